def matmul_kernel(
    a_ptr,
    b_ptr,
    c_ptr,
    M,
    N,
    K,
    stride_am,
    stride_ak,
    stride_bk,
    stride_bn,
    stride_cm,
    stride_cn,
    BLOCK_M: tl.constexpr,
    BLOCK_N: tl.constexpr,
    BLOCK_K: tl.constexpr,
    GROUP_M: tl.constexpr,
):
    pid = tl.program_id(axis=0)
    num_pid_m = tl.cdiv(M, BLOCK_M)
    num_pid_n = tl.cdiv(N, BLOCK_N)
    num_pid_in_group = GROUP_M * num_pid_n
    group_id = pid // num_pid_in_group
    first_pid_m = group_id * GROUP_M
    group_size_m = min(num_pid_m - first_pid_m, GROUP_M)
    pid_m = first_pid_m + ((pid % num_pid_in_group) % group_size_m)
    pid_n = (pid % num_pid_in_group) // group_size_m

    offs_am = (pid_m * BLOCK_M + tl.arange(0, BLOCK_M)) % M
    offs_bn = (pid_n * BLOCK_N + tl.arange(0, BLOCK_N)) % N
    offs_k = tl.arange(0, BLOCK_K)
    a_ptrs = a_ptr + offs_am[:, None] * stride_am + offs_k[None, :] * stride_ak
    b_ptrs = b_ptr + offs_k[:, None] * stride_bk + offs_bn[None, :] * stride_bn

    acc = tl.zeros((BLOCK_M, BLOCK_N), dtype=tl.float32)
    for kk in range(0, tl.cdiv(K, BLOCK_K)):
        a = tl.load(a_ptrs, mask=offs_k[None, :] < K - kk * BLOCK_K, other=0.0)
        b = tl.load(b_ptrs, mask=offs_k[:, None] < K - kk * BLOCK_K, other=0.0)
        acc = tl.dot(a, b, acc)
        a_ptrs += BLOCK_K * stride_ak
        b_ptrs += BLOCK_K * stride_bk

    c = acc.to(c_ptr.dtype.element_ty)
    offs_cm = pid_m * BLOCK_M + tl.arange(0, BLOCK_M)
    offs_cn = pid_n * BLOCK_N + tl.arange(0, BLOCK_N)
    c_ptrs = c_ptr + offs_cm[:, None] * stride_cm + offs_cn[None, :] * stride_cn
    mask = (offs_cm[:, None] < M) & (offs_cn[None, :] < N)
    tl.store(c_ptrs, c, mask=mask)

# config = {"BLOCK_K": 32, "BLOCK_M": 64, "BLOCK_N": 256, "GROUP_M": 8, "arch": "sm_90", "dtype": "fp8e5m2", "num_ctas": 1, "num_stages": 3, "num_warps": 2}
# arch = sm_90


// ===== COMPILED SASS (sm_90a) =====

	.target	sm_90a

	.elftype	@"ET_EXEC"


//--------------------- .note.nv.tkinfo           --------------------------
	.section	.note.nv.tkinfo,"",@"SHT_NOTE"
	.sectionflags	@"SHF_NOTE_NV_TKINFO"
	.tkinfo
        /*0018*/ 	.word	0x00000002
        /*0030*/ 	.string	""
        /*0030*/ 	.string	"ptxas"
        /*0030*/ 	.string	"Cuda compilation tools, release 13.0, V13.0.88"
        /*0030*/ 	.string	"Build cuda_13.0.r13.0/compiler.36424714_0"
        /*0030*/ 	.string	"-v  -suppress-debug-info  -lineinfo  -arch sm_90a "



//--------------------- .note.nv.cuinfo           --------------------------
	.section	.note.nv.cuinfo,"",@"SHT_NOTE"
	.sectionflags	@"SHF_NOTE_NV_CUINFO"
        /*0018*/ 	.short	0x0002
        /*001a*/ 	.short	0x005a
        /*001c*/ 	.short	0x0082
	.zero		2


//--------------------- .nv.info                  --------------------------
	.section	.nv.info,"",@"SHT_CUDA_INFO"
	.align	4


	//----- nvinfo : EIATTR_REGCOUNT
	.align		4
        /*0000*/ 	.byte	0x04, 0x2f
        /*0002*/ 	.short	(.L_1 - .L_0)
	.align		4
.L_0:
        /*0004*/ 	.word	index@(matmul_kernel)
        /*0008*/ 	.word	0x00000020


	//----- nvinfo : EIATTR_FRAME_SIZE
	.align		4
.L_1:
        /*000c*/ 	.byte	0x04, 0x11
        /*000e*/ 	.short	(.L_3 - .L_2)
	.align		4
.L_2:
        /*0010*/ 	.word	index@(matmul_kernel)
        /*0014*/ 	.word	0x00001418


	//----- nvinfo : EIATTR_MIN_STACK_SIZE
	.align		4
.L_3:
        /*0018*/ 	.byte	0x04, 0x12
        /*001a*/ 	.short	(.L_5 - .L_4)
	.align		4
.L_4:
        /*001c*/ 	.word	index@(matmul_kernel)
        /*0020*/ 	.word	0x00001418
.L_5:


//--------------------- .nv.compat                --------------------------
	.section	.nv.compat,"",@"SHT_CUDA_COMPAT_INFO"
	.align	4
        /*0000*/ 	.byte	0x02, 0x09, 0x01, 0x00, 0x02, 0x02, 0x02, 0x00, 0x02, 0x05, 0x05, 0x00, 0x03, 0x07, 0x01, 0x01
        /*0010*/ 	.byte	0x02, 0x03, 0x00, 0x00, 0x02, 0x06, 0x01, 0x00, 0x04, 0x0b, 0x08, 0x00, 0x00, 0x00, 0x00, 0x00
        /*0020*/ 	.byte	0x00, 0x00, 0x00, 0x00


//--------------------- .nv.info.matmul_kernel    --------------------------
	.section	.nv.info.matmul_kernel,"",@"SHT_CUDA_INFO"
	.sectionflags	@""
	.align	4


	//----- nvinfo : EIATTR_CUDA_API_VERSION
	.align		4
        /*0000*/ 	.byte	0x04, 0x37
        /*0002*/ 	.short	(.L_7 - .L_6)
.L_6:
        /*0004*/ 	.word	0x00000082


	//----- nvinfo : EIATTR_KPARAM_INFO
	.align		4
.L_7:
        /*0008*/ 	.byte	0x04, 0x17
        /*000a*/ 	.short	(.L_9 - .L_8)
.L_8:
        /*000c*/ 	.word	0x00000000
        /*0010*/ 	.short	0x000d
        /*0012*/ 	.short	0x0048
        /*0014*/ 	.byte	0x00, 0xf4, 0x21, 0x00


	//----- nvinfo : EIATTR_KPARAM_INFO
	.align		4
.L_9:
        /*0018*/ 	.byte	0x04, 0x17
        /*001a*/ 	.short	(.L_11 - .L_10)
.L_10:
        /*001c*/ 	.word	0x00000000
        /*0020*/ 	.short	0x000c
        /*0022*/ 	.short	0x0040
        /*0024*/ 	.byte	0x00, 0xf4, 0x21, 0x00


	//----- nvinfo : EIATTR_KPARAM_INFO
	.align		4
.L_11:
        /*0028*/ 	.byte	0x04, 0x17
        /*002a*/ 	.short	(.L_13 - .L_12)
.L_12:
        /*002c*/ 	.word	0x00000000
        /*0030*/ 	.short	0x000b
        /*0032*/ 	.short	0x0038
        /*0034*/ 	.byte	0x00, 0xf0, 0x11, 0x00


	//----- nvinfo : EIATTR_KPARAM_INFO
	.align		4
.L_13:
        /*0038*/ 	.byte	0x04, 0x17
        /*003a*/ 	.short	(.L_15 - .L_14)
.L_14:
        /*003c*/ 	.word	0x00000000
        /*0040*/ 	.short	0x000a
        /*0042*/ 	.short	0x0034
        /*0044*/ 	.byte	0x00, 0xf0, 0x11, 0x00


	//----- nvinfo : EIATTR_KPARAM_INFO
	.align		4
.L_15:
        /*0048*/ 	.byte	0x04, 0x17
        /*004a*/ 	.short	(.L_17 - .L_16)
.L_16:
        /*004c*/ 	.word	0x00000000
        /*0050*/ 	.short	0x0009
        /*0052*/ 	.short	0x0030
        /*0054*/ 	.byte	0x00, 0xf0, 0x11, 0x00


	//----- nvinfo : EIATTR_KPARAM_INFO
	.align		4
.L_17:
        /*0058*/ 	.byte	0x04, 0x17
        /*005a*/ 	.short	(.L_19 - .L_18)
.L_18:
        /*005c*/ 	.word	0x00000000
        /*0060*/ 	.short	0x0008
        /*0062*/ 	.short	0x002c
        /*0064*/ 	.byte	0x00, 0xf0, 0x11, 0x00


	//----- nvinfo : EIATTR_KPARAM_INFO
	.align		4
.L_19:
        /*0068*/ 	.byte	0x04, 0x17
        /*006a*/ 	.short	(.L_21 - .L_20)
.L_20:
        /*006c*/ 	.word	0x00000000
        /*0070*/ 	.short	0x0007
        /*0072*/ 	.short	0x0028
        /*0074*/ 	.byte	0x00, 0xf0, 0x11, 0x00


	//----- nvinfo : EIATTR_KPARAM_INFO
	.align		4
.L_21:
        /*0078*/ 	.byte	0x04, 0x17
        /*007a*/ 	.short	(.L_23 - .L_22)
.L_22:
        /*007c*/ 	.word	0x00000000
        /*0080*/ 	.short	0x0006
        /*0082*/ 	.short	0x0024
        /*0084*/ 	.byte	0x00, 0xf0, 0x11, 0x00


	//----- nvinfo : EIATTR_KPARAM_INFO
	.align		4
.L_23:
        /*0088*/ 	.byte	0x04, 0x17
        /*008a*/ 	.short	(.L_25 - .L_24)
.L_24:
        /*008c*/ 	.word	0x00000000
        /*0090*/ 	.short	0x0005
        /*0092*/ 	.short	0x0020
        /*0094*/ 	.byte	0x00, 0xf0, 0x11, 0x00


	//----- nvinfo : EIATTR_KPARAM_INFO
	.align		4
.L_25:
        /*0098*/ 	.byte	0x04, 0x17
        /*009a*/ 	.short	(.L_27 - .L_26)
.L_26:
        /*009c*/ 	.word	0x00000000
        /*00a0*/ 	.short	0x0004
        /*00a2*/ 	.short	0x001c
        /*00a4*/ 	.byte	0x00, 0xf0, 0x11, 0x00


	//----- nvinfo : EIATTR_KPARAM_INFO
	.align		4
.L_27:
        /*00a8*/ 	.byte	0x04, 0x17
        /*00aa*/ 	.short	(.L_29 - .L_28)
.L_28:
        /*00ac*/ 	.word	0x00000000
        /*00b0*/ 	.short	0x0003
        /*00b2*/ 	.short	0x0018
        /*00b4*/ 	.byte	0x00, 0xf0, 0x11, 0x00


	//----- nvinfo : EIATTR_KPARAM_INFO
	.align		4
.L_29:
        /*00b8*/ 	.byte	0x04, 0x17
        /*00ba*/ 	.short	(.L_31 - .L_30)
.L_30:
        /*00bc*/ 	.word	0x00000000
        /*00c0*/ 	.short	0x0002
        /*00c2*/ 	.short	0x0010
        /*00c4*/ 	.byte	0x00, 0xf4, 0x21, 0x00


	//----- nvinfo : EIATTR_KPARAM_INFO
	.align		4
.L_31:
        /*00c8*/ 	.byte	0x04, 0x17
        /*00ca*/ 	.short	(.L_33 - .L_32)
.L_32:
        /*00cc*/ 	.word	0x00000000
        /*00d0*/ 	.short	0x0001
        /*00d2*/ 	.short	0x0008
        /*00d4*/ 	.byte	0x00, 0xf4, 0x21, 0x00


	//----- nvinfo : EIATTR_KPARAM_INFO
	.align		4
.L_33:
        /*00d8*/ 	.byte	0x04, 0x17
        /*00da*/ 	.short	(.L_35 - .L_34)
.L_34:
        /*00dc*/ 	.word	0x00000000
        /*00e0*/ 	.short	0x0000
        /*00e2*/ 	.short	0x0000
        /*00e4*/ 	.byte	0x00, 0xf4, 0x21, 0x00


	//----- nvinfo : EIATTR_SPARSE_MMA_MASK
	.align		4
.L_35:
        /*00e8*/ 	.byte	0x03, 0x50
        /*00ea*/ 	.short	0x0000


	//----- nvinfo : EIATTR_MAXREG_COUNT
	.align		4
        /*00ec*/ 	.byte	0x03, 0x1b
        /*00ee*/ 	.short	0x00ff


	//----- nvinfo : EIATTR_NUM_BARRIERS
	.align		4
        /*00f0*/ 	.byte	0x02, 0x4c
        /*00f2*/ 	.byte	0x01
	.zero		1


	//----- nvinfo : EIATTR_ANNOTATIONS
	.align		4
        /*00f4*/ 	.byte	0x04, 0x55
        /*00f6*/ 	.short	(.L_37 - .L_36)


	//   ....[0]....
.L_36:
        /*00f8*/ 	.word	0x00000001
        /*00fc*/ 	.byte	0x70, 0x00, 0x00, 0x00, 0x01, 0x00, 0x00, 0x00, 0xa0, 0x00, 0x00, 0x00, 0x01, 0x00, 0x00, 0x00
        /* <DEDUP_REMOVED lines=2360> */
        /*948c*/ 	.byte	0x50, 0xac, 0x02, 0x00


	//----- nvinfo : EIATTR_MERCURY_ISA_VERSION
	.align		4
.L_37:
        /*9490*/ 	.byte	0x03, 0x5f
        /*9492*/ 	.short	0x0101


	//----- nvinfo : EIATTR_EXIT_INSTR_OFFSETS
	.align		4
        /*9494*/ 	.byte	0x04, 0x1c
        /*9496*/ 	.short	(.L_39 - .L_38)


	//   ....[0]....
.L_38:
        /*9498*/ 	.word	0x0002d430


	//   ....[1]....
        /*949c*/ 	.word	0x0002d450


	//----- nvinfo : EIATTR_REQNTID
	.align		4
.L_39:
        /*94a0*/ 	.byte	0x04, 0x10
        /*94a2*/ 	.short	(.L_41 - .L_40)
.L_40:
        /*94a4*/ 	.word	0x00000040
        /*94a8*/ 	.word	0x00000001
        /*94ac*/ 	.word	0x00000001


	//----- nvinfo : EIATTR_CBANK_PARAM_SIZE
	.align		4
.L_41:
        /*94b0*/ 	.byte	0x03, 0x19
        /*94b2*/ 	.short	0x0050


	//----- nvinfo : EIATTR_PARAM_CBANK
	.align		4
        /*94b4*/ 	.byte	0x04, 0x0a
        /*94b6*/ 	.short	(.L_43 - .L_42)
	.align		4
.L_42:
        /*94b8*/ 	.word	index@(.nv.constant0.matmul_kernel)
        /*94bc*/ 	.short	0x0210
        /*94be*/ 	.short	0x0050


	//----- nvinfo : EIATTR_SW_WAR
	.align		4
.L_43:
        /*94c0*/ 	.byte	0x04, 0x36
        /*94c2*/ 	.short	(.L_45 - .L_44)
.L_44:
        /*94c4*/ 	.word	0x00000008
.L_45:


//--------------------- .nv.callgraph             --------------------------
	.section	.nv.callgraph,"",@"SHT_CUDA_CALLGRAPH"
	.align	4
	.sectionentsize	8
	.align		4
        /*0000*/ 	.word	0x00000000
	.align		4
        /*0004*/ 	.word	0xffffffff
	.align		4
        /*0008*/ 	.word	0x00000000
	.align		4
        /*000c*/ 	.word	0xfffffffe
	.align		4
        /*0010*/ 	.word	0x00000000
	.align		4
        /*0014*/ 	.word	0xfffffffd
	.align		4
        /*0018*/ 	.word	0x00000000
	.align		4
        /*001c*/ 	.word	0xfffffffc


//--------------------- .text.matmul_kernel       --------------------------
	.section	.text.matmul_kernel,"ax",@progbits
	.align	128
        .global         matmul_kernel
        .type           matmul_kernel,@function
        .size           matmul_kernel,(.L_x_3 - matmul_kernel)
        .other          matmul_kernel,@"STO_CUDA_ENTRY STV_DEFAULT"
matmul_kernel:
.text.matmul_kernel:
[----:B------:R-:W0:Y:S08]  /*0000*/  LDC R1, c[0x0][0x28] ;  /* 0x00000a00ff017b82 */ /* 0x000e300000000800 */
[----:B------:R-:W1:Y:S01]  /*0010*/  LDC.64 R2, c[0x0][0x228] ;  /* 0x00008a00ff027b82 */ /* 0x000e620000000a00 */
[----:B0-----:R-:W-:Y:S01]  /*0020*/  VIADD R1, R1, 0xffffebe8 ;  /* 0xffffebe801017836 */ /* 0x001fe20000000000 */
[----:B------:R-:W0:Y:S01]  /*0030*/  S2R R14, SR_TID.X ;  /* 0x00000000000e7919 */ /* 0x000e220000002100 */
[----:B------:R-:W-:Y:S01]  /*0040*/  ULDC UR5, c[0x0][0x230] ;  /* 0x00008c0000057ab9 */ /* 0x000fe20000000800 */
[----:B------:R-:W-:Y:S01]  /*0050*/  UMOV UR18, 0x400 ;  /* 0x0000040000127882 */ /* 0x000fe20000000000 */
[----:B------:R-:W-:Y:S01]  /*0060*/  UIADD3 UR6, UR5, 0x1f, URZ ;  /* 0x0000001f05067890 */ /* 0x000fe2000fffe03f */
[----:B------:R-:W-:Y:S01]  /*0070*/  STL [R1+0x100], RZ ;  /* 0x000100ff01007387 */ /* 0x000fe20000100800 */
[----:B------:R-:W-:-:S02]  /*0080*/  ULDC.64 UR30, c[0x0][0x208] ;  /* 0x00008200001e7ab9 */ /* 0x000fc40000000a00 */
[----:B------:R-:W-:Y:S01]  /*0090*/  UISETP.GE.AND UP0, UPT, UR6, 0x20, UPT ;  /* 0x000000200600788c */ /* 0x000fe2000bf06270 */
[----:B------:R-:W-:Y:S04]  /*00a0*/  STL [R1+0x104], RZ ;  /* 0x000104ff01007387 */ /* 0x000fe80000100800 */
[----:B------:R-:W-:Y:S04]  /*00b0*/  STL [R1+0x108], RZ ;  /* 0x000108ff01007387 */ /* 0x000fe80000100800 */
[----:B------:R-:W-:Y:S04]  /*00c0*/  STL [R1+0x10c], RZ ;  /* 0x00010cff01007387 */ /* 0x000fe80000100800 */
[----:B------:R-:W-:Y:S01]  /*00d0*/  STL [R1+0x120], RZ ;  /* 0x000120ff01007387 */ /* 0x000fe20000100800 */
[----:B-1----:R-:W-:-:S03]  /*00e0*/  VIADD R0, R3, 0xff ;  /* 0x000000ff03007836 */ /* 0x002fc60000000000 */
[----:B------:R-:W-:Y:S02]  /*00f0*/  STL [R1+0x124], RZ ;  /* 0x000124ff01007387 */ /* 0x000fe40000100800 */
[----:B------:R-:W-:Y:S02]  /*0100*/  SHF.R.S32.HI R5, RZ, 0x1f, R0 ;  /* 0x0000001fff057819 */ /* 0x000fe40000011400 */
[----:B------:R-:W-:Y:S02]  /*0110*/  STL [R1+0x128], RZ ;  /* 0x000128ff01007387 */ /* 0x000fe40000100800 */
[----:B------:R-:W-:Y:S02]  /*0120*/  LEA.HI R5, R5, R0, RZ, 0x8 ;  /* 0x0000000005057211 */ /* 0x000fe400078f40ff */
[----:B------:R-:W-:Y:S01]  /*0130*/  STL [R1+0x12c], RZ ;  /* 0x00012cff01007387 */ /* 0x000fe20000100800 */
[----:B0-----:R-:W-:Y:S02]  /*0140*/  LOP3.LUT R16, R14, 0x20, RZ, 0xc0, !PT ;  /* 0x000000200e107812 */ /* 0x001fe400078ec0ff */
[----:B------:R-:W-:Y:S01]  /*0150*/  SHF.R.S32.HI R0, RZ, 0x8, R5 ;  /* 0x00000008ff007819 */ /* 0x000fe20000011405 */
[----:B------:R-:W-:Y:S01]  /*0160*/  STL [R1+0x140], RZ ;  /* 0x000140ff01007387 */ /* 0x000fe20000100800 */
[----:B------:R-:W-:-:S03]  /*0170*/  R2UR UR4, R16 ;  /* 0x00000000100472ca */ /* 0x000fc600000e0000 */
[----:B------:R-:W-:Y:S01]  /*0180*/  IMAD.SHL.U32 R0, R0, 0x8, RZ ;  /* 0x0000000800007824 */ /* 0x000fe200078e00ff */
[----:B------:R-:W0:Y:S04]  /*0190*/  S2R R5, SR_CTAID.X ;  /* 0x0000000000057919 */ /* 0x000e280000002500 */
[-C--:B------:R-:W-:Y:S01]  /*01a0*/  IABS R9, R0.reuse ;  /* 0x0000000000097213 */ /* 0x080fe20000000000 */
[----:B------:R-:W-:Y:S01]  /*01b0*/  STL [R1+0x144], RZ ;  /* 0x000144ff01007387 */ /* 0x000fe20000100800 */
[----:B------:R-:W-:Y:S02]  /*01c0*/  IABS R12, R0 ;  /* 0x00000000000c7213 */ /* 0x000fe40000000000 */
[----:B------:R-:W1:Y:S01]  /*01d0*/  I2F.RP R4, R9 ;  /* 0x0000000900047306 */ /* 0x000e620000209400 */
[----:B------:R-:W-:Y:S01]  /*01e0*/  STL [R1+0x148], RZ ;  /* 0x000148ff01007387 */ /* 0x000fe20000100800 */
[----:B------:R-:W2:Y:S03]  /*01f0*/  S2UR UR4, SR_CgaCtaId ;  /* 0x00000000000479c3 */ /* 0x000ea60000008800 */
[----:B------:R-:W-:Y:S04]  /*0200*/  STL [R1+0x14c], RZ ;  /* 0x00014cff01007387 */ /* 0x000fe80000100800 */
[----:B------:R-:W-:Y:S04]  /*0210*/  STL [R1+0x160], RZ ;  /* 0x000160ff01007387 */ /* 0x000fe80000100800 */
[----:B------:R-:W-:Y:S01]  /*0220*/  STL [R1+0x164], RZ ;  /* 0x000164ff01007387 */ /* 0x000fe20000100800 */
[----:B-1----:R-:W1:Y:S03]  /*0230*/  MUFU.RCP R4, R4 ;  /* 0x0000000400047308 */ /* 0x002e660000001000 */
[----:B------:R-:W-:Y:S04]  /*0240*/  STL [R1+0x168], RZ ;  /* 0x000168ff01007387 */ /* 0x000fe80000100800 */
[----:B------:R-:W-:Y:S01]  /*0250*/  STL [R1+0x16c], RZ ;  /* 0x00016cff01007387 */ /* 0x000fe20000100800 */
[----:B0-----:R-:W-:-:S03]  /*0260*/  IABS R10, R5 ;  /* 0x00000005000a7213 */ /* 0x001fc60000000000 */
[----:B------:R-:W-:Y:S01]  /*0270*/  STL [R1+0x180], RZ ;  /* 0x000180ff01007387 */ /* 0x000fe20000100800 */
[----:B--2---:R-:W-:-:S03]  /*0280*/  ULEA UR18, UR4, UR18, 0x18 ;  /* 0x0000001204127291 */ /* 0x004fc6000f8ec03f */
[----:B------:R-:W-:Y:S01]  /*0290*/  STL [R1+0x184], RZ ;  /* 0x000184ff01007387 */ /* 0x000fe20000100800 */
[----:B-1----:R-:W-:-:S03]  /*02a0*/  VIADD R6, R4, 0xffffffe ;  /* 0x0ffffffe04067836 */ /* 0x002fc60000000000 */
[----:B------:R-:W-:Y:S01]  /*02b0*/  STL [R1+0x188], RZ ;  /* 0x000188ff01007387 */ /* 0x000fe20000100800 */
[----:B------:R-:W-:Y:S01]  /*02c0*/  IMAD.MOV R4, RZ, RZ, -R12 ;  /* 0x000000ffff047224 */ /* 0x000fe200078e0a0c */
[----:B------:R0:W1:Y:S02]  /*02d0*/  F2I.FTZ.U32.TRUNC.NTZ R7, R6 ;  /* 0x0000000600077305 */ /* 0x000064000021f000 */
[----:B------:R-:W-:Y:S04]  /*02e0*/  STL [R1+0x18c], RZ ;  /* 0x00018cff01007387 */ /* 0x000fe80000100800 */
[----:B------:R-:W-:Y:S01]  /*02f0*/  STL [R1+0x1a0], RZ ;  /* 0x0001a0ff01007387 */ /* 0x000fe20000100800 */
[----:B0-----:R-:W-:-:S03]  /*0300*/  IMAD.MOV.U32 R6, RZ, RZ, RZ ;  /* 0x000000ffff067224 */ /* 0x001fc600078e00ff */
[----:B------:R-:W-:Y:S04]  /*0310*/  STL [R1+0x1a4], RZ ;  /* 0x0001a4ff01007387 */ /* 0x000fe80000100800 */
[----:B------:R-:W-:Y:S01]  /*0320*/  STL [R1+0x1a8], RZ ;  /* 0x0001a8ff01007387 */ /* 0x000fe20000100800 */
[----:B-1----:R-:W-:-:S03]  /*0330*/  IMAD.MOV R8, RZ, RZ, -R7 ;  /* 0x000000ffff087224 */ /* 0x002fc600078e0a07 */
[----:B------:R-:W-:Y:S01]  /*0340*/  STL [R1+0x1ac], RZ ;  /* 0x0001acff01007387 */ /* 0x000fe20000100800 */
[----:B------:R-:W-:Y:S02]  /*0350*/  IMAD R11, R8, R9, RZ ;  /* 0x00000009080b7224 */ /* 0x000fe400078e02ff */
[----:B------:R-:W-:Y:S01]  /*0360*/  IMAD.MOV.U32 R8, RZ, RZ, R10 ;  /* 0x000000ffff087224 */ /* 0x000fe200078e000a */
[----:B------:R-:W-:Y:S01]  /*0370*/  STL [R1+0x1c0], RZ ;  /* 0x0001c0ff01007387 */ /* 0x000fe20000100800 */
[----:B------:R-:W-:-:S03]  /*0380*/  IMAD.HI.U32 R7, R7, R11, R6 ;  /* 0x0000000b07077227 */ /* 0x000fc600078e0006 */
[----:B------:R-:W-:Y:S03]  /*0390*/  STL [R1+0x1c4], RZ ;  /* 0x0001c4ff01007387 */ /* 0x000fe60000100800 */
[----:B------:R-:W-:Y:S01]  /*03a0*/  IMAD.HI.U32 R7, R7, R8, RZ ;  /* 0x0000000807077227 */ /* 0x000fe200078e00ff */
[----:B------:R-:W-:Y:S03]  /*03b0*/  STL [R1+0x1c8], RZ ;  /* 0x0001c8ff01007387 */ /* 0x000fe60000100800 */
[----:B------:R-:W-:Y:S01]  /*03c0*/  IMAD R4, R7, R4, R8 ;  /* 0x0000000407047224 */ /* 0x000fe200078e0208 */
[----:B------:R-:W-:Y:S04]  /*03d0*/  STL [R1+0x1cc], RZ ;  /* 0x0001ccff01007387 */ /* 0x000fe80000100800 */
[----:B------:R-:W-:Y:S01]  /*03e0*/  STL [R1+0x1e0], RZ ;  /* 0x0001e0ff01007387 */ /* 0x000fe20000100800 */
[----:B------:R-:W-:-:S03]  /*03f0*/  ISETP.GT.U32.AND P1, PT, R9, R4, PT ;  /* 0x000000040900720c */ /* 0x000fc60003f24070 */
[----:B------:R-:W-:Y:S04]  /*0400*/  STL [R1+0x1e4], RZ ;  /* 0x0001e4ff01007387 */ /* 0x000fe80000100800 */
[----:B------:R-:W-:Y:S04]  /*0410*/  STL [R1+0x1e8], RZ ;  /* 0x0001e8ff01007387 */ /* 0x000fe80000100800 */
[----:B------:R-:W-:Y:S02]  /*0420*/  STL [R1+0x1ec], RZ ;  /* 0x0001ecff01007387 */ /* 0x000fe40000100800 */
[----:B------:R-:W-:-:S02]  /*0430*/  @!P1 IMAD.IADD R4, R4, 0x1, -R9 ;  /* 0x0000000104049824 */ /* 0x000fc400078e0a09 */
[----:B------:R-:W-:Y:S01]  /*0440*/  STL [R1+0x200], RZ ;  /* 0x000200ff01007387 */ /* 0x000fe20000100800 */
[----:B------:R-:W-:Y:S01]  /*0450*/  @!P1 VIADD R7, R7, 0x1 ;  /* 0x0000000107079836 */ /* 0x000fe20000000000 */
[----:B------:R-:W-:Y:S02]  /*0460*/  ISETP.NE.AND P1, PT, R0, RZ, PT ;  /* 0x000000ff0000720c */ /* 0x000fe40003f25270 */
[----:B------:R-:W-:Y:S01]  /*0470*/  STL [R1+0x204], RZ ;  /* 0x000204ff01007387 */ /* 0x000fe20000100800 */
[----:B------:R-:W-:Y:S02]  /*0480*/  ISETP.GE.U32.AND P0, PT, R4, R9, PT ;  /* 0x000000090400720c */ /* 0x000fe40003f06070 */
[----:B------:R-:W-:Y:S01]  /*0490*/  LOP3.LUT R4, R5, R0, RZ, 0x3c, !PT ;  /* 0x0000000005047212 */ /* 0x000fe200078e3cff */
[----:B------:R-:W-:Y:S03]  /*04a0*/  STL [R1+0x208], RZ ;  /* 0x000208ff01007387 */ /* 0x000fe60000100800 */
[----:B------:R-:W-:Y:S01]  /*04b0*/  ISETP.GE.AND P2, PT, R4, RZ, PT ;  /* 0x000000ff0400720c */ /* 0x000fe20003f46270 */
[----:B------:R-:W-:Y:S01]  /*04c0*/  STL [R1+0x20c], RZ ;  /* 0x00020cff01007387 */ /* 0x000fe20000100800 */
[----:B------:R-:W-:-:S03]  /*04d0*/  VIADD R4, R2, 0x3f ;  /* 0x0000003f02047836 */ /* 0x000fc60000000000 */
[----:B------:R-:W-:Y:S02]  /*04e0*/  STL [R1+0x220], RZ ;  /* 0x000220ff01007387 */ /* 0x000fe40000100800 */
[----:B------:R-:W-:Y:S02]  /*04f0*/  @P0 VIADD R7, R7, 0x1 ;  /* 0x0000000107070836 */ /* 0x000fe40000000000 */
[----:B------:R-:W-:Y:S02]  /*0500*/  STL [R1+0x224], RZ ;  /* 0x000224ff01007387 */ /* 0x000fe40000100800 */
[----:B------:R-:W-:Y:S01]  /*0510*/  IMAD.MOV.U32 R6, RZ, RZ, R7 ;  /* 0x000000ffff067224 */ /* 0x000fe200078e0007 */
[----:B------:R-:W-:Y:S01]  /*0520*/  SHF.R.S32.HI R7, RZ, 0x1f, R4 ;  /* 0x0000001fff077819 */ /* 0x000fe20000011404 */
[----:B------:R-:W-:Y:S02]  /*0530*/  STL [R1+0x228], RZ ;  /* 0x000228ff01007387 */ /* 0x000fe40000100800 */
[----:B------:R-:W-:Y:S01]  /*0540*/  @!P2 IMAD.MOV R6, RZ, RZ, -R6 ;  /* 0x000000ffff06a224 */ /* 0x000fe200078e0a06 */
[----:B------:R-:W-:Y:S01]  /*0550*/  @!P1 LOP3.LUT R6, RZ, R0, RZ, 0x33, !PT ;  /* 0x00000000ff069212 */ /* 0x000fe200078e33ff */
[----:B------:R-:W-:Y:S01]  /*0560*/  STL [R1+0x22c], RZ ;  /* 0x00022cff01007387 */ /* 0x000fe20000100800 */
[----:B------:R-:W-:-:S03]  /*0570*/  LEA.HI R7, R7, R4, RZ, 0x6 ;  /* 0x0000000407077211 */ /* 0x000fc600078f30ff */
[----:B------:R-:W-:Y:S01]  /*0580*/  STL [R1+0x240], RZ ;  /* 0x000240ff01007387 */ /* 0x000fe20000100800 */
[----:B------:R-:W-:Y:S02]  /*0590*/  IMAD.SHL.U32 R4, R6, 0x8, RZ ;  /* 0x0000000806047824 */ /* 0x000fe400078e00ff */
[----:B------:R-:W-:Y:S01]  /*05a0*/  IMAD.MOV R6, RZ, RZ, -R6 ;  /* 0x000000ffff067224 */ /* 0x000fe200078e0a06 */
[----:B------:R-:W-:Y:S02]  /*05b0*/  STL [R1+0x244], RZ ;  /* 0x000244ff01007387 */ /* 0x000fe40000100800 */
[----:B------:R-:W-:Y:S01]  /*05c0*/  LEA.HI.SX32 R7, R7, -R4, 0x1a ;  /* 0x8000000407077211 */ /* 0x000fe200078fd2ff */
[----:B------:R-:W-:Y:S01]  /*05d0*/  IMAD R13, R0, R6, R5 ;  /* 0x00000006000d7224 */ /* 0x000fe200078e0205 */
[----:B------:R-:W-:Y:S01]  /*05e0*/  STL [R1+0x248], RZ ;  /* 0x000248ff01007387 */ /* 0x000fe20000100800 */
[----:B------:R-:W-:Y:S01]  /*05f0*/  IMAD.MOV.U32 R6, RZ, RZ, RZ ;  /* 0x000000ffff067224 */ /* 0x000fe200078e00ff */
[----:B------:R-:W-:-:S02]  /*0600*/  VIMNMX R8, R7, 0x8, PT ;  /* 0x0000000807087848 */ /* 0x000fc40003fe0100 */
[----:B------:R-:W-:Y:S02]  /*0610*/  STL [R1+0x24c], RZ ;  /* 0x00024cff01007387 */ /* 0x000fe40000100800 */
[-C--:B------:R-:W-:Y:S02]  /*0620*/  IABS R10, R8.reuse ;  /* 0x00000008000a7213 */ /* 0x080fe40000000000 */
[----:B------:R-:W-:Y:S01]  /*0630*/  STL [R1+0x260], RZ ;  /* 0x000260ff01007387 */ /* 0x000fe20000100800 */
[----:B------:R-:W-:Y:S01]  /*0640*/  IABS R0, R8 ;  /* 0x0000000800007213 */ /* 0x000fe20000000000 */
[----:B------:R-:W0:Y:S02]  /*0650*/  I2F.RP R9, R10 ;  /* 0x0000000a00097306 */ /* 0x000e240000209400 */
[----:B------:R-:W-:Y:S04]  /*0660*/  STL [R1+0x264], RZ ;  /* 0x000264ff01007387 */ /* 0x000fe80000100800 */
[----:B------:R-:W-:Y:S04]  /*0670*/  STL [R1+0x268], RZ ;  /* 0x000268ff01007387 */ /* 0x000fe80000100800 */
[----:B------:R-:W-:Y:S04]  /*0680*/  STL [R1+0x26c], RZ ;  /* 0x00026cff01007387 */ /* 0x000fe80000100800 */
[----:B------:R-:W-:Y:S01]  /*0690*/  STL [R1+0x290], RZ ;  /* 0x000290ff01007387 */ /* 0x000fe20000100800 */
[----:B0-----:R-:W0:Y:S03]  /*06a0*/  MUFU.RCP R9, R9 ;  /* 0x0000000900097308 */ /* 0x001e260000001000 */
[----:B------:R-:W-:Y:S04]  /*06b0*/  STL [R1+0x294], RZ ;  /* 0x000294ff01007387 */ /* 0x000fe80000100800 */
[----:B------:R-:W-:Y:S04]  /*06c0*/  STL [R1+0x298], RZ ;  /* 0x000298ff01007387 */ /* 0x000fe80000100800 */
[----:B------:R-:W-:Y:S04]  /*06d0*/  STL [R1+0x29c], RZ ;  /* 0x00029cff01007387 */ /* 0x000fe80000100800 */
[----:B------:R-:W-:Y:S01]  /*06e0*/  STL [R1+0x4c0], RZ ;  /* 0x0004c0ff01007387 */ /* 0x000fe20000100800 */
[----:B0-----:R-:W-:-:S03]  /*06f0*/  VIADD R7, R9, 0xffffffe ;  /* 0x0ffffffe09077836 */ /* 0x001fc60000000000 */
[----:B------:R-:W-:Y:S04]  /*0700*/  STL [R1+0x4c4], RZ ;  /* 0x0004c4ff01007387 */ /* 0x000fe80000100800 */
[----:B------:R-:W-:Y:S01]  /*0710*/  STL [R1+0x4c8], RZ ;  /* 0x0004c8ff01007387 */ /* 0x000fe20000100800 */
[----:B------:R-:W0:Y:S03]  /*0720*/  F2I.FTZ.U32.TRUNC.NTZ R7, R7 ;  /* 0x0000000700077305 */ /* 0x000e26000021f000 */
[----:B------:R-:W-:Y:S04]  /*0730*/  STL [R1+0x4cc], RZ ;  /* 0x0004ccff01007387 */ /* 0x000fe80000100800 */
[----:B------:R-:W-:Y:S04]  /*0740*/  STL [R1+0x4b0], RZ ;  /* 0x0004b0ff01007387 */ /* 0x000fe80000100800 */
[----:B------:R-:W-:Y:S04]  /*0750*/  STL [R1+0x4b4], RZ ;  /* 0x0004b4ff01007387 */ /* 0x000fe80000100800 */
[----:B------:R-:W-:Y:S01]  /*0760*/  STL [R1+0x4b8], RZ ;  /* 0x0004b8ff01007387 */ /* 0x000fe20000100800 */
[----:B0-----:R-:W-:-:S03]  /*0770*/  IMAD.MOV R11, RZ, RZ, -R7 ;  /* 0x000000ffff0b7224 */ /* 0x001fc600078e0a07 */
[----:B------:R-:W-:Y:S01]  /*0780*/  STL [R1+0x4bc], RZ ;  /* 0x0004bcff01007387 */ /* 0x000fe20000100800 */
[----:B------:R-:W-:Y:S01]  /*0790*/  IMAD.MOV.U32 R5, RZ, RZ, R11 ;  /* 0x000000ffff057224 */ /* 0x000fe200078e000b */
[----:B------:R-:W-:Y:S02]  /*07a0*/  IABS R11, R13 ;  /* 0x0000000d000b7213 */ /* 0x000fe40000000000 */
[----:B------:R-:W-:Y:S01]  /*07b0*/  STL [R1+0x460], RZ ;  /* 0x000460ff01007387 */ /* 0x000fe20000100800 */
[----:B------:R-:W-:-:S03]  /*07c0*/  IMAD R5, R5, R10, RZ ;  /* 0x0000000a05057224 */ /* 0x000fc600078e02ff */
[----:B------:R-:W-:Y:S01]  /*07d0*/  STL [R1+0x464], RZ ;  /* 0x000464ff01007387 */ /* 0x000fe20000100800 */
[----:B------:R-:W-:-:S03]  /*07e0*/  IMAD.HI.U32 R6, R7, R5, R6 ;  /* 0x0000000507067227 */ /* 0x000fc600078e0006 */
[----:B------:R-:W-:Y:S01]  /*07f0*/  STL [R1+0x468], RZ ;  /* 0x000468ff01007387 */ /* 0x000fe20000100800 */
[----:B------:R-:W-:Y:S02]  /*0800*/  IMAD.MOV R5, RZ, RZ, -R0 ;  /* 0x000000ffff057224 */ /* 0x000fe400078e0a00 */
        /* <DEDUP_REMOVED lines=15> */
[-C--:B------:R-:W-:Y:S01]  /*0900*/  LOP3.LUT R5, R13, R8.reuse, RZ, 0x3c, !PT ;  /* 0x000000080d057212 */ /* 0x080fe200078e3cff */
[----:B------:R-:W-:Y:S03]  /*0910*/  STL [R1+0x44c], RZ ;  /* 0x00044cff01007387 */ /* 0x000fe60000100800 */
[----:B------:R-:W-:Y:S01]  /*0920*/  ISETP.GE.AND P2, PT, R5, RZ, PT ;  /* 0x000000ff0500720c */ /* 0x000fe20003f46270 */
[----:B------:R-:W-:Y:S04]  /*0930*/  STL [R1+0x430], RZ ;  /* 0x000430ff01007387 */ /* 0x000fe80000100800 */
[----:B------:R-:W-:Y:S02]  /*0940*/  STL [R1+0x434], RZ ;  /* 0x000434ff01007387 */ /* 0x000fe40000100800 */
[----:B------:R-:W-:Y:S01]  /*0950*/  @P0 VIADD R0, R0, 0x1 ;  /* 0x0000000100000836 */ /* 0x000fe20000000000 */
[----:B------:R-:W-:Y:S01]  /*0960*/  PLOP3.LUT P0, PT, PT, PT, UP0, 0x80, 0x0 ;  /* 0x000000000000781c */ /* 0x000fe20003f0f008 */
[----:B------:R-:W-:Y:S04]  /*0970*/  STL [R1+0x438], RZ ;  /* 0x000438ff01007387 */ /* 0x000fe80000100800 */
[----:B------:R-:W-:Y:S01]  /*0980*/  STL [R1+0x43c], RZ ;  /* 0x00043cff01007387 */ /* 0x000fe20000100800 */
[----:B------:R-:W-:Y:S01]  /*0990*/  @!P2 IMAD.MOV R0, RZ, RZ, -R0 ;  /* 0x000000ffff00a224 */ /* 0x000fe200078e0a00 */
[----:B------:R-:W-:-:S02]  /*09a0*/  @!P1 LOP3.LUT R0, RZ, R8, RZ, 0x33, !PT ;  /* 0x00000008ff009212 */ /* 0x000fc400078e33ff */
[----:B------:R-:W-:Y:S03]  /*09b0*/  STL [R1+0x420], RZ ;  /* 0x000420ff01007387 */ /* 0x000fe60000100800 */
[----:B------:R-:W-:Y:S01]  /*09c0*/  IMAD.MOV R5, RZ, RZ, -R0 ;  /* 0x000000ffff057224 */ /* 0x000fe200078e0a00 */
[----:B------:R-:W-:Y:S01]  /*09d0*/  STL [R1+0x424], RZ ;  /* 0x000424ff01007387 */ /* 0x000fe20000100800 */
[----:B------:R-:W-:Y:S02]  /*09e0*/  IMAD.SHL.U32 R15, R0, 0x100, RZ ;  /* 0x00000100000f7824 */ /* 0x000fe400078e00ff */
[----:B------:R-:W-:Y:S01]  /*09f0*/  IMAD R5, R8, R5, R13 ;  /* 0x0000000508057224 */ /* 0x000fe200078e020d */
[----:B------:R-:W-:Y:S03]  /*0a00*/  STL [R1+0x428], RZ ;  /* 0x000428ff01007387 */ /* 0x000fe60000100800 */
[----:B------:R-:W-:Y:S01]  /*0a10*/  IMAD.IADD R4, R4, 0x1, R5 ;  /* 0x0000000104047824 */ /* 0x000fe200078e0205 */
[----:B------:R-:W-:Y:S01]  /*0a20*/  STL [R1+0x42c], RZ ;  /* 0x00042cff01007387 */ /* 0x000fe20000100800 */
[----:B------:R-:W-:-:S03]  /*0a30*/  IMAD.U32 R5, RZ, RZ, UR6 ;  /* 0x00000006ff057e24 */ /* 0x000fc6000f8e00ff */
[----:B------:R-:W-:Y:S04]  /*0a40*/  STL [R1+0x410], RZ ;  /* 0x000410ff01007387 */ /* 0x000fe80000100800 */
        /* <DEDUP_REMOVED lines=153> */
[----:B------:R0:W-:Y:S04]  /*13e0*/  STL [R1+0x4d4], R5 ;  /* 0x0004d40501007387 */ /* 0x0001e80000100800 */
[----:B------:R1:W-:Y:S04]  /*13f0*/  STL [R1+0x158], RZ ;  /* 0x000158ff01007387 */ /* 0x0003e80000100800 */
[----:B------:R1:W-:Y:S01]  /*1400*/  STL [R1+0x15c], RZ ;  /* 0x00015cff01007387 */ /* 0x0003e20000100800 */
[----:B0-----:R-:W-:-:S03]  /*1410*/  LOP3.LUT R5, R14, 0x3f, RZ, 0xc0, !PT ;  /* 0x0000003f0e057812 */ /* 0x001fc600078ec0ff */
[----:B------:R1:W-:Y:S02]  /*1420*/  STL [R1+0x130], RZ ;  /* 0x000130ff01007387 */ /* 0x0003e40000100800 */
[----:B------:R-:W-:Y:S02]  /*1430*/  IMAD R19, R4, 0x40, R5 ;  /* 0x0000004004137824 */ /* 0x000fe400078e0205 */
[----:B------:R1:W-:Y:S04]  /*1440*/  STL [R1+0x134], RZ ;  /* 0x000134ff01007387 */ /* 0x0003e80000100800 */
[----:B------:R1:W-:Y:S04]  /*1450*/  STL [R1+0x138], RZ ;  /* 0x000138ff01007387 */ /* 0x0003e80000100800 */
[----:B------:R1:W-:Y:S04]  /*1460*/  STL [R1+0xa4], R15 ;  /* 0x0000a40f01007387 */ /* 0x0003e80000100800 */
[----:B------:R1:W-:Y:S04]  /*1470*/  STL [R1+0x13c], RZ ;  /* 0x00013cff01007387 */ /* 0x0003e80000100800 */
[----:B------:R1:W-:Y:S04]  /*1480*/  STL [R1+0xa1c], R19 ;  /* 0x000a1c1301007387 */ /* 0x0003e80000100800 */
[----:B------:R1:W-:Y:S04]  /*1490*/  STL [R1+0x110], RZ ;  /* 0x000110ff01007387 */ /* 0x0003e80000100800 */
        /* <DEDUP_REMOVED lines=14> */
[----:B------:R1:W-:Y:S01]  /*1580*/  STL [R1+0xcc], RZ ;  /* 0x0000ccff01007387 */ /* 0x0003e20000100800 */
[----:B------:R-:W-:Y:S05]  /*1590*/  @!P0 BRA `(.L_x_0) ;  /* 0x000001ec00588947 */ /* 0x000fea0003800000 */
[----:B------:R-:W-:Y:S01]  /*15a0*/  IABS R8, R2 ;  /* 0x0000000200087213 */ /* 0x000fe20000000000 */
[----:B------:R0:W-:Y:S01]  /*15b0*/  STL [R1+0xb30], R3 ;  /* 0x000b300301007387 */ /* 0x0001e20000100800 */
[----:B------:R-:W-:Y:S01]  /*15c0*/  IABS R0, R3 ;  /* 0x0000000300007213 */ /* 0x000fe20000000000 */
[----:B------:R-:W-:Y:S01]  /*15d0*/  ULDC UR19, c[0x0][0x240] ;  /* 0x0000900000137ab9 */ /* 0x000fe20000000800 */
[----:B------:R-:W2:Y:S01]  /*15e0*/  I2F.RP R5, R8 ;  /* 0x0000000800057306 */ /* 0x000ea20000209400 */
[----:B------:R-:W-:Y:S01]  /*15f0*/  R2UR UR4, R16 ;  /* 0x00000000100472ca */ /* 0x000fe200000e0000 */
[----:B------:R-:W-:Y:S01]  /*1600*/  ULDC.64 UR28, c[0x0][0x218] ;  /* 0x00008600001c7ab9 */ /* 0x000fe20000000a00 */
[----:B------:R-:W-:Y:S01]  /*1610*/  ISETP.GE.AND P6, PT, R19, RZ, PT ;  /* 0x000000ff1300720c */ /* 0x000fe20003fc6270 */
[----:B------:R-:W-:Y:S01]  /*1620*/  ULDC.64 UR26, c[0x0][0x218] ;  /* 0x00008600001a7ab9 */ /* 0x000fe20000000a00 */
[----:B------:R-:W-:Y:S01]  /*1630*/  ULDC.64 UR8, c[0x0][0x218] ;  /* 0x0000860000087ab9 */ /* 0x000fe20000000a00 */
[----:B------:R-:W-:Y:S01]  /*1640*/  ULDC.64 UR6, c[0x0][0x218] ;  /* 0x0000860000067ab9 */ /* 0x000fe20000000a00 */
[----:B------:R-:W-:Y:S01]  /*1650*/  ULDC.64 UR22, c[0x0][0x218] ;  /* 0x0000860000167ab9 */ /* 0x000fe20000000a00 */
[----:B------:R-:W3:Y:S01]  /*1660*/  I2F.RP R4, R0 ;  /* 0x0000000000047306 */ /* 0x000ee20000209400 */
[----:B------:R-:W-:Y:S01]  /*1670*/  ULDC.64 UR24, c[0x0][0x218] ;  /* 0x0000860000187ab9 */ /* 0x000fe20000000a00 */
[----:B------:R-:W-:Y:S01]  /*1680*/  ULDC.64 UR20, c[0x0][0x218] ;  /* 0x0000860000147ab9 */ /* 0x000fe20000000a00 */
[----:B------:R-:W-:Y:S01]  /*1690*/  ULDC.64 UR32, c[0x0][0x218] ;  /* 0x0000860000207ab9 */ /* 0x000fe20000000a00 */
[----:B------:R-:W-:Y:S01]  /*16a0*/  ULDC.64 UR34, c[0x0][0x218] ;  /* 0x0000860000227ab9 */ /* 0x000fe20000000a00 */
[----:B------:R-:W-:Y:S01]  /*16b0*/  ULDC.64 UR36, c[0x0][0x218] ;  /* 0x0000860000247ab9 */ /* 0x000fe20000000a00 */
[----:B------:R-:W-:Y:S01]  /*16c0*/  IMAD.U32 R12, RZ, RZ, UR4 ;  /* 0x00000004ff0c7e24 */ /* 0x000fe2000f8e00ff */
[----:B------:R-:W-:Y:S01]  /*16d0*/  ULDC.64 UR4, c[0x0][0x218] ;  /* 0x0000860000047ab9 */ /* 0x000fe20000000a00 */
[----:B--2---:R-:W2:Y:S01]  /*16e0*/  MUFU.RCP R5, R5 ;  /* 0x0000000500057308 */ /* 0x004ea20000001000 */
[----:B------:R-:W-:Y:S01]  /*16f0*/  ULDC.64 UR56, c[0x0][0x218] ;  /* 0x0000860000387ab9 */ /* 0x000fe20000000a00 */
[----:B------:R-:W-:Y:S01]  /*1700*/  ULDC.64 UR58, c[0x0][0x218] ;  /* 0x00008600003a7ab9 */ /* 0x000fe20000000a00 */
[----:B------:R-:W-:Y:S01]  /*1710*/  ULDC.64 UR38, c[0x0][0x218] ;  /* 0x0000860000267ab9 */ /* 0x000fe20000000a00 */
[----:B------:R-:W-:-:S04]  /*1720*/  ULDC.64 UR60, c[0x0][0x218] ;  /* 0x00008600003c7ab9 */ /* 0x000fc80000000a00 */
[----:B---3--:R-:W3:Y:S01]  /*1730*/  MUFU.RCP R4, R4 ;  /* 0x0000000400047308 */ /* 0x008ee20000001000 */
[----:B--2---:R-:W-:Y:S01]  /*1740*/  VIADD R6, R5, 0xffffffe ;  /* 0x0ffffffe05067836 */ /* 0x004fe20000000000 */
[----:B------:R-:W-:Y:S02]  /*1750*/  LEA.HI R5, R12, R15, RZ, 0x1b ;  /* 0x0000000f0c057211 */ /* 0x000fe400078fd8ff */
[----:B------:R-:W-:-:S04]  /*1760*/  SHF.R.U32.HI R12, RZ, 0x2, R14 ;  /* 0x00000002ff0c7819 */ /* 0x000fc8000001160e */
[----:B------:R2:W4:Y:S01]  /*1770*/  F2I.FTZ.U32.TRUNC.NTZ R7, R6 ;  /* 0x0000000600077305 */ /* 0x000522000021f000 */
[C---:B------:R-:W-:Y:S01]  /*1780*/  ISETP.GE.AND P4, PT, R5.reuse, RZ, PT ;  /* 0x000000ff0500720c */ /* 0x040fe20003f86270 */
[C---:B------:R-:W-:Y:S01]  /*1790*/  VIADD R18, R5.reuse, 0xfe ;  /* 0x000000fe05127836 */ /* 0x040fe20000000000 */
[----:B------:R-:W-:Y:S01]  /*17a0*/  SGXT.U32 R12, R12, 0x3 ;  /* 0x000000030c0c781a */ /* 0x000fe20000000000 */
[----:B---3--:R-:W-:Y:S01]  /*17b0*/  VIADD R10, R4, 0xffffffe ;  /* 0x0ffffffe040a7836 */ /* 0x008fe20000000000 */
[----:B------:R-:W-:Y:S01]  /*17c0*/  IABS R4, R19 ;  /* 0x0000001300047213 */ /* 0x000fe20000000000 */
[----:B------:R-:W-:Y:S01]  /*17d0*/  VIADD R16, R5, 0xfc ;  /* 0x000000fc05107836 */ /* 0x000fe20000000000 */
[----:B------:R-:W-:Y:S01]  /*17e0*/  ISETP.GE.AND P5, PT, R18, RZ, PT ;  /* 0x000000ff1200720c */ /* 0x000fe20003fa6270 */
[----:B------:R3:W0:Y:S01]  /*17f0*/  F2I.FTZ.U32.TRUNC.NTZ R11, R10 ;  /* 0x0000000a000b7305 */ /* 0x000622000021f000 */
[----:B--2---:R-:W-:Y:S02]  /*1800*/  IMAD.MOV.U32 R6, RZ, RZ, RZ ;  /* 0x000000ffff067224 */ /* 0x004fe400078e00ff */
[----:B-1----:R-:W-:-:S02]  /*1810*/  IABS R15, R16 ;  /* 0x00000010000f7213 */ /* 0x002fc40000000000 */
[----:B------:R-:W-:Y:S01]  /*1820*/  ISETP.GE.AND P3, PT, R16, RZ, PT ;  /* 0x000000ff1000720c */ /* 0x000fe20003f66270 */
[----:B------:R-:W-:Y:S02]  /*1830*/  VIADD R16, R5, 0xda ;  /* 0x000000da05107836 */ /* 0x000fe40000000000 */
[----:B----4-:R-:W-:Y:S02]  /*1840*/  IMAD.MOV R9, RZ, RZ, -R7 ;  /* 0x000000ffff097224 */ /* 0x010fe400078e0a07 */
[----:B---3--:R-:W-:Y:S02]  /*1850*/  IMAD.MOV.U32 R10, RZ, RZ, RZ ;  /* 0x000000ffff0a7224 */ /* 0x008fe400078e00ff */
[----:B------:R-:W-:Y:S02]  /*1860*/  IMAD R9, R9, R8, RZ ;  /* 0x0000000809097224 */ /* 0x000fe400078e02ff */
[----:B0-----:R-:W-:Y:S02]  /*1870*/  IMAD.MOV R13, RZ, RZ, -R11 ;  /* 0x000000ffff0d7224 */ /* 0x001fe400078e0a0b */
[----:B------:R-:W-:-:S04]  /*1880*/  IMAD.HI.U32 R6, R7, R9, R6 ;  /* 0x0000000907067227 */ /* 0x000fc800078e0006 */
[----:B------:R-:W-:Y:S01]  /*1890*/  IMAD R7, R13, R0, RZ ;  /* 0x000000000d077224 */ /* 0x000fe200078e02ff */
[----:B------:R-:W-:Y:S01]  /*18a0*/  IABS R13, R5 ;  /* 0x00000005000d7213 */ /* 0x000fe20000000000 */
[----:B------:R-:W-:Y:S02]  /*18b0*/  IMAD.MOV.U32 R9, RZ, RZ, R4 ;  /* 0x000000ffff097224 */ /* 0x000fe400078e0004 */
[----:B------:R-:W-:-:S04]  /*18c0*/  IMAD.HI.U32 R4, R11, R7, R10 ;  /* 0x000000070b047227 */ /* 0x000fc800078e000a */
[----:B------:R-:W-:-:S04]  /*18d0*/  IMAD.HI.U32 R7, R6, R9, RZ ;  /* 0x0000000906077227 */ /* 0x000fc800078e00ff */
[----:B------:R-:W-:Y:S02]  /*18e0*/  IMAD.MOV R7, RZ, RZ, -R7 ;  /* 0x000000ffff077224 */ /* 0x000fe400078e0a07 */
[----:B------:R-:W-:-:S04]  /*18f0*/  IMAD.HI.U32 R6, R4, R13, RZ ;  /* 0x0000000d04067227 */ /* 0x000fc800078e00ff */
[----:B------:R-:W-:Y:S01]  /*1900*/  IMAD R9, R8, R7, R9 ;  /* 0x0000000708097224 */ /* 0x000fe200078e0209 */
[----:B------:R-:W-:Y:S01]  /*1910*/  IABS R7, R18 ;  /* 0x0000001200077213 */ /* 0x000fe20000000000 */
[----:B------:R-:W-:Y:S02]  /*1920*/  IMAD.MOV R6, RZ, RZ, -R6 ;  /* 0x000000ffff067224 */ /* 0x000fe400078e0a06 */
[----:B------:R-:W-:Y:S01]  /*1930*/  IMAD.HI.U32 R10, R4, R15, RZ ;  /* 0x0000000f040a7227 */ /* 0x000fe200078e00ff */
[----:B------:R-:W-:-:S03]  /*1940*/  ISETP.GT.U32.AND P1, PT, R8, R9, PT ;  /* 0x000000090800720c */ /* 0x000fc60003f24070 */
[----:B------:R-:W-:Y:S01]  /*1950*/  IMAD R13, R0, R6, R13 ;  /* 0x00000006000d7224 */ /* 0x000fe200078e020d */
[----:B------:R-:W-:Y:S01]  /*1960*/  LOP3.LUT R6, R14, 0x3, RZ, 0xc0, !PT ;  /* 0x000000030e067812 */ /* 0x000fe200078ec0ff */
[----:B------:R-:W-:Y:S02]  /*1970*/  VIADD R14, R5, 0xfa ;  /* 0x000000fa050e7836 */ /* 0x000fe40000000000 */
[----:B------:R-:W-:Y:S01]  /*1980*/  IMAD.MOV R10, RZ, RZ, -R10 ;  /* 0x000000ffff0a7224 */ /* 0x000fe200078e0a0a */
[----:B------:R-:W-:Y:S01]  /*1990*/  ISETP.GT.U32.AND P0, PT, R0, R13, PT ;  /* 0x0000000d0000720c */ /* 0x000fe20003f04070 */
[----:B------:R-:W-:Y:S01]  /*19a0*/  IMAD R17, R6, 0x110, RZ ;  /* 0x0000011006117824 */ /* 0x000fe200078e02ff */
[----:B------:R-:W-:Y:S01]  /*19b0*/  IABS R11, R14 ;  /* 0x0000000e000b7213 */ /* 0x000fe20000000000 */
[----:B------:R-:W-:-:S03]  /*19c0*/  IMAD.HI.U32 R6, R4, R7, RZ ;  /* 0x0000000704067227 */ /* 0x000fc600078e00ff */
[----:B------:R-:W-:Y:S01]  /*19d0*/  LOP3.LUT R3, R17, R12, RZ, 0xfc, !PT ;  /* 0x0000000c11037212 */ /* 0x000fe200078efcff */
[----:B------:R-:W-:Y:S02]  /*19e0*/  @!P1 IMAD.IADD R9, R9, 0x1, -R8 ;  /* 0x0000000109099824 */ /* 0x000fe400078e0a08 */
[----:B------:R-:W-:Y:S02]  /*19f0*/  IMAD.MOV R6, RZ, RZ, -R6 ;  /* 0x000000ffff067224 */ /* 0x000fe400078e0a06 */
[----:B------:R-:W-:Y:S01]  /*1a00*/  IMAD.HI.U32 R12, R4, R11, RZ ;  /* 0x0000000b040c7227 */ /* 0x000fe200078e00ff */
[----:B------:R-:W-:Y:S01]  /*1a10*/  ISETP.GT.U32.AND P1, PT, R8, R9, PT ;  /* 0x000000090800720c */ /* 0x000fe20003f24070 */
[----:B------:R0:W-:Y:S02]  /*1a20*/  STL [R1+0x34], R3 ;  /* 0x0000340301007387 */ /* 0x0001e40000100800 */
[----:B------:R-:W-:Y:S02]  /*1a30*/  @!P0 IMAD.IADD R13, R13, 0x1, -R0 ;  /* 0x000000010d0d8824 */ /* 0x000fe400078e0a00 */
[----:B------:R-:W-:-:S02]  /*1a40*/  IMAD R7, R0, R6, R7 ;  /* 0x0000000600077224 */ /* 0x000fc400078e0207 */
[----:B------:R-:W-:Y:S01]  /*1a50*/  IMAD.MOV R12, RZ, RZ, -R12 ;  /* 0x000000ffff0c7224 */ /* 0x000fe200078e0a0c */
[C---:B------:R-:W-:Y:S01]  /*1a60*/  ISETP.GT.U32.AND P0, PT, R0.reuse, R13, PT ;  /* 0x0000000d0000720c */ /* 0x040fe20003f04070 */
[C---:B------:R-:W-:Y:S02]  /*1a70*/  IMAD R15, R0.reuse, R10, R15 ;  /* 0x0000000a000f7224 */ /* 0x040fe400078e020f */
[C---:B------:R-:W-:Y:S02]  /*1a80*/  IMAD R11, R0.reuse, R12, R11 ;  /* 0x0000000c000b7224 */ /* 0x040fe400078e020b */
[----:B------:R-:W-:Y:S01]  /*1a90*/  @!P1 IMAD.IADD R9, R9, 0x1, -R8 ;  /* 0x0000000109099824 */ /* 0x000fe200078e0a08 */
[C---:B------:R-:W-:Y:S01]  /*1aa0*/  ISETP.GT.U32.AND P1, PT, R0.reuse, R7, PT ;  /* 0x000000070000720c */ /* 0x040fe20003f24070 */
[C---:B------:R-:W-:Y:S01]  /*1ab0*/  VIADD R12, R5.reuse, 0xf8 ;  /* 0x000000f8050c7836 */ /* 0x040fe20000000000 */
[----:B------:R-:W-:Y:S01]  /*1ac0*/  ISETP.GT.U32.AND P2, PT, R0, R15, PT ;  /* 0x0000000f0000720c */ /* 0x000fe20003f44070 */
[----:B------:R-:W-:-:S02]  /*1ad0*/  VIADD R10, R5, 0xf6 ;  /* 0x000000f6050a7836 */ /* 0x000fc40000000000 */
[----:B------:R-:W-:Y:S01]  /*1ae0*/  VIADD R18, R5, 0xe8 ;  /* 0x000000e805127836 */ /* 0x000fe20000000000 */
[----:B------:R-:W-:Y:S01]  /*1af0*/  IABS R6, R12 ;  /* 0x0000000c00067213 */ /* 0x000fe20000000000 */
[----:B------:R-:W-:Y:S01]  /*1b00*/  @!P0 IMAD.IADD R13, R13, 0x1, -R0 ;  /* 0x000000010d0d8824 */ /* 0x000fe200078e0a00 */
[----:B------:R-:W-:Y:S02]  /*1b10*/  ISETP.GT.U32.AND P0, PT, R0, R11, PT ;  /* 0x0000000b0000720c */ /* 0x000fe40003f04070 */
[----:B------:R-:W-:Y:S01]  /*1b20*/  IABS R17, R10 ;  /* 0x0000000a00117213 */ /* 0x000fe20000000000 */
[----:B0-----:R-:W-:Y:S02]  /*1b30*/  IMAD.MOV.U32 R3, RZ, RZ, R13 ;  /* 0x000000ffff037224 */ /* 0x001fe400078e000d */
[----:B------:R-:W-:Y:S02]  /*1b40*/  IMAD.MOV.U32 R13, RZ, RZ, R6 ;  /* 0x000000ffff0d7224 */ /* 0x000fe400078e0006 */
[----:B------:R-:W-:Y:S01]  /*1b50*/  @!P1 IMAD.IADD R7, R7, 0x1, -R0 ;  /* 0x0000000107079824 */ /* 0x000fe200078e0a00 */
[----:B------:R-:W-:Y:S01]  /*1b60*/  ISETP.NE.AND P1, PT, R2, RZ, PT ;  /* 0x000000ff0200720c */ /* 0x000fe20003f25270 */
[----:B------:R-:W-:-:S04]  /*1b70*/  IMAD.HI.U32 R6, R4, R13, RZ ;  /* 0x0000000d04067227 */ /* 0x000fc800078e00ff */
[----:B------:R-:W-:Y:S01]  /*1b80*/  @!P4 IMAD.MOV R3, RZ, RZ, -R3 ;  /* 0x000000ffff03c224 */ /* 0x000fe200078e0a03 */
[----:B------:R-:W-:Y:S01]  /*1b90*/  ISETP.GE.AND P4, PT, R14, RZ, PT ;  /* 0x000000ff0e00720c */ /* 0x000fe20003f86270 */
[----:B------:R-:W-:Y:S02]  /*1ba0*/  IMAD.MOV R6, RZ, RZ, -R6 ;  /* 0x000000ffff067224 */ /* 0x000fe400078e0a06 */
[--C-:B------:R-:W-:Y:S01]  /*1bb0*/  @!P2 IMAD.IADD R15, R15, 0x1, -R0.reuse ;  /* 0x000000010f0fa824 */ /* 0x100fe200078e0a00 */
[----:B------:R0:W-:Y:S01]  /*1bc0*/  STL [R1+0xc4], R3 ;  /* 0x0000c40301007387 */ /* 0x0001e20000100800 */
[C---:B------:R-:W-:Y:S01]  /*1bd0*/  IMAD R13, R0.reuse, R6, R13 ;  /* 0x00000006000d7224 */ /* 0x040fe200078e020d */
[----:B------:R-:W-:Y:S01]  /*1be0*/  ISETP.GT.U32.AND P2, PT, R0, R7, PT ;  /* 0x000000070000720c */ /* 0x000fe20003f44070 */
[----:B------:R-:W-:Y:S02]  /*1bf0*/  @!P0 IMAD.IADD R11, R11, 0x1, -R0 ;  /* 0x000000010b0b8824 */ /* 0x000fe400078e0a00 */
[----:B------:R-:W-:-:S02]  /*1c00*/  VIADD R14, R5, 0xf4 ;  /* 0x000000f4050e7836 */ /* 0x000fc40000000000 */
[----:B------:R-:W-:Y:S01]  /*1c10*/  IMAD.HI.U32 R8, R4, R17, RZ ;  /* 0x0000001104087227 */ /* 0x000fe200078e00ff */
[C---:B------:R-:W-:Y:S02]  /*1c20*/  ISETP.GT.U32.AND P0, PT, R0.reuse, R11, PT ;  /* 0x0000000b0000720c */ /* 0x040fe40003f04070 */
[----:B------:R-:W-:Y:S01]  /*1c30*/  IABS R21, R14 ;  /* 0x0000000e00157213 */ /* 0x000fe20000000000 */
[----:B0-----:R-:W-:Y:S02]  /*1c40*/  IMAD.MOV.U32 R3, RZ, RZ, R9 ;  /* 0x000000ffff037224 */ /* 0x001fe400078e0009 */
[----:B------:R-:W-:Y:S02]  /*1c50*/  IMAD.MOV R8, RZ, RZ, -R8 ;  /* 0x000000ffff087224 */ /* 0x000fe400078e0a08 */
[----:B------:R-:W-:Y:S01]  /*1c60*/  @!P6 IMAD.MOV R3, RZ, RZ, -R3 ;  /* 0x000000ffff03e224 */ /* 0x000fe200078e0a03 */
[----:B------:R-:W-:Y:S01]  /*1c70*/  @!P1 LOP3.LUT R3, RZ, R2, RZ, 0x33, !PT ;  /* 0x00000002ff039212 */ /* 0x000fe200078e33ff */
[----:B------:R-:W-:Y:S01]  /*1c80*/  VIADD R2, R5, 0xf2 ;  /* 0x000000f205027836 */ /* 0x000fe20000000000 */
[C---:B------:R-:W-:Y:S01]  /*1c90*/  ISETP.GT.U32.AND P1, PT, R0.reuse, R13, PT ;  /* 0x0000000d0000720c */ /* 0x040fe20003f24070 */
[--C-:B------:R-:W-:Y:S01]  /*1ca0*/  @!P2 IMAD.IADD R7, R7, 0x1, -R0.reuse ;  /* 0x000000010707a824 */ /* 0x100fe200078e0a00 */
[C---:B------:R-:W-:Y:S01]  /*1cb0*/  ISETP.GT.U32.AND P6, PT, R0.reuse, R15, PT ;  /* 0x0000000f0000720c */ /* 0x040fe20003fc4070 */
[----:B------:R0:W-:Y:S01]  /*1cc0*/  STL [R1+0x210], R3 ;  /* 0x0002100301007387 */ /* 0x0001e20000100800 */
[----:B------:R-:W-:Y:S01]  /*1cd0*/  IABS R19, R2 ;  /* 0x0000000200137213 */ /* 0x000fe20000000000 */
[----:B------:R-:W-:Y:S01]  /*1ce0*/  IMAD R9, R0, R8, R17 ;  /* 0x0000000800097224 */ /* 0x000fe200078e0211 */
[----:B------:R-:W-:Y:S01]  /*1cf0*/  ISETP.GE.AND P2, PT, R12, RZ, PT ;  /* 0x000000ff0c00720c */ /* 0x000fe20003f46270 */
[----:B------:R-:W-:Y:S01]  /*1d00*/  @!P0 IMAD.IADD R11, R11, 0x1, -R0 ;  /* 0x000000010b0b8824 */ /* 0x000fe200078e0a00 */
[----:B------:R-:W-:Y:S01]  /*1d10*/  ISETP.GE.AND P0, PT, R10, RZ, PT ;  /* 0x000000ff0a00720c */ /* 0x000fe20003f06270 */
[----:B------:R-:W-:-:S02]  /*1d20*/  VIADD R8, R5, 0xf0 ;  /* 0x000000f005087836 */ /* 0x000fc40000000000 */
[----:B------:R-:W-:-:S03]  /*1d30*/  IMAD.HI.U32 R6, R4, R21, RZ ;  /* 0x0000001504067227 */ /* 0x000fc600078e00ff */
[----:B------:R-:W-:Y:S01]  /*1d40*/  IABS R17, R8 ;  /* 0x0000000800117213 */ /* 0x000fe20000000000 */
[----:B------:R-:W-:Y:S01]  /*1d50*/  @!P1 IMAD.IADD R13, R13, 0x1, -R0 ;  /* 0x000000010d0d9824 */ /* 0x000fe200078e0a00 */
[----:B------:R-:W-:Y:S01]  /*1d60*/  ISETP.GE.AND P1, PT, R14, RZ, PT ;  /* 0x000000ff0e00720c */ /* 0x000fe20003f26270 */
[----:B0-----:R-:W-:Y:S02]  /*1d70*/  IMAD.MOV.U32 R3, RZ, RZ, R7 ;  /* 0x000000ffff037224 */ /* 0x001fe400078e0007 */
[----:B------:R-:W-:-:S04]  /*1d80*/  IMAD.HI.U32 R10, R4, R19, RZ ;  /* 0x00000013040a7227 */ /* 0x000fc800078e00ff */
[----:B------:R-:W-:Y:S01]  /*1d90*/  @!P5 IMAD.MOV R3, RZ, RZ, -R3 ;  /* 0x000000ffff03d224 */ /* 0x000fe200078e0a03 */
[C---:B------:R-:W-:Y:S01]  /*1da0*/  ISETP.GT.U32.AND P5, PT, R0.reuse, R13, PT ;  /* 0x0000000d0000720c */ /* 0x040fe20003fa4070 */
[----:B------:R-:W-:Y:S01]  /*1db0*/  @!P6 IMAD.IADD R15, R15, 0x1, -R0 ;  /* 0x000000010f0fe824 */ /* 0x000fe200078e0a00 */
[C---:B------:R-:W-:Y:S01]  /*1dc0*/  ISETP.GT.U32.AND P6, PT, R0.reuse, R9, PT ;  /* 0x000000090000720c */ /* 0x040fe20003fc4070 */
[----:B------:R-:W-:Y:S01]  /*1dd0*/  IMAD.MOV R6, RZ, RZ, -R6 ;  /* 0x000000ffff067224 */ /* 0x000fe200078e0a06 */
[----:B------:R0:W-:Y:S01]  /*1de0*/  STL [R1+0xe8], R3 ;  /* 0x0000e80301007387 */ /* 0x0001e20000100800 */
[----:B------:R-:W-:Y:S02]  /*1df0*/  IMAD.MOV R10, RZ, RZ, -R10 ;  /* 0x000000ffff0a7224 */ /* 0x000fe400078e0a0a */
[----:B------:R-:W-:Y:S02]  /*1e00*/  IMAD R7, R0, R6, R21 ;  /* 0x0000000600077224 */ /* 0x000fe400078e0215 */
[----:B------:R-:W-:-:S02]  /*1e10*/  IMAD.MOV.U32 R12, RZ, RZ, R15 ;  /* 0x000000ffff0c7224 */ /* 0x000fc400078e000f */
[----:B------:R-:W-:Y:S02]  /*1e20*/  IMAD R6, R0, R10, R19 ;  /* 0x0000000a00067224 */ /* 0x000fe400078e0213 */
[----:B------:R-:W-:-:S04]  /*1e30*/  IMAD.HI.U32 R10, R4, R17, RZ ;  /* 0x00000011040a7227 */ /* 0x000fc800078e00ff */
[----:B------:R-:W-:Y:S01]  /*1e40*/  @!P3 IMAD.MOV R12, RZ, RZ, -R12 ;  /* 0x000000ffff0cb224 */ /* 0x000fe200078e0a0c */
[C---:B------:R-:W-:Y:S01]  /*1e50*/  ISETP.GT.U32.AND P3, PT, R0.reuse, R7, PT ;  /* 0x000000070000720c */ /* 0x040fe20003f64070 */
[----:B------:R-:W-:Y:S02]  /*1e60*/  IMAD.MOV R10, RZ, RZ, -R10 ;  /* 0x000000ffff0a7224 */ /* 0x000fe400078e0a0a */
[--C-:B------:R-:W-:Y:S01]  /*1e70*/  @!P5 IMAD.IADD R13, R13, 0x1, -R0.reuse ;  /* 0x000000010d0dd824 */ /* 0x100fe200078e0a00 */
[----:B------:R1:W-:Y:S01]  /*1e80*/  STL [R1+0x118], R12 ;  /* 0x0001180c01007387 */ /* 0x0003e20000100800 */
[C---:B------:R-:W-:Y:S01]  /*1e90*/  IMAD R14, R0.reuse, R10, R17 ;  /* 0x0000000a000e7224 */ /* 0x040fe200078e0211 */
[----:B------:R-:W-:Y:S01]  /*1ea0*/  ISETP.GT.U32.AND P5, PT, R0, R6, PT ;  /* 0x000000060000720c */ /* 0x000fe20003fa4070 */
[----:B------:R-:W-:Y:S02]  /*1eb0*/  @!P6 IMAD.IADD R9, R9, 0x1, -R0 ;  /* 0x000000010909e824 */ /* 0x000fe400078e0a00 */
[----:B0-----:R-:W-:-:S02]  /*1ec0*/  IMAD.MOV.U32 R3, RZ, RZ, R11 ;  /* 0x000000ffff037224 */ /* 0x001fc400078e000b */
[----:B------:R-:W-:Y:S01]  /*1ed0*/  VIADD R11, R5, 0xec ;  /* 0x000000ec050b7836 */ /* 0x000fe20000000000 */
[----:B------:R-:W-:Y:S01]  /*1ee0*/  ISETP.GT.U32.AND P6, PT, R0, R9, PT ;  /* 0x000000090000720c */ /* 0x000fe20003fc4070 */
[----:B------:R-:W-:Y:S01]  /*1ef0*/  @!P4 IMAD.MOV R3, RZ, RZ, -R3 ;  /* 0x000000ffff03c224 */ /* 0x000fe200078e0a03 */
[----:B------:R-:W-:Y:S01]  /*1f00*/  ISETP.GE.AND P4, PT, R2, RZ, PT ;  /* 0x000000ff0200720c */ /* 0x000fe20003f86270 */
[----:B-1----:R-:W-:Y:S01]  /*1f10*/  IMAD.MOV.U32 R12, RZ, RZ, R13 ;  /* 0x000000ffff0c7224 */ /* 0x002fe200078e000d */
[----:B------:R-:W-:Y:S01]  /*1f20*/  IABS R20, R11 ;  /* 0x0000000b00147213 */ /* 0x000fe20000000000 */
[----:B------:R-:W-:Y:S01]  /*1f30*/  @!P3 IMAD.IADD R7, R7, 0x1, -R0 ;  /* 0x000000010707b824 */ /* 0x000fe200078e0a00 */
[----:B------:R0:W-:Y:S01]  /*1f40*/  STL [R1+0x140], R3 ;  /* 0x0001400301007387 */ /* 0x0001e20000100800 */
[----:B------:R-:W-:Y:S01]  /*1f50*/  @!P2 IMAD.MOV R12, RZ, RZ, -R12 ;  /* 0x000000ffff0ca224 */ /* 0x000fe200078e0a0c */
[----:B------:R-:W-:Y:S01]  /*1f60*/  ISETP.GT.U32.AND P2, PT, R0, R14, PT ;  /* 0x0000000e0000720c */ /* 0x000fe20003f44070 */
[--C-:B------:R-:W-:Y:S01]  /*1f70*/  @!P5 IMAD.IADD R6, R6, 0x1, -R0.reuse ;  /* 0x000000010606d824 */ /* 0x100fe200078e0a00 */
[C---:B------:R-:W-:Y:S01]  /*1f80*/  ISETP.GT.U32.AND P3, PT, R0.reuse, R7, PT ;  /* 0x000000070000720c */ /* 0x040fe20003f64070 */
[----:B------:R-:W-:Y:S01]  /*1f90*/  VIADD R2, R5, 0xee ;  /* 0x000000ee05027836 */ /* 0x000fe20000000000 */
[----:B------:R1:W-:Y:S01]  /*1fa0*/  STL [R1+0x1cc], R12 ;  /* 0x0001cc0c01007387 */ /* 0x0003e20000100800 */
[----:B------:R-:W-:Y:S01]  /*1fb0*/  @!P6 IMAD.IADD R9, R9, 0x1, -R0 ;  /* 0x000000010909e824 */ /* 0x000fe200078e0a00 */
[----:B------:R-:W-:Y:S01]  /*1fc0*/  ISETP.GT.U32.AND P5, PT, R0, R6, PT ;  /* 0x000000060000720c */ /* 0x000fe20003fa4070 */
[----:B------:R-:W-:Y:S01]  /*1fd0*/  VIADD R15, R5, 0xdc ;  /* 0x000000dc050f7836 */ /* 0x000fe20000000000 */
[----:B------:R-:W-:Y:S01]  /*1fe0*/  IABS R21, R2 ;  /* 0x0000000200157213 */ /* 0x000fe20000000000 */
[----:B0-----:R-:W-:Y:S01]  /*1ff0*/  IMAD.MOV.U32 R3, RZ, RZ, R9 ;  /* 0x000000ffff037224 */ /* 0x001fe200078e0009 */
[----:B------:R-:W-:Y:S01]  /*2000*/  ISETP.GE.AND P6, PT, R8, RZ, PT ;  /* 0x000000ff0800720c */ /* 0x000fe20003fc6270 */
[----:B------:R-:W-:-:S04]  /*2010*/  IMAD.HI.U32 R9, R4, R20, RZ ;  /* 0x0000001404097227 */ /* 0x000fc800078e00ff */
[----:B------:R-:W-:Y:S02]  /*2020*/  @!P2 IMAD.IADD R14, R14, 0x1, -R0 ;  /* 0x000000010e0ea824 */ /* 0x000fe400078e0a00 */
[----:B------:R-:W-:Y:S02]  /*2030*/  IMAD.MOV R9, RZ, RZ, -R9 ;  /* 0x000000ffff097224 */ /* 0x000fe400078e0a09 */
[----:B------:R-:W-:Y:S01]  /*2040*/  @!P0 IMAD.MOV R3, RZ, RZ, -R3 ;  /* 0x000000ffff038224 */ /* 0x000fe200078e0a03 */
[C---:B------:R-:W-:Y:S01]  /*2050*/  ISETP.GT.U32.AND P2, PT, R0.reuse, R14, PT ;  /* 0x0000000e0000720c */ /* 0x040fe20003f44070 */
[----:B------:R-:W-:Y:S01]  /*2060*/  IMAD R20, R0, R9, R20 ;  /* 0x0000000900147224 */ /* 0x000fe200078e0214 */
[----:B------:R-:W-:Y:S01]  /*2070*/  ISETP.GE.AND P0, PT, R2, RZ, PT ;  /* 0x000000ff0200720c */ /* 0x000fe20003f06270 */
[----:B------:R-:W-:Y:S01]  /*2080*/  IMAD.HI.U32 R2, R4, R21, RZ ;  /* 0x0000001504027227 */ /* 0x000fe200078e00ff */
[----:B------:R0:W-:Y:S03]  /*2090*/  STL [R1+0x1d0], R3 ;  /* 0x0001d00301007387 */ /* 0x0001e60000100800 */
[----:B------:R-:W-:-:S02]  /*20a0*/  VIADD R8, R5, 0xea ;  /* 0x000000ea05087836 */ /* 0x000fc40000000000 */
[----:B------:R-:W-:Y:S01]  /*20b0*/  @!P3 IMAD.IADD R7, R7, 0x1, -R0 ;  /* 0x000000010707b824 */ /* 0x000fe200078e0a00 */
[----:B------:R-:W-:Y:S01]  /*20c0*/  ISETP.GE.AND P3, PT, R11, RZ, PT ;  /* 0x000000ff0b00720c */ /* 0x000fe20003f66270 */
[----:B------:R-:W-:Y:S01]  /*20d0*/  IMAD.MOV R11, RZ, RZ, -R2 ;  /* 0x000000ffff0b7224 */ /* 0x000fe200078e0a02 */
[----:B------:R-:W-:Y:S01]  /*20e0*/  IABS R19, R8 ;  /* 0x0000000800137213 */ /* 0x000fe20000000000 */
[--C-:B------:R-:W-:Y:S01]  /*20f0*/  @!P2 IMAD.IADD R14, R14, 0x1, -R0.reuse ;  /* 0x000000010e0ea824 */ /* 0x100fe200078e0a00 */
[----:B------:R-:W-:Y:S01]  /*2100*/  ISETP.GT.U32.AND P2, PT, R0, R20, PT ;  /* 0x000000140000720c */ /* 0x000fe20003f44070 */
[----:B------:R-:W-:Y:S01]  /*2110*/  @!P5 IMAD.IADD R6, R6, 0x1, -R0 ;  /* 0x000000010606d824 */ /* 0x000fe200078e0a00 */
[----:B------:R-:W-:Y:S01]  /*2120*/  ISETP.GE.AND P5, PT, R8, RZ, PT ;  /* 0x000000ff0800720c */ /* 0x000fe20003fa6270 */
[----:B------:R-:W-:Y:S02]  /*2130*/  IMAD R21, R0, R11, R21 ;  /* 0x0000000b00157224 */ /* 0x000fe400078e0215 */
[----:B-1----:R-:W-:-:S02]  /*2140*/  IMAD.MOV.U32 R12, RZ, RZ, R7 ;  /* 0x000000ffff0c7224 */ /* 0x002fc400078e0007 */
[----:B0-----:R-:W-:Y:S02]  /*2150*/  IMAD.MOV.U32 R3, RZ, RZ, R6 ;  /* 0x000000ffff037224 */ /* 0x001fe400078e0006 */
[----:B------:R-:W-:-:S04]  /*2160*/  IMAD.HI.U32 R10, R4, R19, RZ ;  /* 0x00000013040a7227 */ /* 0x000fc800078e00ff */
[----:B------:R-:W-:Y:S01]  /*2170*/  @!P1 IMAD.MOV R12, RZ, RZ, -R12 ;  /* 0x000000ffff0c9224 */ /* 0x000fe200078e0a0c */
[----:B------:R-:W-:Y:S01]  /*2180*/  ISETP.GT.U32.AND P1, PT, R0, R21, PT ;  /* 0x000000150000720c */ /* 0x000fe20003f24070 */
[----:B------:R-:W-:Y:S01]  /*2190*/  @!P4 IMAD.MOV R3, RZ, RZ, -R3 ;  /* 0x000000ffff03c224 */ /* 0x000fe200078e0a03 */
[----:B------:R-:W-:Y:S01]  /*21a0*/  ISETP.GE.AND P4, PT, R18, RZ, PT ;  /* 0x000000ff1200720c */ /* 0x000fe20003f86270 */
[----:B------:R-:W-:Y:S01]  /*21b0*/  @!P2 IMAD.IADD R20, R20, 0x1, -R0 ;  /* 0x000000011414a824 */ /* 0x000fe200078e0a00 */
[----:B------:R-:W-:Y:S01]  /*21c0*/  IABS R18, R18 ;  /* 0x0000001200127213 */ /* 0x000fe20000000000 */
[----:B------:R-:W-:Y:S01]  /*21d0*/  IMAD.MOV R2, RZ, RZ, -R10 ;  /* 0x000000ffff027224 */ /* 0x000fe200078e0a0a */
[----:B------:R-:W-:Y:S01]  /*21e0*/  STL [R1+0x1d8], R12 ;  /* 0x0001d80c01007387 */ /* 0x000fe20000100800 */
[----:B------:R-:W-:Y:S01]  /*21f0*/  VIADD R10, R5, 0xe6 ;  /* 0x000000e6050a7836 */ /* 0x000fe20000000000 */
[C---:B------:R-:W-:Y:S01]  /*2200*/  ISETP.GT.U32.AND P2, PT, R0.reuse, R20, PT ;  /* 0x000000140000720c */ /* 0x040fe20003f44070 */
[----:B------:R-:W-:Y:S01]  /*2210*/  IMAD R19, R0, R2, R19 ;  /* 0x0000000200137224 */ /* 0x000fe200078e0213 */
[----:B------:R0:W-:Y:S01]  /*2220*/  STL [R1+0x1dc], R3 ;  /* 0x0001dc0301007387 */ /* 0x0001e20000100800 */
[----:B------:R-:W-:Y:S01]  /*2230*/  IMAD.HI.U32 R11, R4, R18, RZ ;  /* 0x00000012040b7227 */ /* 0x000fe200078e00ff */
[----:B------:R-:W-:-:S03]  /*2240*/  IABS R17, R10 ;  /* 0x0000000a00117213 */ /* 0x000fc60000000000 */
[----:B------:R-:W-:Y:S02]  /*2250*/  IMAD.MOV R11, RZ, RZ, -R11 ;  /* 0x000000ffff0b7224 */ /* 0x000fe400078e0a0b */
[----:B------:R-:W-:Y:S02]  /*2260*/  VIADD R7, R5, 0xe2 ;  /* 0x000000e205077836 */ /* 0x000fe40000000000 */
[----:B------:R-:W-:Y:S02]  /*2270*/  @!P1 IMAD.IADD R21, R21, 0x1, -R0 ;  /* 0x0000000115159824 */ /* 0x000fe400078e0a00 */
[----:B0-----:R-:W-:Y:S01]  /*2280*/  IMAD.MOV.U32 R3, RZ, RZ, R14 ;  /* 0x000000ffff037224 */ /* 0x001fe200078e000e */
[----:B------:R-:W-:Y:S01]  /*2290*/  IABS R12, R7 ;  /* 0x00000007000c7213 */ /* 0x000fe20000000000 */
[----:B------:R-:W-:Y:S01]  /*22a0*/  IMAD.HI.U32 R9, R4, R17, RZ ;  /* 0x0000001104097227 */ /* 0x000fe200078e00ff */
[----:B------:R-:W-:-:S03]  /*22b0*/  ISETP.GT.U32.AND P1, PT, R0, R21, PT ;  /* 0x000000150000720c */ /* 0x000fc60003f24070 */
[----:B------:R-:W-:Y:S01]  /*22c0*/  @!P6 IMAD.MOV R3, RZ, RZ, -R3 ;  /* 0x000000ffff03e224 */ /* 0x000fe200078e0a03 */
[C---:B------:R-:W-:Y:S01]  /*22d0*/  ISETP.GT.U32.AND P6, PT, R0.reuse, R19, PT ;  /* 0x000000130000720c */ /* 0x040fe20003fc4070 */
[----:B------:R-:W-:Y:S02]  /*22e0*/  IMAD R18, R0, R11, R18 ;  /* 0x0000000b00127224 */ /* 0x000fe400078e0212 */
[----:B------:R-:W-:Y:S01]  /*22f0*/  IMAD.MOV R9, RZ, RZ, -R9 ;  /* 0x000000ffff097224 */ /* 0x000fe200078e0a09 */
[----:B------:R0:W-:Y:S01]  /*2300*/  STL [R1+0x1d4], R3 ;  /* 0x0001d40301007387 */ /* 0x0001e20000100800 */
[----:B------:R-:W-:Y:S01]  /*2310*/  @!P2 IMAD.IADD R20, R20, 0x1, -R0 ;  /* 0x000000011414a824 */ /* 0x000fe200078e0a00 */
[C---:B------:R-:W-:Y:S01]  /*2320*/  ISETP.GT.U32.AND P2, PT, R0.reuse, R18, PT ;  /* 0x000000120000720c */ /* 0x040fe20003f44070 */
[----:B------:R-:W-:Y:S01]  /*2330*/  IMAD R17, R0, R9, R17 ;  /* 0x0000000900117224 */ /* 0x000fe200078e0211 */
[----:B------:R-:W-:Y:S01]  /*2340*/  IABS R9, R15 ;  /* 0x0000000f00097213 */ /* 0x000fe20000000000 */
[----:B------:R-:W-:-:S04]  /*2350*/  IMAD.HI.U32 R2, R4, R12, RZ ;  /* 0x0000000c04027227 */ /* 0x000fc800078e00ff */
[----:B------:R-:W-:Y:S01]  /*2360*/  @!P6 IMAD.IADD R19, R19, 0x1, -R0 ;  /* 0x000000011313e824 */ /* 0x000fe200078e0a00 */
[C---:B------:R-:W-:Y:S01]  /*2370*/  ISETP.GT.U32.AND P6, PT, R0.reuse, R17, PT ;  /* 0x000000110000720c */ /* 0x040fe20003fc4070 */
[----:B------:R-:W-:Y:S02]  /*2380*/  IMAD.MOV R2, RZ, RZ, -R2 ;  /* 0x000000ffff027224 */ /* 0x000fe400078e0a02 */
[----:B------:R-:W-:Y:S02]  /*2390*/  VIADD R8, R5, 0xe4 ;  /* 0x000000e405087836 */ /* 0x000fe40000000000 */
[----:B------:R-:W-:Y:S02]  /*23a0*/  IMAD R12, R0, R2, R12 ;  /* 0x00000002000c7224 */ /* 0x000fe400078e020c */
[--C-:B------:R-:W-:Y:S01]  /*23b0*/  @!P1 IMAD.IADD R21, R21, 0x1, -R0.reuse ;  /* 0x0000000115159824 */ /* 0x100fe200078e0a00 */
[----:B------:R-:W-:Y:S01]  /*23c0*/  IABS R13, R8 ;  /* 0x00000008000d7213 */ /* 0x000fe20000000000 */
[C---:B------:R-:W-:Y:S01]  /*23d0*/  VIADD R2, R5.reuse, 0xe0 ;  /* 0x000000e005027836 */ /* 0x040fe20000000000 */
[----:B------:R-:W-:Y:S01]  /*23e0*/  ISETP.GE.AND P1, PT, R10, RZ, PT ;  /* 0x000000ff0a00720c */ /* 0x000fe20003f26270 */
[----:B------:R-:W-:Y:S01]  /*23f0*/  @!P2 IMAD.IADD R18, R18, 0x1, -R0 ;  /* 0x000000011212a824 */ /* 0x000fe200078e0a00 */
[----:B------:R-:W-:Y:S01]  /*2400*/  ISETP.GT.U32.AND P2, PT, R0, R19, PT ;  /* 0x000000130000720c */ /* 0x000fe20003f44070 */
[----:B------:R-:W-:Y:S01]  /*2410*/  VIADD R14, R5, 0xde ;  /* 0x000000de050e7836 */ /* 0x000fe20000000000 */
[----:B------:R-:W-:Y:S01]  /*2420*/  IABS R11, R2 ;  /* 0x00000002000b7213 */ /* 0x000fe20000000000 */
[----:B0-----:R-:W-:-:S02]  /*2430*/  IMAD.MOV.U32 R3, RZ, RZ, R21 ;  /* 0x000000ffff037224 */ /* 0x001fc400078e0015 */
[----:B------:R-:W-:Y:S01]  /*2440*/  @!P6 IMAD.IADD R17, R17, 0x1, -R0 ;  /* 0x000000011111e824 */ /* 0x000fe200078e0a00 */
[----:B------:R-:W-:Y:S01]  /*2450*/  IABS R10, R14 ;  /* 0x0000000e000a7213 */ /* 0x000fe20000000000 */
[----:B------:R-:W-:Y:S01]  /*2460*/  @!P0 IMAD.MOV R3, RZ, RZ, -R3 ;  /* 0x000000ffff038224 */ /* 0x000fe200078e0a03 */
[----:B------:R-:W-:Y:S01]  /*2470*/  ISETP.GT.U32.AND P0, PT, R0, R18, PT ;  /* 0x000000120000720c */ /* 0x000fe20003f04070 */
[----:B------:R-:W-:Y:S01]  /*2480*/  IMAD.HI.U32 R6, R4, R13, RZ ;  /* 0x0000000d04067227 */ /* 0x000fe200078e00ff */
[----:B------:R-:W-:Y:S02]  /*2490*/  ISETP.GT.U32.AND P6, PT, R0, R17, PT ;  /* 0x000000110000720c */ /* 0x000fe40003fc4070 */
[----:B------:R0:W-:Y:S01]  /*24a0*/  STL [R1+0x1c8], R3 ;  /* 0x0001c80301007387 */ /* 0x0001e20000100800 */
[----:B------:R-:W-:-:S04]  /*24b0*/  IMAD.HI.U32 R21, R4, R11, RZ ;  /* 0x0000000b04157227 */ /* 0x000fc800078e00ff */
[----:B------:R-:W-:Y:S02]  /*24c0*/  IMAD.MOV R6, RZ, RZ, -R6 ;  /* 0x000000ffff067224 */ /* 0x000fe400078e0a06 */
[----:B------:R-:W-:-:S04]  /*24d0*/  IMAD.HI.U32 R22, R4, R10, RZ ;  /* 0x0000000a04167227 */ /* 0x000fc800078e00ff */
[----:B------:R-:W-:Y:S02]  /*24e0*/  IMAD.MOV R21, RZ, RZ, -R21 ;  /* 0x000000ffff157224 */ /* 0x000fe400078e0a15 */
[----:B------:R-:W-:Y:S01]  /*24f0*/  @!P2 IMAD.IADD R19, R19, 0x1, -R0 ;  /* 0x000000011313a824 */ /* 0x000fe200078e0a00 */
[C---:B------:R-:W-:Y:S01]  /*2500*/  ISETP.GT.U32.AND P2, PT, R0.reuse, R12, PT ;  /* 0x0000000c0000720c */ /* 0x040fe20003f44070 */
[C---:B------:R-:W-:Y:S01]  /*2510*/  IMAD R13, R0.reuse, R6, R13 ;  /* 0x00000006000d7224 */ /* 0x040fe200078e020d */
[----:B------:R-:W-:Y:S01]  /*2520*/  IABS R6, R16 ;  /* 0x0000001000067213 */ /* 0x000fe20000000000 */
[----:B0-----:R-:W-:Y:S02]  /*2530*/  IMAD.MOV.U32 R3, RZ, RZ, R20 ;  /* 0x000000ffff037224 */ /* 0x001fe400078e0014 */
[----:B------:R-:W-:Y:S02]  /*2540*/  IMAD.MOV R22, RZ, RZ, -R22 ;  /* 0x000000ffff167224 */ /* 0x000fe400078e0a16 */
[----:B------:R-:W-:-:S02]  /*2550*/  IMAD R11, R0, R21, R11 ;  /* 0x00000015000b7224 */ /* 0x000fc400078e020b */
[----:B------:R-:W-:Y:S01]  /*2560*/  @!P3 IMAD.MOV R3, RZ, RZ, -R3 ;  /* 0x000000ffff03b224 */ /* 0x000fe200078e0a03 */
[C---:B------:R-:W-:Y:S01]  /*2570*/  ISETP.GT.U32.AND P3, PT, R0.reuse, R13, PT ;  /* 0x0000000d0000720c */ /* 0x040fe20003f64070 */
[----:B------:R-:W-:Y:S02]  /*2580*/  IMAD R10, R0, R22, R10 ;  /* 0x00000016000a7224 */ /* 0x000fe400078e020a */
[--C-:B------:R-:W-:Y:S01]  /*2590*/  @!P0 IMAD.IADD R18, R18, 0x1, -R0.reuse ;  /* 0x0000000112128824 */ /* 0x100fe200078e0a00 */
[C---:B------:R-:W-:Y:S01]  /*25a0*/  ISETP.GT.U32.AND P0, PT, R0.reuse, R11, PT ;  /* 0x0000000b0000720c */ /* 0x040fe20003f04070 */
[--C-:B------:R-:W-:Y:S01]  /*25b0*/  @!P6 IMAD.IADD R17, R17, 0x1, -R0.reuse ;  /* 0x000000011111e824 */ /* 0x100fe200078e0a00 */
[----:B------:R-:W-:Y:S01]  /*25c0*/  ISETP.GT.U32.AND P6, PT, R0, R10, PT ;  /* 0x0000000a0000720c */ /* 0x000fe20003fc4070 */
[----:B------:R0:W-:Y:S01]  /*25d0*/  STL [R1+0x1c4], R3 ;  /* 0x0001c40301007387 */ /* 0x0001e20000100800 */
[----:B------:R-:W-:Y:S01]  /*25e0*/  @!P2 IMAD.IADD R12, R12, 0x1, -R0 ;  /* 0x000000010c0ca824 */ /* 0x000fe200078e0a00 */
[----:B------:R-:W-:Y:S01]  /*25f0*/  ISETP.GE.AND P2, PT, R7, RZ, PT ;  /* 0x000000ff0700720c */ /* 0x000fe20003f46270 */
[----:B------:R-:W-:-:S02]  /*2600*/  IMAD.MOV.U32 R23, RZ, RZ, R19 ;  /* 0x000000ffff177224 */ /* 0x000fc400078e0013 */
[----:B------:R-:W-:-:S04]  /*2610*/  IMAD.HI.U32 R20, R4, R9, RZ ;  /* 0x0000000904147227 */ /* 0x000fc800078e00ff */
[----:B------:R-:W-:Y:S01]  /*2620*/  @!P5 IMAD.MOV R23, RZ, RZ, -R23 ;  /* 0x000000ffff17d224 */ /* 0x000fe200078e0a17 */
[----:B------:R-:W-:Y:S01]  /*2630*/  ISETP.GT.U32.AND P5, PT, R0, R12, PT ;  /* 0x0000000c0000720c */ /* 0x000fe20003fa4070 */
[----:B0-----:R-:W-:Y:S02]  /*2640*/  IMAD.MOV.U32 R3, RZ, RZ, R18 ;  /* 0x000000ffff037224 */ /* 0x001fe400078e0012 */
[----:B------:R-:W-:Y:S01]  /*2650*/  @!P3 IMAD.IADD R13, R13, 0x1, -R0 ;  /* 0x000000010d0db824 */ /* 0x000fe200078e0a00 */
[----:B------:R-:W-:Y:S01]  /*2660*/  STL [R1+0x120], R23 ;  /* 0x0001201701007387 */ /* 0x000fe20000100800 */
[----:B------:R-:W-:Y:S01]  /*2670*/  @!P4 IMAD.MOV R3, RZ, RZ, -R3 ;  /* 0x000000ffff03c224 */ /* 0x000fe200078e0a03 */
[----:B------:R-:W-:Y:S01]  /*2680*/  ISETP.GE.AND P3, PT, R8, RZ, PT ;  /* 0x000000ff0800720c */ /* 0x000fe20003f66270 */
[----:B------:R-:W-:-:S03]  /*2690*/  IMAD.HI.U32 R21, R4, R6, RZ ;  /* 0x0000000604157227 */ /* 0x000fc600078e00ff */
[----:B------:R0:W-:Y:S01]  /*26a0*/  STL [R1+0x11c], R3 ;  /* 0x00011c0301007387 */ /* 0x0001e20000100800 */
[----:B------:R-:W-:Y:S01]  /*26b0*/  @!P0 IMAD.IADD R11, R11, 0x1, -R0 ;  /* 0x000000010b0b8824 */ /* 0x000fe200078e0a00 */
[----:B------:R-:W-:Y:S01]  /*26c0*/  ISETP.GT.U32.AND P0, PT, R0, R13, PT ;  /* 0x0000000d0000720c */ /* 0x000fe20003f04070 */
[----:B------:R-:W-:Y:S02]  /*26d0*/  IMAD.MOV R20, RZ, RZ, -R20 ;  /* 0x000000ffff147224 */ /* 0x000fe400078e0a14 */
[----:B------:R-:W-:Y:S02]  /*26e0*/  IMAD.MOV R21, RZ, RZ, -R21 ;  /* 0x000000ffff157224 */ /* 0x000fe400078e0a15 */
[----:B------:R-:W-:Y:S01]  /*26f0*/  @!P6 IMAD.IADD R10, R10, 0x1, -R0 ;  /* 0x000000010a0ae824 */ /* 0x000fe200078e0a00 */
[C---:B------:R-:W-:Y:S01]  /*2700*/  ISETP.GT.U32.AND P6, PT, R0.reuse, R11, PT ;  /* 0x0000000b0000720c */ /* 0x040fe20003fc4070 */
[C---:B------:R-:W-:Y:S02]  /*2710*/  IMAD R7, R0.reuse, R20, R9 ;  /* 0x0000001400077224 */ /* 0x040fe400078e0209 */
[----:B0-----:R-:W-:Y:S01]  /*2720*/  IMAD.MOV.U32 R3, RZ, RZ, R17 ;  /* 0x000000ffff037224 */ /* 0x001fe200078e0011 */
[C---:B------:R-:W-:Y:S01]  /*2730*/  ISETP.GT.U32.AND P4, PT, R0.reuse, R10, PT ;  /* 0x0000000a0000720c */ /* 0x040fe20003f84070 */
[----:B------:R-:W-:-:S02]  /*2740*/  IMAD R6, R0, R21, R6 ;  /* 0x0000001500067224 */ /* 0x000fc400078e0206 */
[----:B------:R-:W-:Y:S01]  /*2750*/  @!P1 IMAD.MOV R3, RZ, RZ, -R3 ;  /* 0x000000ffff039224 */ /* 0x000fe200078e0a03 */
[----:B------:R-:W-:Y:S01]  /*2760*/  ISETP.GT.U32.AND P1, PT, R0, R7, PT ;  /* 0x000000070000720c */ /* 0x000fe20003f24070 */
[C---:B------:R-:W-:Y:S02]  /*2770*/  VIADD R9, R5.reuse, 0xd8 ;  /* 0x000000d805097836 */ /* 0x040fe40000000000 */
[----:B------:R-:W-:Y:S01]  /*2780*/  VIADD R8, R5, 0xd6 ;  /* 0x000000d605087836 */ /* 0x000fe20000000000 */
[----:B------:R0:W-:Y:S01]  /*2790*/  STL [R1+0x124], R3 ;  /* 0x0001240301007387 */ /* 0x0001e20000100800 */
[--C-:B------:R-:W-:Y:S01]  /*27a0*/  @!P5 IMAD.IADD R12, R12, 0x1, -R0.reuse ;  /* 0x000000010c0cd824 */ /* 0x100fe200078e0a00 */
[----:B------:R-:W-:Y:S01]  /*27b0*/  ISETP.GT.U32.AND P5, PT, R0, R6, PT ;  /* 0x000000060000720c */ /* 0x000fe20003fa4070 */
[--C-:B------:R-:W-:Y:S01]  /*27c0*/  @!P0 IMAD.IADD R13, R13, 0x1, -R0.reuse ;  /* 0x000000010d0d8824 */ /* 0x100fe200078e0a00 */
[----:B------:R-:W-:Y:S01]  /*27d0*/  IABS R17, R9 ;  /* 0x0000000900117213 */ /* 0x000fe20000000000 */
[--C-:B------:R-:W-:Y:S01]  /*27e0*/  @!P6 IMAD.IADD R11, R11, 0x1, -R0.reuse ;  /* 0x000000010b0be824 */ /* 0x100fe200078e0a00 */
[----:B------:R-:W-:Y:S01]  /*27f0*/  IABS R18, R8 ;  /* 0x0000000800127213 */ /* 0x000fe20000000000 */
[----:B------:R-:W-:Y:S01]  /*2800*/  IMAD.MOV.U32 R19, RZ, RZ, R13 ;  /* 0x000000ffff137224 */ /* 0x000fe200078e000d */
[----:B------:R-:W-:Y:S01]  /*2810*/  ISETP.GE.AND P0, PT, R2, RZ, PT ;  /* 0x000000ff0200720c */ /* 0x000fe20003f06270 */
[----:B------:R-:W-:Y:S01]  /*2820*/  @!P4 IMAD.IADD R10, R10, 0x1, -R0 ;  /* 0x000000010a0ac824 */ /* 0x000fe200078e0a00 */
[----:B------:R-:W-:Y:S01]  /*2830*/  ISETP.GE.AND P6, PT, R14, RZ, PT ;  /* 0x000000ff0e00720c */ /* 0x000fe20003fc6270 */
[----:B------:R-:W-:Y:S01]  /*2840*/  IMAD.MOV.U32 R2, RZ, RZ, R18 ;  /* 0x000000ffff027224 */ /* 0x000fe200078e0012 */
[----:B------:R-:W-:Y:S01]  /*2850*/  ISETP.GE.AND P4, PT, R15, RZ, PT ;  /* 0x000000ff0f00720c */ /* 0x000fe20003f86270 */
[----:B------:R-:W-:-:S04]  /*2860*/  IMAD.HI.U32 R14, R4, R17, RZ ;  /* 0x00000011040e7227 */ /* 0x000fc800078e00ff */
[----:B0-----:R-:W-:Y:S02]  /*2870*/  IMAD.MOV.U32 R3, RZ, RZ, R12 ;  /* 0x000000ffff037224 */ /* 0x001fe400078e000c */
[----:B------:R-:W-:Y:S01]  /*2880*/  @!P1 IMAD.IADD R7, R7, 0x1, -R0 ;  /* 0x0000000107079824 */ /* 0x000fe200078e0a00 */
[----:B------:R-:W-:Y:S01]  /*2890*/  ISETP.GE.AND P1, PT, R16, RZ, PT ;  /* 0x000000ff1000720c */ /* 0x000fe20003f26270 */
[----:B------:R-:W-:-:S04]  /*28a0*/  IMAD.HI.U32 R15, R4, R2, RZ ;  /* 0x00000002040f7227 */ /* 0x000fc800078e00ff */
[----:B------:R-:W-:Y:S02]  /*28b0*/  IMAD.MOV R14, RZ, RZ, -R14 ;  /* 0x000000ffff0e7224 */ /* 0x000fe400078e0a0e */
[----:B------:R-:W-:Y:S01]  /*28c0*/  @!P3 IMAD.MOV R19, RZ, RZ, -R19 ;  /* 0x000000ffff13b224 */ /* 0x000fe200078e0a13 */
[----:B------:R-:W-:Y:S01]  /*28d0*/  ISETP.GT.U32.AND P3, PT, R0, R7, PT ;  /* 0x000000070000720c */ /* 0x000fe20003f64070 */
[----:B------:R-:W-:Y:S01]  /*28e0*/  @!P5 IMAD.IADD R6, R6, 0x1, -R0 ;  /* 0x000000010606d824 */ /* 0x000fe200078e0a00 */
[----:B------:R-:W-:Y:S01]  /*28f0*/  ISETP.GE.AND P5, PT, R9, RZ, PT ;  /* 0x000000ff0900720c */ /* 0x000fe20003fa6270 */
[----:B------:R-:W-:Y:S01]  /*2900*/  @!P2 IMAD.MOV R3, RZ, RZ, -R3 ;  /* 0x000000ffff03a224 */ /* 0x000fe200078e0a03 */
[----:B------:R-:W-:Y:S01]  /*2910*/  STL [R1+0x150], R19 ;  /* 0x0001501301007387 */ /* 0x000fe20000100800 */
[----:B------:R-:W-:Y:S01]  /*2920*/  IMAD.MOV R13, RZ, RZ, -R15 ;  /* 0x000000ffff0d7224 */ /* 0x000fe200078e0a0f */
[C---:B------:R-:W-:Y:S01]  /*2930*/  ISETP.GT.U32.AND P2, PT, R0.reuse, R6, PT ;  /* 0x000000060000720c */ /* 0x040fe20003f44070 */
[C---:B------:R-:W-:Y:S01]  /*2940*/  IMAD R9, R0.reuse, R14, R17 ;  /* 0x0000000e00097224 */ /* 0x040fe200078e0211 */
[----:B------:R0:W-:Y:S01]  /*2950*/  STL [R1+0x154], R3 ;  /* 0x0001540301007387 */ /* 0x0001e20000100800 */
[----:B------:R-:W-:-:S02]  /*2960*/  IMAD R2, R0, R13, R2 ;  /* 0x0000000d00027224 */ /* 0x000fc400078e0202 */
[----:B------:R-:W-:Y:S01]  /*2970*/  @!P0 IMAD.MOV R11, RZ, RZ, -R11 ;  /* 0x000000ffff0b8224 */ /* 0x000fe200078e0a0b */
[----:B------:R-:W-:Y:S01]  /*2980*/  ISETP.GT.U32.AND P0, PT, R0, R9, PT ;  /* 0x000000090000720c */ /* 0x000fe20003f04070 */
[----:B------:R-:W-:Y:S01]  /*2990*/  @!P3 IMAD.IADD R7, R7, 0x1, -R0 ;  /* 0x000000010707b824 */ /* 0x000fe200078e0a00 */
[----:B------:R-:W-:Y:S01]  /*29a0*/  ISETP.GE.AND P3, PT, R8, RZ, PT ;  /* 0x000000ff0800720c */ /* 0x000fe20003f66270 */
[C---:B------:R-:W-:Y:S01]  /*29b0*/  VIADD R13, R5.reuse, 0xd0 ;  /* 0x000000d0050d7836 */ /* 0x040fe20000000000 */
[----:B------:R1:W-:Y:S01]  /*29c0*/  STL [R1+0x160], R11 ;  /* 0x0001600b01007387 */ /* 0x0003e20000100800 */
[C---:B------:R-:W-:Y:S02]  /*29d0*/  VIADD R12, R5.reuse, 0xcc ;  /* 0x000000cc050c7836 */ /* 0x040fe40000000000 */
[----:B0-----:R-:W-:Y:S02]  /*29e0*/  IMAD.MOV.U32 R3, RZ, RZ, R10 ;  /* 0x000000ffff037224 */ /* 0x001fe400078e000a */
[----:B------:R-:W-:-:S02]  /*29f0*/  VIADD R10, R5, 0xd2 ;  /* 0x000000d2050a7836 */ /* 0x000fc40000000000 */
[----:B------:R-:W-:Y:S01]  /*2a00*/  @!P6 IMAD.MOV R3, RZ, RZ, -R3 ;  /* 0x000000ffff03e224 */ /* 0x000fe200078e0a03 */
[----:B------:R-:W-:Y:S01]  /*2a10*/  ISETP.GT.U32.AND P6, PT, R0, R2, PT ;  /* 0x000000020000720c */ /* 0x000fe20003fc4070 */
[--C-:B------:R-:W-:Y:S01]  /*2a20*/  @!P0 IMAD.IADD R9, R9, 0x1, -R0.reuse ;  /* 0x0000000109098824 */ /* 0x100fe200078e0a00 */
[----:B------:R-:W-:Y:S01]  /*2a30*/  IABS R8, R10 ;  /* 0x0000000a00087213 */ /* 0x000fe20000000000 */
[C---:B-1----:R-:W-:Y:S01]  /*2a40*/  VIADD R11, R5.reuse, 0xd4 ;  /* 0x000000d4050b7836 */ /* 0x042fe20000000000 */
[----:B------:R0:W-:Y:S01]  /*2a50*/  STL [R1+0x164], R3 ;  /* 0x0001640301007387 */ /* 0x0001e20000100800 */
[----:B------:R-:W-:Y:S01]  /*2a60*/  @!P2 IMAD.IADD R6, R6, 0x1, -R0 ;  /* 0x000000010606a824 */ /* 0x000fe200078e0a00 */
[----:B------:R-:W-:Y:S01]  /*2a70*/  ISETP.GE.AND P0, PT, R10, RZ, PT ;  /* 0x000000ff0a00720c */ /* 0x000fe20003f06270 */
[C---:B------:R-:W-:Y:S01]  /*2a80*/  VIADD R19, R5.reuse, 0xc8 ;  /* 0x000000c805137836 */ /* 0x040fe20000000000 */
[----:B------:R-:W-:Y:S01]  /*2a90*/  IABS R14, R11 ;  /* 0x0000000b000e7213 */ /* 0x000fe20000000000 */
[----:B------:R-:W-:Y:S01]  /*2aa0*/  VIADD R15, R5, 0xc6 ;  /* 0x000000c6050f7836 */ /* 0x000fe20000000000 */
[----:B------:R-:W-:-:S03]  /*2ab0*/  ISETP.GE.AND P2, PT, R11, RZ, PT ;  /* 0x000000ff0b00720c */ /* 0x000fc60003f46270 */
[----:B------:R-:W-:Y:S01]  /*2ac0*/  @!P6 IMAD.IADD R2, R2, 0x1, -R0 ;  /* 0x000000010202e824 */ /* 0x000fe200078e0a00 */
[----:B------:R-:W-:Y:S01]  /*2ad0*/  ISETP.GT.U32.AND P6, PT, R0, R9, PT ;  /* 0x000000090000720c */ /* 0x000fe20003fc4070 */
[----:B0-----:R-:W-:Y:S02]  /*2ae0*/  IMAD.MOV.U32 R3, RZ, RZ, R7 ;  /* 0x000000ffff037224 */ /* 0x001fe400078e0007 */
[----:B------:R-:W-:-:S04]  /*2af0*/  IMAD.HI.U32 R10, R4, R14, RZ ;  /* 0x0000000e040a7227 */ /* 0x000fc800078e00ff */
[----:B------:R-:W-:Y:S01]  /*2b00*/  @!P4 IMAD.MOV R3, RZ, RZ, -R3 ;  /* 0x000000ffff03c224 */ /* 0x000fe200078e0a03 */
[----:B------:R-:W-:Y:S01]  /*2b10*/  ISETP.GT.U32.AND P4, PT, R0, R2, PT ;  /* 0x000000020000720c */ /* 0x000fe20003f84070 */
[----:B------:R-:W-:-:S03]  /*2b20*/  IMAD.HI.U32 R7, R4, R8, RZ ;  /* 0x0000000804077227 */ /* 0x000fc600078e00ff */
[----:B------:R0:W-:Y:S01]  /*2b30*/  STL [R1+0x1b4], R3 ;  /* 0x0001b40301007387 */ /* 0x0001e20000100800 */
[----:B------:R-:W-:Y:S02]  /*2b40*/  @!P6 IMAD.IADD R9, R9, 0x1, -R0 ;  /* 0x000000010909e824 */ /* 0x000fe400078e0a00 */
[----:B------:R-:W-:Y:S02]  /*2b50*/  IMAD.MOV R7, RZ, RZ, -R7 ;  /* 0x000000ffff077224 */ /* 0x000fe400078e0a07 */
[----:B------:R-:W-:Y:S02]  /*2b60*/  IMAD.MOV.U32 R11, RZ, RZ, R9 ;  /* 0x000000ffff0b7224 */ /* 0x000fe400078e0009 */
[C---:B------:R-:W-:Y:S02]  /*2b70*/  IMAD R7, R0.reuse, R7, R8 ;  /* 0x0000000700077224 */ /* 0x040fe400078e0208 */
[----:B------:R-:W-:Y:S02]  /*2b80*/  @!P5 IMAD.MOV R11, RZ, RZ, -R11 ;  /* 0x000000ffff0bd224 */ /* 0x000fe400078e0a0b */
[----:B0-----:R-:W-:Y:S01]  /*2b90*/  IMAD.MOV.U32 R3, RZ, RZ, R6 ;  /* 0x000000ffff037224 */ /* 0x001fe200078e0006 */
[----:B------:R-:W-:Y:S01]  /*2ba0*/  ISETP.GT.U32.AND P5, PT, R0, R7, PT ;  /* 0x000000070000720c */ /* 0x000fe20003fa4070 */
[----:B------:R-:W-:-:S02]  /*2bb0*/  IMAD.MOV R6, RZ, RZ, -R10 ;  /* 0x000000ffff067224 */ /* 0x000fc400078e0a0a */
[----:B------:R-:W-:Y:S01]  /*2bc0*/  @!P1 IMAD.MOV R3, RZ, RZ, -R3 ;  /* 0x000000ffff039224 */ /* 0x000fe200078e0a03 */
[----:B------:R-:W-:Y:S01]  /*2bd0*/  ISETP.GE.AND P1, PT, R13, RZ, PT ;  /* 0x000000ff0d00720c */ /* 0x000fe20003f26270 */
[----:B------:R-:W-:Y:S01]  /*2be0*/  IMAD R14, R0, R6, R14 ;  /* 0x00000006000e7224 */ /* 0x000fe200078e020e */
[----:B------:R-:W-:Y:S01]  /*2bf0*/  IABS R13, R13 ;  /* 0x0000000d000d7213 */ /* 0x000fe20000000000 */
[----:B------:R-:W-:Y:S01]  /*2c00*/  @!P4 IMAD.IADD R2, R2, 0x1, -R0 ;  /* 0x000000010202c824 */ /* 0x000fe200078e0a00 */
[----:B------:R0:W-:Y:S01]  /*2c10*/  STL [R1+0x1b8], R3 ;  /* 0x0001b80301007387 */ /* 0x0001e20000100800 */
[C---:B------:R-:W-:Y:S01]  /*2c20*/  VIADD R10, R5.reuse, 0xce ;  /* 0x000000ce050a7836 */ /* 0x040fe20000000000 */
[----:B------:R-:W-:Y:S01]  /*2c30*/  ISETP.GT.U32.AND P6, PT, R0, R14, PT ;  /* 0x0000000e0000720c */ /* 0x000fe20003fc4070 */
[----:B------:R-:W-:Y:S01]  /*2c40*/  IMAD.HI.U32 R8, R4, R13, RZ ;  /* 0x0000000d04087227 */ /* 0x000fe200078e00ff */
[----:B------:R1:W-:Y:S02]  /*2c50*/  STL [R1+0x1bc], R11 ;  /* 0x0001bc0b01007387 */ /* 0x0003e40000100800 */
[----:B------:R-:W-:Y:S01]  /*2c60*/  ISETP.GE.AND P4, PT, R10, RZ, PT ;  /* 0x000000ff0a00720c */ /* 0x000fe20003f86270 */
[----:B------:R-:W-:Y:S01]  /*2c70*/  VIADD R6, R5, 0xca ;  /* 0x000000ca05067836 */ /* 0x000fe20000000000 */
[----:B------:R-:W-:Y:S01]  /*2c80*/  IABS R10, R10 ;  /* 0x0000000a000a7213 */ /* 0x000fe20000000000 */
[----:B------:R-:W-:-:S02]  /*2c90*/  IMAD.MOV R8, RZ, RZ, -R8 ;  /* 0x000000ffff087224 */ /* 0x000fc400078e0a08 */
[----:B0-----:R-:W-:Y:S02]  /*2ca0*/  IMAD.MOV.U32 R3, RZ, RZ, R2 ;  /* 0x000000ffff037224 */ /* 0x001fe400078e0002 */
[--C-:B------:R-:W-:Y:S01]  /*2cb0*/  @!P5 IMAD.IADD R7, R7, 0x1, -R0.reuse ;  /* 0x000000010707d824 */ /* 0x100fe200078e0a00 */
[----:B-1----:R-:W-:Y:S01]  /*2cc0*/  IABS R11, R6 ;  /* 0x00000006000b7213 */ /* 0x002fe20000000000 */
[----:B------:R-:W-:Y:S02]  /*2cd0*/  @!P6 IMAD.IADD R14, R14, 0x1, -R0 ;  /* 0x000000010e0ee824 */ /* 0x000fe400078e0a00 */
[----:B------:R-:W-:Y:S01]  /*2ce0*/  @!P3 IMAD.MOV R3, RZ, RZ, -R3 ;  /* 0x000000ffff03b224 */ /* 0x000fe200078e0a03 */
[----:B------:R-:W-:Y:S01]  /*2cf0*/  ISETP.GE.AND P3, PT, R12, RZ, PT ;  /* 0x000000ff0c00720c */ /* 0x000fe20003f66270 */
[C---:B------:R-:W-:Y:S01]  /*2d00*/  IMAD R13, R0.reuse, R8, R13 ;  /* 0x00000008000d7224 */ /* 0x040fe200078e020d */
[----:B------:R-:W-:Y:S01]  /*2d10*/  ISETP.GT.U32.AND P6, PT, R0, R14, PT ;  /* 0x0000000e0000720c */ /* 0x000fe20003fc4070 */
[----:B------:R-:W-:Y:S01]  /*2d20*/  IMAD.HI.U32 R2, R4, R10, RZ ;  /* 0x0000000a04027227 */ /* 0x000fe200078e00ff */
[----:B------:R-:W-:Y:S01]  /*2d30*/  IABS R12, R12 ;  /* 0x0000000c000c7213 */ /* 0x000fe20000000000 */
[----:B------:R0:W-:Y:S01]  /*2d40*/  STL [R1+0x1c0], R3 ;  /* 0x0001c00301007387 */ /* 0x0001e20000100800 */
[----:B------:R-:W-:Y:S01]  /*2d50*/  ISETP.GT.U32.AND P5, PT, R0, R7, PT ;  /* 0x000000070000720c */ /* 0x000fe20003fa4070 */
[----:B------:R-:W-:-:S04]  /*2d60*/  IMAD.HI.U32 R9, R4, R11, RZ ;  /* 0x0000000b04097227 */ /* 0x000fc800078e00ff */
[----:B------:R-:W-:-:S04]  /*2d70*/  IMAD.HI.U32 R8, R4, R12, RZ ;  /* 0x0000000c04087227 */ /* 0x000fc800078e00ff */
[----:B------:R-:W-:Y:S01]  /*2d80*/  @!P6 IMAD.IADD R14, R14, 0x1, -R0 ;  /* 0x000000010e0ee824 */ /* 0x000fe200078e0a00 */
[C---:B------:R-:W-:Y:S01]  /*2d90*/  ISETP.GT.U32.AND P6, PT, R0.reuse, R13, PT ;  /* 0x0000000d0000720c */ /* 0x040fe20003fc4070 */
[----:B------:R-:W-:Y:S02]  /*2da0*/  IMAD.MOV R8, RZ, RZ, -R8 ;  /* 0x000000ffff087224 */ /* 0x000fe400078e0a08 */
[----:B------:R-:W-:Y:S02]  /*2db0*/  IMAD.MOV R2, RZ, RZ, -R2 ;  /* 0x000000ffff027224 */ /* 0x000fe400078e0a02 */
[----:B------:R-:W-:Y:S02]  /*2dc0*/  IMAD.MOV R9, RZ, RZ, -R9 ;  /* 0x000000ffff097224 */ /* 0x000fe400078e0a09 */
[C---:B------:R-:W-:Y:S02]  /*2dd0*/  IMAD R12, R0.reuse, R8, R12 ;  /* 0x00000008000c7224 */ /* 0x040fe400078e020c */
[C---:B------:R-:W-:Y:S01]  /*2de0*/  IMAD R10, R0.reuse, R2, R10 ;  /* 0x00000002000a7224 */ /* 0x040fe200078e020a */
[----:B------:R-:W-:Y:S01]  /*2df0*/  IABS R2, R19 ;  /* 0x0000001300027213 */ /* 0x000fe20000000000 */
[----:B0-----:R-:W-:Y:S01]  /*2e00*/  IMAD.MOV.U32 R3, RZ, RZ, R14 ;  /* 0x000000ffff037224 */ /* 0x001fe200078e000e */
[----:B------:R-:W-:Y:S01]  /*2e10*/  IABS R14, R15 ;  /* 0x0000000f000e7213 */ /* 0x000fe20000000000 */
[----:B------:R-:W-:-:S02]  /*2e20*/  IMAD R11, R0, R9, R11 ;  /* 0x00000009000b7224 */ /* 0x000fc400078e020b */
[--C-:B------:R-:W-:Y:S01]  /*2e30*/  @!P5 IMAD.IADD R7, R7, 0x1, -R0.reuse ;  /* 0x000000010707d824 */ /* 0x100fe200078e0a00 */
[C---:B------:R-:W-:Y:S01]  /*2e40*/  ISETP.GT.U32.AND P5, PT, R0.reuse, R12, PT ;  /* 0x0000000c0000720c */ /* 0x040fe20003fa4070 */
[----:B------:R-:W-:Y:S01]  /*2e50*/  @!P2 IMAD.MOV R3, RZ, RZ, -R3 ;  /* 0x000000ffff03a224 */ /* 0x000fe200078e0a03 */
[C---:B------:R-:W-:Y:S01]  /*2e60*/  ISETP.GT.U32.AND P2, PT, R0.reuse, R10, PT ;  /* 0x0000000a0000720c */ /* 0x040fe20003f44070 */
[----:B------:R-:W-:Y:S01]  /*2e70*/  @!P6 IMAD.IADD R13, R13, 0x1, -R0 ;  /* 0x000000010d0de824 */ /* 0x000fe200078e0a00 */
[----:B------:R-:W-:Y:S01]  /*2e80*/  ISETP.GT.U32.AND P6, PT, R0, R11, PT ;  /* 0x0000000b0000720c */ /* 0x000fe20003fc4070 */
[----:B------:R-:W-:Y:S01]  /*2e90*/  IMAD.HI.U32 R8, R4, R2, RZ ;  /* 0x0000000204087227 */ /* 0x000fe200078e00ff */
[----:B------:R0:W-:Y:S03]  /*2ea0*/  STL [R1+0x1b0], R3 ;  /* 0x0001b00301007387 */ /* 0x0001e60000100800 */
[----:B------:R-:W-:-:S02]  /*2eb0*/  IMAD.MOV R8, RZ, RZ, -R8 ;  /* 0x000000ffff087224 */ /* 0x000fc400078e0a08 */
[----:B------:R-:W-:Y:S02]  /*2ec0*/  VIADD R9, R5, 0xc4 ;  /* 0x000000c405097836 */ /* 0x000fe40000000000 */
[--C-:B------:R-:W-:Y:S02]  /*2ed0*/  @!P5 IMAD.IADD R12, R12, 0x1, -R0.reuse ;  /* 0x000000010c0cd824 */ /* 0x100fe400078e0a00 */
[--C-:B------:R-:W-:Y:S01]  /*2ee0*/  @!P2 IMAD.IADD R10, R10, 0x1, -R0.reuse ;  /* 0x000000010a0aa824 */ /* 0x100fe200078e0a00 */
[C---:B------:R-:W-:Y:S01]  /*2ef0*/  ISETP.GT.U32.AND P2, PT, R0.reuse, R13, PT ;  /* 0x0000000d0000720c */ /* 0x040fe20003f44070 */
[----:B------:R-:W-:Y:S01]  /*2f00*/  @!P6 IMAD.IADD R11, R11, 0x1, -R0 ;  /* 0x000000010b0be824 */ /* 0x000fe200078e0a00 */
[C---:B------:R-:W-:Y:S01]  /*2f10*/  ISETP.GT.U32.AND P6, PT, R0.reuse, R12, PT ;  /* 0x0000000c0000720c */ /* 0x040fe20003fc4070 */
[----:B0-----:R-:W-:Y:S01]  /*2f20*/  IMAD.MOV.U32 R3, RZ, RZ, R7 ;  /* 0x000000ffff037224 */ /* 0x001fe200078e0007 */
[----:B------:R-:W-:Y:S01]  /*2f30*/  ISETP.GT.U32.AND P5, PT, R0, R10, PT ;  /* 0x0000000a0000720c */ /* 0x000fe20003fa4070 */
[----:B------:R-:W-:Y:S01]  /*2f40*/  IMAD.HI.U32 R7, R4, R14, RZ ;  /* 0x0000000e04077227 */ /* 0x000fe200078e00ff */
[----:B------:R-:W-:-:S03]  /*2f50*/  IABS R18, R9 ;  /* 0x0000000900127213 */ /* 0x000fc60000000000 */
[----:B------:R-:W-:Y:S02]  /*2f60*/  IMAD.MOV R7, RZ, RZ, -R7 ;  /* 0x000000ffff077224 */ /* 0x000fe400078e0a07 */
[----:B------:R-:W-:Y:S01]  /*2f70*/  @!P0 IMAD.MOV R3, RZ, RZ, -R3 ;  /* 0x000000ffff038224 */ /* 0x000fe200078e0a03 */
[C---:B------:R-:W-:Y:S01]  /*2f80*/  ISETP.GT.U32.AND P0, PT, R0.reuse, R11, PT ;  /* 0x0000000b0000720c */ /* 0x040fe20003f04070 */
[C---:B------:R-:W-:Y:S02]  /*2f90*/  IMAD R2, R0.reuse, R8, R2 ;  /* 0x0000000800027224 */ /* 0x040fe400078e0202 */
[C---:B------:R-:W-:Y:S01]  /*2fa0*/  IMAD R14, R0.reuse, R7, R14 ;  /* 0x00000007000e7224 */ /* 0x040fe200078e020e */
[----:B------:R0:W-:Y:S01]  /*2fb0*/  STL [R1+0x1ac], R3 ;  /* 0x0001ac0301007387 */ /* 0x0001e20000100800 */
[--C-:B------:R-:W-:Y:S01]  /*2fc0*/  @!P2 IMAD.IADD R13, R13, 0x1, -R0.reuse ;  /* 0x000000010d0da824 */ /* 0x100fe200078e0a00 */
[----:B------:R-:W-:Y:S01]  /*2fd0*/  ISETP.GT.U32.AND P2, PT, R0, R2, PT ;  /* 0x000000020000720c */ /* 0x000fe20003f44070 */
[----:B------:R-:W-:Y:S01]  /*2fe0*/  @!P6 IMAD.IADD R12, R12, 0x1, -R0 ;  /* 0x000000010c0ce824 */ /* 0x000fe200078e0a00 */
[----:B------:R-:W-:Y:S01]  /*2ff0*/  ISETP.GT.U32.AND P6, PT, R0, R14, PT ;  /* 0x0000000e0000720c */ /* 0x000fe20003fc4070 */
[----:B------:R-:W-:-:S02]  /*3000*/  VIADD R8, R5, 0xc2 ;  /* 0x000000c205087836 */ /* 0x000fc40000000000 */
[--C-:B------:R-:W-:Y:S01]  /*3010*/  @!P5 IMAD.IADD R10, R10, 0x1, -R0.reuse ;  /* 0x000000010a0ad824 */ /* 0x100fe200078e0a00 */
[----:B------:R-:W-:Y:S01]  /*3020*/  ISETP.GE.AND P5, PT, R6, RZ, PT ;  /* 0x000000ff0600720c */ /* 0x000fe20003fa6270 */
[----:B------:R-:W-:Y:S01]  /*3030*/  VIADD R6, R5, 0xc0 ;  /* 0x000000c005067836 */ /* 0x000fe20000000000 */
[----:B------:R-:W-:Y:S01]  /*3040*/  IABS R17, R8 ;  /* 0x0000000800117213 */ /* 0x000fe20000000000 */
[----:B------:R-:W-:Y:S01]  /*3050*/  @!P0 IMAD.IADD R11, R11, 0x1, -R0 ;  /* 0x000000010b0b8824 */ /* 0x000fe200078e0a00 */
[----:B------:R-:W-:Y:S01]  /*3060*/  ISETP.GE.AND P0, PT, R19, RZ, PT ;  /* 0x000000ff1300720c */ /* 0x000fe20003f06270 */
[----:B------:R-:W-:Y:S01]  /*3070*/  IMAD.MOV.U32 R20, RZ, RZ, R13 ;  /* 0x000000ffff147224 */ /* 0x000fe200078e000d */
[----:B------:R-:W-:Y:S01]  /*3080*/  IABS R19, R6 ;  /* 0x0000000600137213 */ /* 0x000fe20000000000 */
[----:B0-----:R-:W-:Y:S02]  /*3090*/  IMAD.MOV.U32 R3, RZ, RZ, R10 ;  /* 0x000000ffff037224 */ /* 0x001fe400078e000a */
[----:B------:R-:W-:-:S04]  /*30a0*/  IMAD.HI.U32 R7, R4, R17, RZ ;  /* 0x0000001104077227 */ /* 0x000fc800078e00ff */
[--C-:B------:R-:W-:Y:S01]  /*30b0*/  @!P2 IMAD.IADD R2, R2, 0x1, -R0.reuse ;  /* 0x000000010202a824 */ /* 0x100fe200078e0a00 */
[----:B------:R-:W-:Y:S01]  /*30c0*/  ISETP.GE.AND P2, PT, R15, RZ, PT ;  /* 0x000000ff0f00720c */ /* 0x000fe20003f46270 */
[----:B------:R-:W-:Y:S02]  /*30d0*/  @!P6 IMAD.IADD R14, R14, 0x1, -R0 ;  /* 0x000000010e0ee824 */ /* 0x000fe400078e0a00 */
[----:B------:R-:W-:Y:S01]  /*30e0*/  @!P1 IMAD.MOV R20, RZ, RZ, -R20 ;  /* 0x000000ffff149224 */ /* 0x000fe200078e0a14 */
[C---:B------:R-:W-:Y:S01]  /*30f0*/  ISETP.GT.U32.AND P1, PT, R0.reuse, R2, PT ;  /* 0x000000020000720c */ /* 0x040fe20003f24070 */
[----:B------:R-:W-:Y:S02]  /*3100*/  IMAD.MOV.U32 R15, RZ, RZ, R19 ;  /* 0x000000ffff0f7224 */ /* 0x000fe400078e0013 */
[----:B------:R-:W-:Y:S01]  /*3110*/  @!P4 IMAD.MOV R3, RZ, RZ, -R3 ;  /* 0x000000ffff03c224 */ /* 0x000fe200078e0a03 */
[----:B------:R-:W-:Y:S01]  /*3120*/  ISETP.GT.U32.AND P4, PT, R0, R14, PT ;  /* 0x0000000e0000720c */ /* 0x000fe20003f84070 */
[----:B------:R-:W-:Y:S01]  /*3130*/  IMAD.MOV R7, RZ, RZ, -R7 ;  /* 0x000000ffff077224 */ /* 0x000fe200078e0a07 */
[----:B------:R-:W-:Y:S01]  /*3140*/  STL [R1+0x1a8], R20 ;  /* 0x0001a81401007387 */ /* 0x000fe20000100800 */
[----:B------:R-:W-:-:S03]  /*3150*/  IMAD.HI.U32 R13, R4, R15, RZ ;  /* 0x0000000f040d7227 */ /* 0x000fc600078e00ff */
[----:B------:R0:W-:Y:S01]  /*3160*/  STL [R1+0x1a4], R3 ;  /* 0x0001a40301007387 */ /* 0x0001e20000100800 */
[----:B------:R-:W-:Y:S02]  /*3170*/  IMAD R17, R0, R7, R17 ;  /* 0x0000000700117224 */ /* 0x000fe400078e0211 */
[----:B------:R-:W-:Y:S02]  /*3180*/  IMAD.MOV R10, RZ, RZ, -R13 ;  /* 0x000000ffff0a7224 */ /* 0x000fe400078e0a0d */
[----:B------:R-:W-:-:S04]  /*3190*/  IMAD.HI.U32 R16, R4, R18, RZ ;  /* 0x0000001204107227 */ /* 0x000fc800078e00ff */
[C---:B------:R-:W-:Y:S02]  /*31a0*/  IMAD R15, R0.reuse, R10, R15 ;  /* 0x0000000a000f7224 */ /* 0x040fe400078e020f */
[----:B0-----:R-:W-:Y:S02]  /*31b0*/  IMAD.MOV.U32 R3, RZ, RZ, R11 ;  /* 0x000000ffff037224 */ /* 0x001fe400078e000b */
[----:B------:R-:W-:Y:S02]  /*31c0*/  IMAD.MOV R16, RZ, RZ, -R16 ;  /* 0x000000ffff107224 */ /* 0x000fe400078e0a10 */
[----:B------:R-:W-:Y:S01]  /*31d0*/  @!P5 IMAD.MOV R3, RZ, RZ, -R3 ;  /* 0x000000ffff03d224 */ /* 0x000fe200078e0a03 */
[----:B------:R-:W-:Y:S01]  /*31e0*/  ISETP.GT.U32.AND P5, PT, R0, R17, PT ;  /* 0x000000110000720c */ /* 0x000fe20003fa4070 */
[----:B------:R-:W-:Y:S01]  /*31f0*/  @!P4 IMAD.IADD R14, R14, 0x1, -R0 ;  /* 0x000000010e0ec824 */ /* 0x000fe200078e0a00 */
[C---:B------:R-:W-:Y:S01]  /*3200*/  ISETP.GT.U32.AND P4, PT, R0.reuse, R15, PT ;  /* 0x0000000f0000720c */ /* 0x040fe20003f84070 */
[----:B------:R-:W-:-:S02]  /*3210*/  IMAD R18, R0, R16, R18 ;  /* 0x0000001000127224 */ /* 0x000fc400078e0212 */
[----:B------:R-:W-:Y:S01]  /*3220*/  @!P3 IMAD.MOV R12, RZ, RZ, -R12 ;  /* 0x000000ffff0cb224 */ /* 0x000fe200078e0a0c */
[----:B------:R-:W-:Y:S01]  /*3230*/  ISETP.GE.AND P3, PT, R9, RZ, PT ;  /* 0x000000ff0900720c */ /* 0x000fe20003f66270 */
[--C-:B------:R-:W-:Y:S01]  /*3240*/  @!P1 IMAD.IADD R2, R2, 0x1, -R0.reuse ;  /* 0x0000000102029824 */ /* 0x100fe200078e0a00 */
[----:B------:R-:W-:Y:S01]  /*3250*/  ISETP.GT.U32.AND P6, PT, R0, R18, PT ;  /* 0x000000120000720c */ /* 0x000fe20003fc4070 */
[C---:B------:R-:W-:Y:S01]  /*3260*/  VIADD R7, R5.reuse, 0xbe ;  /* 0x000000be05077836 */ /* 0x040fe20000000000 */
[----:B------:R-:W-:Y:S01]  /*3270*/  STL [R1+0x1a0], R12 ;  /* 0x0001a00c01007387 */ /* 0x000fe20000100800 */
[----:B------:R-:W-:Y:S01]  /*3280*/  ISETP.GE.AND P1, PT, R8, RZ, PT ;  /* 0x000000ff0800720c */ /* 0x000fe20003f26270 */
[----:B------:R-:W-:Y:S02]  /*3290*/  VIADD R8, R5, 0xbc ;  /* 0x000000bc05087836 */ /* 0x000fe40000000000 */
[----:B------:R0:W-:Y:S01]  /*32a0*/  STL [R1+0x19c], R3 ;  /* 0x00019c0301007387 */ /* 0x0001e20000100800 */
[--C-:B------:R-:W-:Y:S01]  /*32b0*/  @!P5 IMAD.IADD R17, R17, 0x1, -R0.reuse ;  /* 0x000000011111d824 */ /* 0x100fe200078e0a00 */
[----:B------:R-:W-:Y:S01]  /*32c0*/  IABS R13, R7 ;  /* 0x00000007000d7213 */ /* 0x000fe20000000000 */
[----:B------:R-:W-:Y:S01]  /*32d0*/  @!P4 IMAD.IADD R15, R15, 0x1, -R0 ;  /* 0x000000010f0fc824 */ /* 0x000fe200078e0a00 */
[----:B------:R-:W-:Y:S01]  /*32e0*/  IABS R10, R8 ;  /* 0x00000008000a7213 */ /* 0x000fe20000000000 */
[----:B------:R-:W-:-:S02]  /*32f0*/  VIADD R9, R5, 0xba ;  /* 0x000000ba05097836 */ /* 0x000fc40000000000 */
[----:B------:R-:W-:Y:S01]  /*3300*/  @!P6 IMAD.IADD R18, R18, 0x1, -R0 ;  /* 0x000000011212e824 */ /* 0x000fe200078e0a00 */
[----:B------:R-:W-:Y:S01]  /*3310*/  ISETP.GT.U32.AND P4, PT, R0, R15, PT ;  /* 0x0000000f0000720c */ /* 0x000fe20003f84070 */
[----:B------:R-:W-:Y:S01]  /*3320*/  IMAD.HI.U32 R11, R4, R10, RZ ;  /* 0x0000000a040b7227 */ /* 0x000fe200078e00ff */
[----:B------:R-:W-:Y:S02]  /*3330*/  ISETP.GE.AND P6, PT, R6, RZ, PT ;  /* 0x000000ff0600720c */ /* 0x000fe40003fc6270 */
[C---:B------:R-:W-:Y:S01]  /*3340*/  ISETP.GT.U32.AND P5, PT, R0.reuse, R18, PT ;  /* 0x000000120000720c */ /* 0x040fe20003fa4070 */
[----:B0-----:R-:W-:Y:S01]  /*3350*/  IMAD.MOV.U32 R3, RZ, RZ, R2 ;  /* 0x000000ffff037224 */ /* 0x001fe200078e0002 */
[----:B------:R-:W-:Y:S01]  /*3360*/  IABS R16, R9 ;  /* 0x0000000900107213 */ /* 0x000fe20000000000 */
[----:B------:R-:W-:Y:S02]  /*3370*/  IMAD.MOV R11, RZ, RZ, -R11 ;  /* 0x000000ffff0b7224 */ /* 0x000fe400078e0a0b */
[----:B------:R-:W-:Y:S01]  /*3380*/  @!P0 IMAD.MOV R3, RZ, RZ, -R3 ;  /* 0x000000ffff038224 */ /* 0x000fe200078e0a03 */
[----:B------:R-:W-:Y:S01]  /*3390*/  ISETP.GT.U32.AND P0, PT, R0, R17, PT ;  /* 0x000000110000720c */ /* 0x000fe20003f04070 */
[----:B------:R-:W-:-:S03]  /*33a0*/  IMAD.HI.U32 R6, R4, R13, RZ ;  /* 0x0000000d04067227 */ /* 0x000fc600078e00ff */
[----:B------:R0:W-:Y:S01]  /*33b0*/  STL [R1+0x198], R3 ;  /* 0x0001980301007387 */ /* 0x0001e20000100800 */
[----:B------:R-:W-:Y:S02]  /*33c0*/  IMAD.MOV R6, RZ, RZ, -R6 ;  /* 0x000000ffff067224 */ /* 0x000fe400078e0a06 */
[--C-:B------:R-:W-:Y:S02]  /*33d0*/  @!P4 IMAD.IADD R15, R15, 0x1, -R0.reuse ;  /* 0x000000010f0fc824 */ /* 0x100fe400078e0a00 */
[----:B------:R-:W-:Y:S02]  /*33e0*/  IMAD R13, R0, R6, R13 ;  /* 0x00000006000d7224 */ /* 0x000fe400078e020d */
[--C-:B------:R-:W-:Y:S02]  /*33f0*/  @!P5 IMAD.IADD R18, R18, 0x1, -R0.reuse ;  /* 0x000000011212d824 */ /* 0x100fe400078e0a00 */
[----:B------:R-:W-:Y:S01]  /*3400*/  @!P0 IMAD.IADD R17, R17, 0x1, -R0 ;  /* 0x0000000111118824 */ /* 0x000fe200078e0a00 */
[----:B------:R-:W-:Y:S01]  /*3410*/  ISETP.GE.AND P0, PT, R7, RZ, PT ;  /* 0x000000ff0700720c */ /* 0x000fe20003f06270 */
[C---:B------:R-:W-:Y:S01]  /*3420*/  IMAD R7, R0.reuse, R11, R10 ;  /* 0x0000000b00077224 */ /* 0x040fe200078e020a */
[----:B------:R-:W-:Y:S01]  /*3430*/  ISETP.GT.U32.AND P5, PT, R0, R13, PT ;  /* 0x0000000d0000720c */ /* 0x000fe20003fa4070 */
[----:B------:R-:W-:-:S02]  /*3440*/  VIADD R11, R5, 0xb6 ;  /* 0x000000b6050b7836 */ /* 0x000fc40000000000 */
[----:B0-----:R-:W-:Y:S01]  /*3450*/  IMAD.MOV.U32 R3, RZ, RZ, R18 ;  /* 0x000000ffff037224 */ /* 0x001fe200078e0012 */
[----:B------:R-:W-:Y:S01]  /*3460*/  ISETP.GT.U32.AND P4, PT, R0, R7, PT ;  /* 0x000000070000720c */ /* 0x000fe20003f84070 */
[----:B------:R-:W-:Y:S01]  /*3470*/  VIADD R2, R5, 0xb8 ;  /* 0x000000b805027836 */ /* 0x000fe20000000000 */
[----:B------:R-:W-:Y:S01]  /*3480*/  IABS R12, R11 ;  /* 0x0000000b000c7213 */ /* 0x000fe20000000000 */
[----:B------:R-:W-:Y:S02]  /*3490*/  @!P3 IMAD.MOV R3, RZ, RZ, -R3 ;  /* 0x000000ffff03b224 */ /* 0x000fe400078e0a03 */
[----:B------:R-:W-:Y:S01]  /*34a0*/  IMAD.MOV.U32 R20, RZ, RZ, R14 ;  /* 0x000000ffff147224 */ /* 0x000fe200078e000e */
[----:B------:R-:W-:Y:S01]  /*34b0*/  IABS R6, R2 ;  /* 0x0000000200067213 */ /* 0x000fe20000000000 */
[----:B------:R-:W-:-:S04]  /*34c0*/  IMAD.HI.U32 R14, R4, R12, RZ ;  /* 0x0000000c040e7227 */ /* 0x000fc800078e00ff */
[--C-:B------:R-:W-:Y:S01]  /*34d0*/  @!P5 IMAD.IADD R13, R13, 0x1, -R0.reuse ;  /* 0x000000010d0dd824 */ /* 0x100fe200078e0a00 */
[----:B------:R-:W-:Y:S01]  /*34e0*/  ISETP.GE.AND P5, PT, R8, RZ, PT ;  /* 0x000000ff0800720c */ /* 0x000fe20003fa6270 */
[----:B------:R-:W-:Y:S02]  /*34f0*/  @!P4 IMAD.IADD R7, R7, 0x1, -R0 ;  /* 0x000000010707c824 */ /* 0x000fe400078e0a00 */
[----:B------:R-:W-:Y:S01]  /*3500*/  @!P2 IMAD.MOV R20, RZ, RZ, -R20 ;  /* 0x000000ffff14a224 */ /* 0x000fe200078e0a14 */
[----:B------:R-:W-:Y:S01]  /*3510*/  ISETP.GT.U32.AND P2, PT, R0, R13, PT ;  /* 0x0000000d0000720c */ /* 0x000fe20003f44070 */
[----:B------:R-:W-:Y:S01]  /*3520*/  IMAD.HI.U32 R19, R4, R16, RZ ;  /* 0x0000001004137227 */ /* 0x000fe200078e00ff */
[----:B------:R-:W-:Y:S02]  /*3530*/  ISETP.GT.U32.AND P3, PT, R0, R7, PT ;  /* 0x000000070000720c */ /* 0x000fe40003f64070 */
[----:B------:R-:W-:Y:S01]  /*3540*/  STL [R1+0x194], R20 ;  /* 0x0001941401007387 */ /* 0x000fe20000100800 */
[----:B------:R-:W-:-:S02]  /*3550*/  IMAD.MOV R14, RZ, RZ, -R14 ;  /* 0x000000ffff0e7224 */ /* 0x000fc400078e0a0e */
[----:B------:R-:W-:Y:S01]  /*3560*/  IMAD.HI.U32 R10, R4, R6, RZ ;  /* 0x00000006040a7227 */ /* 0x000fe200078e00ff */
[----:B------:R0:W-:Y:S03]  /*3570*/  STL [R1+0x190], R3 ;  /* 0x0001900301007387 */ /* 0x0001e60000100800 */
[----:B------:R-:W-:Y:S02]  /*3580*/  IMAD.MOV R19, RZ, RZ, -R19 ;  /* 0x000000ffff137224 */ /* 0x000fe400078e0a13 */
[C---:B------:R-:W-:Y:S02]  /*3590*/  IMAD R12, R0.reuse, R14, R12 ;  /* 0x0000000e000c7224 */ /* 0x040fe400078e020c */
[----:B------:R-:W-:Y:S02]  /*35a0*/  IMAD.MOV R10, RZ, RZ, -R10 ;  /* 0x000000ffff0a7224 */ /* 0x000fe400078e0a0a */
[----:B------:R-:W-:-:S02]  /*35b0*/  IMAD R16, R0, R19, R16 ;  /* 0x0000001300107224 */ /* 0x000fc400078e0210 */
[----:B0-----:R-:W-:Y:S02]  /*35c0*/  IMAD.MOV.U32 R3, RZ, RZ, R15 ;  /* 0x000000ffff037224 */ /* 0x001fe400078e000f */
[----:B------:R-:W-:Y:S01]  /*35d0*/  @!P3 IMAD.IADD R7, R7, 0x1, -R0 ;  /* 0x000000010707b824 */ /* 0x000fe200078e0a00 */
[C---:B------:R-:W-:Y:S01]  /*35e0*/  ISETP.GT.U32.AND P3, PT, R0.reuse, R12, PT ;  /* 0x0000000c0000720c */ /* 0x040fe20003f64070 */
[----:B------:R-:W-:Y:S01]  /*35f0*/  @!P1 IMAD.MOV R17, RZ, RZ, -R17 ;  /* 0x000000ffff119224 */ /* 0x000fe200078e0a11 */
[C---:B------:R-:W-:Y:S01]  /*3600*/  ISETP.GT.U32.AND P4, PT, R0.reuse, R16, PT ;  /* 0x000000100000720c */ /* 0x040fe20003f84070 */
[----:B------:R-:W-:Y:S01]  /*3610*/  @!P6 IMAD.MOV R3, RZ, RZ, -R3 ;  /* 0x000000ffff03e224 */ /* 0x000fe200078e0a03 */
[----:B------:R-:W-:Y:S01]  /*3620*/  ISETP.GE.AND P1, PT, R9, RZ, PT ;  /* 0x000000ff0900720c */ /* 0x000fe20003f26270 */
[----:B------:R-:W-:Y:S01]  /*3630*/  IMAD R6, R0, R10, R6 ;  /* 0x0000000a00067224 */ /* 0x000fe200078e0206 */
[----:B------:R-:W-:Y:S01]  /*3640*/  STL [R1+0x18c], R17 ;  /* 0x00018c1101007387 */ /* 0x000fe20000100800 */
[----:B------:R-:W-:Y:S01]  /*3650*/  @!P2 IMAD.IADD R13, R13, 0x1, -R0 ;  /* 0x000000010d0da824 */ /* 0x000fe200078e0a00 */
[----:B------:R-:W-:Y:S01]  /*3660*/  ISETP.GE.AND P2, PT, R2, RZ, PT ;  /* 0x000000ff0200720c */ /* 0x000fe20003f46270 */
[C---:B------:R-:W-:Y:S01]  /*3670*/  VIADD R2, R5.reuse, 0xb2 ;  /* 0x000000b205027836 */ /* 0x040fe20000000000 */
[----:B------:R0:W-:Y:S01]  /*3680*/  STL [R1+0x188], R3 ;  /* 0x0001880301007387 */ /* 0x0001e20000100800 */
[----:B------:R-:W-:Y:S01]  /*3690*/  ISETP.GT.U32.AND P6, PT, R0, R6, PT ;  /* 0x000000060000720c */ /* 0x000fe20003fc4070 */
[----:B------:R-:W-:-:S02]  /*36a0*/  VIADD R8, R5, 0xb4 ;  /* 0x000000b405087836 */ /* 0x000fc40000000000 */
[--C-:B------:R-:W-:Y:S01]  /*36b0*/  @!P3 IMAD.IADD R12, R12, 0x1, -R0.reuse ;  /* 0x000000010c0cb824 */ /* 0x100fe200078e0a00 */
[----:B------:R-:W-:Y:S01]  /*36c0*/  IABS R14, R2 ;  /* 0x00000002000e7213 */ /* 0x000fe20000000000 */
[----:B------:R-:W-:Y:S01]  /*36d0*/  @!P4 IMAD.IADD R16, R16, 0x1, -R0 ;  /* 0x000000011010c824 */ /* 0x000fe200078e0a00 */
[----:B------:R-:W-:Y:S01]  /*36e0*/  IABS R10, R8 ;  /* 0x00000008000a7213 */ /* 0x000fe20000000000 */
[----:B------:R-:W-:Y:S01]  /*36f0*/  VIADD R19, R5, 0x8e ;  /* 0x0000008e05137836 */ /* 0x000fe20000000000 */
[----:B------:R-:W-:Y:S01]  /*3700*/  ISETP.GT.U32.AND P3, PT, R0, R12, PT ;  /* 0x0000000c0000720c */ /* 0x000fe20003f64070 */
[----:B0-----:R-:W-:Y:S01]  /*3710*/  IMAD.MOV.U32 R3, RZ, RZ, R13 ;  /* 0x000000ffff037224 */ /* 0x001fe200078e000d */
[----:B------:R-:W-:Y:S01]  /*3720*/  ISETP.GE.AND P4, PT, R11, RZ, PT ;  /* 0x000000ff0b00720c */ /* 0x000fe20003f86270 */
[----:B------:R-:W-:-:S04]  /*3730*/  IMAD.HI.U32 R9, R4, R10, RZ ;  /* 0x0000000a04097227 */ /* 0x000fc800078e00ff */
[----:B------:R-:W-:Y:S02]  /*3740*/  @!P0 IMAD.MOV R3, RZ, RZ, -R3 ;  /* 0x000000ffff038224 */ /* 0x000fe400078e0a03 */
[----:B------:R-:W-:Y:S01]  /*3750*/  @!P6 IMAD.IADD R6, R6, 0x1, -R0 ;  /* 0x000000010606e824 */ /* 0x000fe200078e0a00 */
[C---:B------:R-:W-:Y:S01]  /*3760*/  ISETP.GT.U32.AND P6, PT, R0.reuse, R16, PT ;  /* 0x000000100000720c */ /* 0x040fe20003fc4070 */
[----:B------:R-:W-:Y:S01]  /*3770*/  IMAD.MOV R9, RZ, RZ, -R9 ;  /* 0x000000ffff097224 */ /* 0x000fe200078e0a09 */
[----:B------:R0:W-:Y:S01]  /*3780*/  STL [R1+0x184], R3 ;  /* 0x0001840301007387 */ /* 0x0001e20000100800 */
[C---:B------:R-:W-:Y:S01]  /*3790*/  VIADD R11, R5.reuse, 0xb0 ;  /* 0x000000b0050b7836 */ /* 0x040fe20000000000 */
[C---:B------:R-:W-:Y:S01]  /*37a0*/  ISETP.GT.U32.AND P0, PT, R0.reuse, R6, PT ;  /* 0x000000060000720c */ /* 0x040fe20003f04070 */
[----:B------:R-:W-:Y:S02]  /*37b0*/  IMAD R10, R0, R9, R10 ;  /* 0x00000009000a7224 */ /* 0x000fe400078e020a */
[----:B------:R-:W-:Y:S01]  /*37c0*/  @!P3 IMAD.IADD R12, R12, 0x1, -R0 ;  /* 0x000000010c0cb824 */ /* 0x000fe200078e0a00 */
[----:B------:R-:W-:Y:S01]  /*37d0*/  IABS R13, R11 ;  /* 0x0000000b000d7213 */ /* 0x000fe20000000000 */
[----:B------:R-:W-:-:S02]  /*37e0*/  VIADD R20, R5, 0x8c ;  /* 0x0000008c05147836 */ /* 0x000fc40000000000 */
[----:B0-----:R-:W-:Y:S02]  /*37f0*/  IMAD.MOV.U32 R3, RZ, RZ, R7 ;  /* 0x000000ffff037224 */ /* 0x001fe400078e0007 */
[----:B------:R-:W-:-:S04]  /*3800*/  IMAD.HI.U32 R7, R4, R14, RZ ;  /* 0x0000000e04077227 */ /* 0x000fc800078e00ff */
[----:B------:R-:W-:Y:S02]  /*3810*/  IMAD.MOV R7, RZ, RZ, -R7 ;  /* 0x000000ffff077224 */ /* 0x000fe400078e0a07 */
[----:B------:R-:W-:Y:S01]  /*3820*/  @!P5 IMAD.MOV R3, RZ, RZ, -R3 ;  /* 0x000000ffff03d224 */ /* 0x000fe200078e0a03 */
[----:B------:R-:W-:Y:S01]  /*3830*/  ISETP.GE.AND P5, PT, R8, RZ, PT ;  /* 0x000000ff0800720c */ /* 0x000fe20003fa6270 */
[----:B------:R-:W-:Y:S02]  /*3840*/  IMAD R14, R0, R7, R14 ;  /* 0x00000007000e7224 */ /* 0x000fe400078e020e */
[----:B------:R-:W-:Y:S01]  /*3850*/  @!P6 IMAD.IADD R16, R16, 0x1, -R0 ;  /* 0x000000011010e824 */ /* 0x000fe200078e0a00 */
[C---:B------:R-:W-:Y:S01]  /*3860*/  ISETP.GT.U32.AND P6, PT, R0.reuse, R10, PT ;  /* 0x0000000a0000720c */ /* 0x040fe20003fc4070 */
[----:B------:R0:W-:Y:S01]  /*3870*/  STL [R1+0x180], R3 ;  /* 0x0001800301007387 */ /* 0x0001e20000100800 */
[----:B------:R-:W-:Y:S01]  /*3880*/  ISETP.GT.U32.AND P3, PT, R0, R14, PT ;  /* 0x0000000e0000720c */ /* 0x000fe20003f64070 */
[----:B------:R-:W-:-:S02]  /*3890*/  VIADD R7, R5, 0xae ;  /* 0x000000ae05077836 */ /* 0x000fc40000000000 */
[----:B------:R-:W-:-:S04]  /*38a0*/  IMAD.HI.U32 R15, R4, R13, RZ ;  /* 0x0000000d040f7227 */ /* 0x000fc800078e00ff */
[----:B------:R-:W-:Y:S01]  /*38b0*/  @!P0 IMAD.IADD R6, R6, 0x1, -R0 ;  /* 0x0000000106068824 */ /* 0x000fe200078e0a00 */
[----:B------:R-:W-:Y:S01]  /*38c0*/  ISETP.GE.AND P0, PT, R2, RZ, PT ;  /* 0x000000ff0200720c */ /* 0x000fe20003f06270 */
[----:B0-----:R-:W-:Y:S01]  /*38d0*/  IMAD.MOV.U32 R3, RZ, RZ, R16 ;  /* 0x000000ffff037224 */ /* 0x001fe200078e0010 */
[----:B------:R-:W-:Y:S01]  /*38e0*/  IABS R2, R7 ;  /* 0x0000000700027213 */ /* 0x000fe20000000000 */
[----:B------:R-:W-:Y:S02]  /*38f0*/  IMAD.MOV R15, RZ, RZ, -R15 ;  /* 0x000000ffff0f7224 */ /* 0x000fe400078e0a0f */
[----:B------:R-:W-:Y:S02]  /*3900*/  @!P1 IMAD.MOV R3, RZ, RZ, -R3 ;  /* 0x000000ffff039224 */ /* 0x000fe400078e0a03 */
[--C-:B------:R-:W-:Y:S02]  /*3910*/  @!P3 IMAD.IADD R14, R14, 0x1, -R0.reuse ;  /* 0x000000010e0eb824 */ /* 0x100fe400078e0a00 */
[----:B------:R-:W-:Y:S01]  /*3920*/  @!P6 IMAD.IADD R10, R10, 0x1, -R0 ;  /* 0x000000010a0ae824 */ /* 0x000fe200078e0a00 */
[----:B------:R0:W-:Y:S01]  /*3930*/  STL [R1+0x17c], R3 ;  /* 0x00017c0301007387 */ /* 0x0001e20000100800 */
[C---:B------:R-:W-:Y:S01]  /*3940*/  IMAD R13, R0.reuse, R15, R13 ;  /* 0x0000000f000d7224 */ /* 0x040fe200078e020d */
[----:B------:R-:W-:Y:S01]  /*3950*/  ISETP.GE.AND P6, PT, R11, RZ, PT ;  /* 0x000000ff0b00720c */ /* 0x000fe20003fc6270 */
[----:B------:R-:W-:Y:S01]  /*3960*/  IMAD.MOV.U32 R16, RZ, RZ, R6 ;  /* 0x000000ffff107224 */ /* 0x000fe200078e0006 */
[----:B------:R-:W-:Y:S01]  /*3970*/  ISETP.GT.U32.AND P3, PT, R0, R14, PT ;  /* 0x0000000e0000720c */ /* 0x000fe20003f64070 */
[----:B------:R-:W-:Y:S01]  /*3980*/  IMAD.HI.U32 R11, R4, R2, RZ ;  /* 0x00000002040b7227 */ /* 0x000fe200078e00ff */
[----:B------:R-:W-:-:S03]  /*3990*/  ISETP.GT.U32.AND P1, PT, R0, R10, PT ;  /* 0x0000000a0000720c */ /* 0x000fc60003f24070 */
[----:B------:R-:W-:Y:S02]  /*39a0*/  VIADD R8, R5, 0xac ;  /* 0x000000ac05087836 */ /* 0x000fe40000000000 */
[----:B0-----:R-:W-:Y:S02]  /*39b0*/  IMAD.MOV.U32 R3, RZ, RZ, R12 ;  /* 0x000000ffff037224 */ /* 0x001fe400078e000c */
[----:B------:R-:W-:Y:S01]  /*39c0*/  @!P2 IMAD.MOV R16, RZ, RZ, -R16 ;  /* 0x000000ffff10a224 */ /* 0x000fe200078e0a10 */
[----:B------:R-:W-:Y:S01]  /*39d0*/  ISETP.GT.U32.AND P2, PT, R0, R13, PT ;  /* 0x0000000d0000720c */ /* 0x000fe20003f44070 */
[----:B------:R-:W-:Y:S01]  /*39e0*/  @!P4 IMAD.MOV R3, RZ, RZ, -R3 ;  /* 0x000000ffff03c224 */ /* 0x000fe200078e0a03 */
[----:B------:R-:W-:Y:S01]  /*39f0*/  ISETP.GE.AND P4, PT, R7, RZ, PT ;  /* 0x000000ff0700720c */ /* 0x000fe20003f86270 */
[----:B------:R-:W-:Y:S01]  /*3a00*/  IMAD.MOV R7, RZ, RZ, -R11 ;  /* 0x000000ffff077224 */ /* 0x000fe200078e0a0b */
[----:B------:R-:W-:Y:S01]  /*3a10*/  IABS R9, R8 ;  /* 0x0000000800097213 */ /* 0x000fe20000000000 */
[----:B------:R-:W-:Y:S01]  /*3a20*/  @!P3 IMAD.IADD R14, R14, 0x1, -R0 ;  /* 0x000000010e0eb824 */ /* 0x000fe200078e0a00 */
[----:B------:R-:W-:Y:S01]  /*3a30*/  STL [R1+0x178], R16 ;  /* 0x0001781001007387 */ /* 0x000fe20000100800 */
[----:B------:R-:W-:-:S02]  /*3a40*/  IMAD R2, R0, R7, R2 ;  /* 0x0000000700027224 */ /* 0x000fc400078e0202 */
[----:B------:R-:W-:Y:S01]  /*3a50*/  IMAD.HI.U32 R6, R4, R9, RZ ;  /* 0x0000000904067227 */ /* 0x000fe200078e00ff */
[----:B------:R0:W-:Y:S02]  /*3a60*/  STL [R1+0x174], R3 ;  /* 0x0001740301007387 */ /* 0x0001e40000100800 */
[----:B------:R-:W-:Y:S01]  /*3a70*/  ISETP.GT.U32.AND P3, PT, R0, R2, PT ;  /* 0x000000020000720c */ /* 0x000fe20003f64070 */
[----:B------:R-:W-:Y:S02]  /*3a80*/  IMAD.MOV R6, RZ, RZ, -R6 ;  /* 0x000000ffff067224 */ /* 0x000fe400078e0a06 */
[--C-:B------:R-:W-:Y:S01]  /*3a90*/  @!P1 IMAD.IADD R10, R10, 0x1, -R0.reuse ;  /* 0x000000010a0a9824 */ /* 0x100fe200078e0a00 */
[----:B------:R-:W-:Y:S01]  /*3aa0*/  ISETP.GE.AND P1, PT, R8, RZ, PT ;  /* 0x000000ff0800720c */ /* 0x000fe20003f26270 */
[----:B------:R-:W-:Y:S02]  /*3ab0*/  @!P2 IMAD.IADD R13, R13, 0x1, -R0 ;  /* 0x000000010d0da824 */ /* 0x000fe400078e0a00 */
[----:B------:R-:W-:-:S02]  /*3ac0*/  IMAD R9, R0, R6, R9 ;  /* 0x0000000600097224 */ /* 0x000fc400078e0209 */
[----:B------:R-:W-:Y:S01]  /*3ad0*/  IMAD.MOV.U32 R15, RZ, RZ, R10 ;  /* 0x000000ffff0f7224 */ /* 0x000fe200078e000a */
[C---:B------:R-:W-:Y:S01]  /*3ae0*/  ISETP.GT.U32.AND P2, PT, R0.reuse, R13, PT ;  /* 0x0000000d0000720c */ /* 0x040fe20003f44070 */
[C---:B------:R-:W-:Y:S02]  /*3af0*/  VIADD R7, R5.reuse, 0xa8 ;  /* 0x000000a805077836 */ /* 0x040fe40000000000 */
[----:B------:R-:W-:Y:S01]  /*3b00*/  @!P5 IMAD.MOV R15, RZ, RZ, -R15 ;  /* 0x000000ffff0fd224 */ /* 0x000fe200078e0a0f */
[----:B------:R-:W-:Y:S01]  /*3b10*/  ISETP.GT.U32.AND P5, PT, R0, R9, PT ;  /* 0x000000090000720c */ /* 0x000fe20003fa4070 */
[----:B------:R-:W-:Y:S01]  /*3b20*/  @!P3 IMAD.IADD R2, R2, 0x1, -R0 ;  /* 0x000000010202b824 */ /* 0x000fe200078e0a00 */
[----:B------:R-:W-:Y:S01]  /*3b30*/  IABS R12, R7 ;  /* 0x00000007000c7213 */ /* 0x000fe20000000000 */
[----:B0-----:R-:W-:Y:S01]  /*3b40*/  IMAD.MOV.U32 R3, RZ, RZ, R14 ;  /* 0x000000ffff037224 */ /* 0x001fe200078e000e */
[----:B------:R-:W-:Y:S01]  /*3b50*/  STL [R1+0x170], R15 ;  /* 0x0001700f01007387 */ /* 0x000fe20000100800 */
[----:B------:R-:W-:Y:S01]  /*3b60*/  VIADD R11, R5, 0xaa ;  /* 0x000000aa050b7836 */ /* 0x000fe20000000000 */
[----:B------:R-:W-:Y:S01]  /*3b70*/  ISETP.GT.U32.AND P3, PT, R0, R2, PT ;  /* 0x000000020000720c */ /* 0x000fe20003f64070 */
[----:B------:R-:W-:-:S02]  /*3b80*/  @!P0 IMAD.MOV R3, RZ, RZ, -R3 ;  /* 0x000000ffff038224 */ /* 0x000fc400078e0a03 */
[----:B------:R-:W-:Y:S01]  /*3b90*/  @!P2 IMAD.IADD R13, R13, 0x1, -R0 ;  /* 0x000000010d0da824 */ /* 0x000fe200078e0a00 */
[----:B------:R-:W-:Y:S01]  /*3ba0*/  IABS R8, R11 ;  /* 0x0000000b00087213 */ /* 0x000fe20000000000 */
[----:B------:R-:W-:Y:S01]  /*3bb0*/  VIADD R6, R5, 0xa6 ;  /* 0x000000a605067836 */ /* 0x000fe20000000000 */
[----:B------:R-:W-:Y:S01]  /*3bc0*/  ISETP.GE.AND P0, PT, R11, RZ, PT ;  /* 0x000000ff0b00720c */ /* 0x000fe20003f06270 */
[----:B------:R-:W-:Y:S01]  /*3bd0*/  IMAD.MOV.U32 R11, RZ, RZ, R12 ;  /* 0x000000ffff0b7224 */ /* 0x000fe200078e000c */
[----:B------:R0:W-:Y:S01]  /*3be0*/  STL [R1+0x16c], R3 ;  /* 0x00016c0301007387 */ /* 0x0001e20000100800 */
[----:B------:R-:W-:Y:S01]  /*3bf0*/  @!P5 IMAD.IADD R9, R9, 0x1, -R0 ;  /* 0x000000010909d824 */ /* 0x000fe200078e0a00 */
[----:B------:R-:W-:Y:S01]  /*3c00*/  ISETP.GE.AND P2, PT, R7, RZ, PT ;  /* 0x000000ff0700720c */ /* 0x000fe20003f46270 */
[----:B------:R-:W-:Y:S01]  /*3c10*/  IMAD.HI.U32 R14, R4, R8, RZ ;  /* 0x00000008040e7227 */ /* 0x000fe200078e00ff */
[----:B------:R-:W-:Y:S02]  /*3c20*/  IABS R10, R6 ;  /* 0x00000006000a7213 */ /* 0x000fe40000000000 */
[----:B------:R-:W-:Y:S01]  /*3c30*/  ISETP.GT.U32.AND P5, PT, R0, R9, PT ;  /* 0x000000090000720c */ /* 0x000fe20003fa4070 */
[----:B------:R-:W-:-:S04]  /*3c40*/  IMAD.HI.U32 R7, R4, R11, RZ ;  /* 0x0000000b04077227 */ /* 0x000fc800078e00ff */
[----:B0-----:R-:W-:Y:S02]  /*3c50*/  IMAD.MOV.U32 R3, RZ, RZ, R13 ;  /* 0x000000ffff037224 */ /* 0x001fe400078e000d */
[----:B------:R-:W-:Y:S02]  /*3c60*/  IMAD.MOV R14, RZ, RZ, -R14 ;  /* 0x000000ffff0e7224 */ /* 0x000fe400078e0a0e */
[----:B------:R-:W-:Y:S01]  /*3c70*/  @!P6 IMAD.MOV R3, RZ, RZ, -R3 ;  /* 0x000000ffff03e224 */ /* 0x000fe200078e0a03 */
[----:B------:R-:W-:Y:S01]  /*3c80*/  ISETP.GE.AND P6, PT, R6, RZ, PT ;  /* 0x000000ff0600720c */ /* 0x000fe20003fc6270 */
[----:B------:R-:W-:Y:S02]  /*3c90*/  IMAD.MOV R7, RZ, RZ, -R7 ;  /* 0x000000ffff077224 */ /* 0x000fe400078e0a07 */
[----:B------:R-:W-:Y:S01]  /*3ca0*/  @!P3 IMAD.IADD R2, R2, 0x1, -R0 ;  /* 0x000000010202b824 */ /* 0x000fe200078e0a00 */
[----:B------:R0:W-:Y:S01]  /*3cb0*/  STL [R1+0x168], R3 ;  /* 0x0001680301007387 */ /* 0x0001e20000100800 */
[----:B------:R-:W-:-:S02]  /*3cc0*/  IMAD R8, R0, R14, R8 ;  /* 0x0000000e00087224 */ /* 0x000fc400078e0208 */
[----:B------:R-:W-:Y:S02]  /*3cd0*/  IMAD R11, R0, R7, R11 ;  /* 0x00000007000b7224 */ /* 0x000fe400078e020b */
[----:B------:R-:W-:Y:S01]  /*3ce0*/  IMAD.HI.U32 R12, R4, R10, RZ ;  /* 0x0000000a040c7227 */ /* 0x000fe200078e00ff */
[----:B------:R-:W-:-:S03]  /*3cf0*/  ISETP.GT.U32.AND P3, PT, R0, R8, PT ;  /* 0x000000080000720c */ /* 0x000fc60003f64070 */
[----:B------:R-:W-:Y:S02]  /*3d00*/  IMAD.MOV R12, RZ, RZ, -R12 ;  /* 0x000000ffff0c7224 */ /* 0x000fe400078e0a0c */
[----:B0-----:R-:W-:Y:S02]  /*3d10*/  IMAD.MOV.U32 R3, RZ, RZ, R2 ;  /* 0x000000ffff037224 */ /* 0x001fe400078e0002 */
[----:B------:R-:W-:Y:S02]  /*3d20*/  @!P5 IMAD.IADD R9, R9, 0x1, -R0 ;  /* 0x000000010909d824 */ /* 0x000fe400078e0a00 */
[----:B------:R-:W-:Y:S01]  /*3d30*/  @!P4 IMAD.MOV R3, RZ, RZ, -R3 ;  /* 0x000000ffff03c224 */ /* 0x000fe200078e0a03 */
[C---:B------:R-:W-:Y:S01]  /*3d40*/  ISETP.GT.U32.AND P4, PT, R0.reuse, R11, PT ;  /* 0x0000000b0000720c */ /* 0x040fe20003f84070 */
[----:B------:R-:W-:Y:S02]  /*3d50*/  IMAD R10, R0, R12, R10 ;  /* 0x0000000c000a7224 */ /* 0x000fe400078e020a */
[----:B------:R-:W-:Y:S01]  /*3d60*/  @!P3 IMAD.IADD R8, R8, 0x1, -R0 ;  /* 0x000000010808b824 */ /* 0x000fe200078e0a00 */
[----:B------:R0:W-:Y:S01]  /*3d70*/  STL [R1+0x15c], R3 ;  /* 0x00015c0301007387 */ /* 0x0001e20000100800 */
[----:B------:R-:W-:-:S02]  /*3d80*/  VIADD R16, R5, 0xa4 ;  /* 0x000000a405107836 */ /* 0x000fc40000000000 */
[C---:B------:R-:W-:Y:S01]  /*3d90*/  VIADD R14, R5.reuse, 0xa2 ;  /* 0x000000a2050e7836 */ /* 0x040fe20000000000 */
[----:B------:R-:W-:Y:S01]  /*3da0*/  ISETP.GT.U32.AND P3, PT, R0, R8, PT ;  /* 0x000000080000720c */ /* 0x000fe20003f64070 */
[C---:B------:R-:W-:Y:S01]  /*3db0*/  VIADD R6, R5.reuse, 0xa0 ;  /* 0x000000a005067836 */ /* 0x040fe20000000000 */
[----:B------:R-:W-:Y:S01]  /*3dc0*/  ISETP.GE.AND P5, PT, R16, RZ, PT ;  /* 0x000000ff1000720c */ /* 0x000fe20003fa6270 */
[----:B------:R-:W-:Y:S01]  /*3dd0*/  VIADD R12, R5, 0x9e ;  /* 0x0000009e050c7836 */ /* 0x000fe20000000000 */
[----:B------:R-:W-:Y:S01]  /*3de0*/  IABS R16, R16 ;  /* 0x0000001000107213 */ /* 0x000fe20000000000 */
[----:B------:R-:W-:Y:S01]  /*3df0*/  @!P4 IMAD.IADD R11, R11, 0x1, -R0 ;  /* 0x000000010b0bc824 */ /* 0x000fe200078e0a00 */
[----:B------:R-:W-:Y:S01]  /*3e00*/  IABS R15, R14 ;  /* 0x0000000e000f7213 */ /* 0x000fe20000000000 */
[----:B0-----:R-:W-:Y:S01]  /*3e10*/  IMAD.MOV.U32 R3, RZ, RZ, R9 ;  /* 0x000000ffff037224 */ /* 0x001fe200078e0009 */
[----:B------:R-:W-:Y:S01]  /*3e20*/  IABS R7, R6 ;  /* 0x0000000600077213 */ /* 0x000fe20000000000 */
[----:B------:R-:W-:Y:S01]  /*3e30*/  IMAD.HI.U32 R17, R4, R16, RZ ;  /* 0x0000001004117227 */ /* 0x000fe200078e00ff */
[----:B------:R-:W-:-:S02]  /*3e40*/  ISETP.GT.U32.AND P4, PT, R0, R11, PT ;  /* 0x0000000b0000720c */ /* 0x000fc40003f84070 */
[----:B------:R-:W-:Y:S01]  /*3e50*/  IABS R2, R12 ;  /* 0x0000000c00027213 */ /* 0x000fe20000000000 */
[----:B------:R-:W-:Y:S01]  /*3e60*/  @!P1 IMAD.MOV R3, RZ, RZ, -R3 ;  /* 0x000000ffff039224 */ /* 0x000fe200078e0a03 */
[----:B------:R-:W-:Y:S01]  /*3e70*/  ISETP.GT.U32.AND P1, PT, R0, R10, PT ;  /* 0x0000000a0000720c */ /* 0x000fe20003f24070 */
[----:B------:R-:W-:Y:S02]  /*3e80*/  IMAD.MOV R17, RZ, RZ, -R17 ;  /* 0x000000ffff117224 */ /* 0x000fe400078e0a11 */
[----:B------:R-:W-:Y:S01]  /*3e90*/  IMAD.HI.U32 R13, R4, R15, RZ ;  /* 0x0000000f040d7227 */ /* 0x000fe200078e00ff */
[----:B------:R0:W-:Y:S03]  /*3ea0*/  STL [R1+0x158], R3 ;  /* 0x0001580301007387 */ /* 0x0001e60000100800 */
[--C-:B------:R-:W-:Y:S01]  /*3eb0*/  @!P3 IMAD.IADD R8, R8, 0x1, -R0.reuse ;  /* 0x000000010808b824 */ /* 0x100fe200078e0a00 */
[----:B------:R-:W-:Y:S01]  /*3ec0*/  ISETP.GE.AND P3, PT, R14, RZ, PT ;  /* 0x000000ff0e00720c */ /* 0x000fe20003f66270 */
[----:B------:R-:W-:-:S02]  /*3ed0*/  @!P4 IMAD.IADD R11, R11, 0x1, -R0 ;  /* 0x000000010b0bc824 */ /* 0x000fc400078e0a00 */
[----:B------:R-:W-:-:S04]  /*3ee0*/  IMAD.HI.U32 R9, R4, R7, RZ ;  /* 0x0000000704097227 */ /* 0x000fc800078e00ff */
[----:B------:R-:W-:Y:S02]  /*3ef0*/  @!P1 IMAD.IADD R10, R10, 0x1, -R0 ;  /* 0x000000010a0a9824 */ /* 0x000fe400078e0a00 */
[C---:B------:R-:W-:Y:S02]  /*3f00*/  IMAD R14, R0.reuse, R17, R16 ;  /* 0x00000011000e7224 */ /* 0x040fe400078e0210 */
[----:B------:R-:W-:Y:S01]  /*3f10*/  IMAD.MOV R13, RZ, RZ, -R13 ;  /* 0x000000ffff0d7224 */ /* 0x000fe200078e0a0d */
[C---:B------:R-:W-:Y:S01]  /*3f20*/  ISETP.GT.U32.AND P1, PT, R0.reuse, R10, PT ;  /* 0x0000000a0000720c */ /* 0x040fe20003f24070 */
[----:B0-----:R-:W-:Y:S01]  /*3f30*/  IMAD.MOV.U32 R3, RZ, RZ, R11 ;  /* 0x000000ffff037224 */ /* 0x001fe200078e000b */
[----:B------:R-:W-:Y:S01]  /*3f40*/  ISETP.GT.U32.AND P4, PT, R0, R14, PT ;  /* 0x0000000e0000720c */ /* 0x000fe20003f84070 */
[----:B------:R-:W-:Y:S02]  /*3f50*/  IMAD.MOV.U32 R18, RZ, RZ, R8 ;  /* 0x000000ffff127224 */ /* 0x000fe400078e0008 */
[----:B------:R-:W-:-:S02]  /*3f60*/  IMAD.MOV R9, RZ, RZ, -R9 ;  /* 0x000000ffff097224 */ /* 0x000fc400078e0a09 */
[----:B------:R-:W-:Y:S02]  /*3f70*/  IMAD R15, R0, R13, R15 ;  /* 0x0000000d000f7224 */ /* 0x000fe400078e020f */
[----:B------:R-:W-:-:S04]  /*3f80*/  IMAD.HI.U32 R13, R4, R2, RZ ;  /* 0x00000002040d7227 */ /* 0x000fc800078e00ff */
[----:B------:R-:W-:Y:S01]  /*3f90*/  @!P2 IMAD.MOV R3, RZ, RZ, -R3 ;  /* 0x000000ffff03a224 */ /* 0x000fe200078e0a03 */
[----:B------:R-:W-:Y:S01]  /*3fa0*/  ISETP.GE.AND P2, PT, R6, RZ, PT ;  /* 0x000000ff0600720c */ /* 0x000fe20003f46270 */
[----:B------:R-:W-:Y:S01]  /*3fb0*/  @!P0 IMAD.MOV R18, RZ, RZ, -R18 ;  /* 0x000000ffff128224 */ /* 0x000fe200078e0a12 */
[C---:B------:R-:W-:Y:S01]  /*3fc0*/  ISETP.GT.U32.AND P0, PT, R0.reuse, R15, PT ;  /* 0x0000000f0000720c */ /* 0x040fe20003f04070 */
[----:B------:R-:W-:Y:S02]  /*3fd0*/  IMAD R6, R0, R9, R7 ;  /* 0x0000000900067224 */ /* 0x000fe400078e0207 */
[----:B------:R-:W-:Y:S01]  /*3fe0*/  IMAD.MOV R8, RZ, RZ, -R13 ;  /* 0x000000ffff087224 */ /* 0x000fe200078e0a0d */
[----:B------:R-:W-:Y:S01]  /*3ff0*/  STL [R1+0x14c], R18 ;  /* 0x00014c1201007387 */ /* 0x000fe20000100800 */
[----:B------:R-:W-:Y:S01]  /*4000*/  @!P1 IMAD.IADD R10, R10, 0x1, -R0 ;  /* 0x000000010a0a9824 */ /* 0x000fe200078e0a00 */
[C---:B------:R-:W-:Y:S01]  /*4010*/  ISETP.GT.U32.AND P1, PT, R0.reuse, R6, PT ;  /* 0x000000060000720c */ /* 0x040fe20003f24070 */
[----:B------:R-:W-:Y:S01]  /*4020*/  IMAD R2, R0, R8, R2 ;  /* 0x0000000800027224 */ /* 0x000fe200078e0202 */
[----:B------:R0:W-:Y:S01]  /*4030*/  STL [R1+0x148], R3 ;  /* 0x0001480301007387 */ /* 0x0001e20000100800 */
[----:B------:R-:W-:-:S02]  /*4040*/  @!P4 IMAD.IADD R14, R14, 0x1, -R0 ;  /* 0x000000010e0ec824 */ /* 0x000fc400078e0a00 */
[----:B------:R-:W-:Y:S02]  /*4050*/  VIADD R7, R5, 0x9c ;  /* 0x0000009c05077836 */ /* 0x000fe40000000000 */
[----:B------:R-:W-:Y:S01]  /*4060*/  @!P0 IMAD.IADD R15, R15, 0x1, -R0 ;  /* 0x000000010f0f8824 */ /* 0x000fe200078e0a00 */
[C---:B------:R-:W-:Y:S01]  /*4070*/  ISETP.GT.U32.AND P4, PT, R0.reuse, R14, PT ;  /* 0x0000000e0000720c */ /* 0x040fe20003f84070 */
[C---:B------:R-:W-:Y:S01]  /*4080*/  VIADD R8, R5.reuse, 0x9a ;  /* 0x0000009a05087836 */ /* 0x040fe20000000000 */
[----:B------:R-:W-:Y:S01]  /*4090*/  IABS R13, R7 ;  /* 0x00000007000d7213 */ /* 0x000fe20000000000 */
[----:B------:R-:W-:Y:S01]  /*40a0*/  VIADD R9, R5, 0x98 ;  /* 0x0000009805097836 */ /* 0x000fe20000000000 */
[----:B------:R-:W-:Y:S01]  /*40b0*/  ISETP.GT.U32.AND P0, PT, R0, R15, PT ;  /* 0x0000000f0000720c */ /* 0x000fe20003f04070 */
[----:B0-----:R-:W-:Y:S01]  /*40c0*/  IMAD.MOV.U32 R3, RZ, RZ, R10 ;  /* 0x000000ffff037224 */ /* 0x001fe200078e000a */
[----:B------:R-:W-:Y:S01]  /*40d0*/  IABS R10, R8 ;  /* 0x00000008000a7213 */ /* 0x000fe20000000000 */
[----:B------:R-:W-:Y:S01]  /*40e0*/  @!P1 IMAD.IADD R6, R6, 0x1, -R0 ;  /* 0x0000000106069824 */ /* 0x000fe200078e0a00 */
[----:B------:R-:W-:Y:S01]  /*40f0*/  IABS R11, R9 ;  /* 0x00000009000b7213 */ /* 0x000fe20000000000 */
[----:B------:R-:W-:Y:S01]  /*4100*/  @!P6 IMAD.MOV R3, RZ, RZ, -R3 ;  /* 0x000000ffff03e224 */ /* 0x000fe200078e0a03 */
[----:B------:R-:W-:Y:S01]  /*4110*/  ISETP.GT.U32.AND P6, PT, R0, R2, PT ;  /* 0x000000020000720c */ /* 0x000fe20003fc4070 */
[----:B------:R-:W-:Y:S01]  /*4120*/  IMAD.HI.U32 R16, R4, R13, RZ ;  /* 0x0000000d04107227 */ /* 0x000fe200078e00ff */
[----:B------:R-:W-:-:S02]  /*4130*/  ISETP.GT.U32.AND P1, PT, R0, R6, PT ;  /* 0x000000060000720c */ /* 0x000fc40003f24070 */
[----:B------:R0:W-:Y:S01]  /*4140*/  STL [R1+0x144], R3 ;  /* 0x0001440301007387 */ /* 0x0001e20000100800 */
[----:B------:R-:W-:Y:S01]  /*4150*/  @!P4 IMAD.IADD R14, R14, 0x1, -R0 ;  /* 0x000000010e0ec824 */ /* 0x000fe200078e0a00 */
[----:B------:R-:W-:Y:S01]  /*4160*/  ISETP.GE.AND P4, PT, R12, RZ, PT ;  /* 0x000000ff0c00720c */ /* 0x000fe20003f86270 */
[----:B------:R-:W-:Y:S02]  /*4170*/  IMAD.MOV R16, RZ, RZ, -R16 ;  /* 0x000000ffff107224 */ /* 0x000fe400078e0a10 */
[----:B------:R-:W-:-:S04]  /*4180*/  IMAD.HI.U32 R12, R4, R10, RZ ;  /* 0x0000000a040c7227 */ /* 0x000fc800078e00ff */
[----:B------:R-:W-:Y:S02]  /*4190*/  @!P6 IMAD.IADD R2, R2, 0x1, -R0 ;  /* 0x000000010202e824 */ /* 0x000fe400078e0a00 */
[C---:B------:R-:W-:Y:S02]  /*41a0*/  IMAD R13, R0.reuse, R16, R13 ;  /* 0x00000010000d7224 */ /* 0x040fe400078e020d */
[----:B------:R-:W-:Y:S01]  /*41b0*/  IMAD.MOV R12, RZ, RZ, -R12 ;  /* 0x000000ffff0c7224 */ /* 0x000fe200078e0a0c */
[----:B------:R-:W-:Y:S01]  /*41c0*/  ISETP.GT.U32.AND P6, PT, R0, R2, PT ;  /* 0x000000020000720c */ /* 0x000fe20003fc4070 */
[--C-:B------:R-:W-:Y:S01]  /*41d0*/  @!P1 IMAD.IADD R6, R6, 0x1, -R0.reuse ;  /* 0x0000000106069824 */ /* 0x100fe200078e0a00 */
[----:B------:R-:W-:Y:S01]  /*41e0*/  ISETP.GE.AND P1, PT, R9, RZ, PT ;  /* 0x000000ff0900720c */ /* 0x000fe20003f26270 */
[----:B------:R-:W-:Y:S01]  /*41f0*/  @!P0 IMAD.IADD R15, R15, 0x1, -R0 ;  /* 0x000000010f0f8824 */ /* 0x000fe200078e0a00 */
[C---:B------:R-:W-:Y:S01]  /*4200*/  ISETP.GT.U32.AND P0, PT, R0.reuse, R13, PT ;  /* 0x0000000d0000720c */ /* 0x040fe20003f04070 */
[----:B------:R-:W-:-:S02]  /*4210*/  IMAD R9, R0, R12, R10 ;  /* 0x0000000c00097224 */ /* 0x000fc400078e020a */
[----:B------:R-:W-:Y:S02]  /*4220*/  IMAD.MOV.U32 R17, RZ, RZ, R14 ;  /* 0x000000ffff117224 */ /* 0x000fe400078e000e */
[----:B0-----:R-:W-:Y:S02]  /*4230*/  IMAD.MOV.U32 R3, RZ, RZ, R15 ;  /* 0x000000ffff037224 */ /* 0x001fe400078e000f */
[----:B------:R-:W-:Y:S01]  /*4240*/  @!P5 IMAD.MOV R17, RZ, RZ, -R17 ;  /* 0x000000ffff11d224 */ /* 0x000fe200078e0a11 */
[----:B------:R-:W-:Y:S01]  /*4250*/  ISETP.GE.AND P5, PT, R7, RZ, PT ;  /* 0x000000ff0700720c */ /* 0x000fe20003fa6270 */
[--C-:B------:R-:W-:Y:S01]  /*4260*/  @!P6 IMAD.IADD R2, R2, 0x1, -R0.reuse ;  /* 0x000000010202e824 */ /* 0x100fe200078e0a00 */
[----:B------:R-:W-:Y:S01]  /*4270*/  ISETP.GT.U32.AND P6, PT, R0, R9, PT ;  /* 0x000000090000720c */ /* 0x000fe20003fc4070 */
[----:B------:R-:W-:Y:S01]  /*4280*/  VIADD R7, R5, 0x96 ;  /* 0x0000009605077836 */ /* 0x000fe20000000000 */
[----:B------:R-:W-:Y:S01]  /*4290*/  STL [R1+0x13c], R17 ;  /* 0x00013c1101007387 */ /* 0x000fe20000100800 */
[----:B------:R-:W-:-:S02]  /*42a0*/  @!P0 IMAD.IADD R13, R13, 0x1, -R0 ;  /* 0x000000010d0d8824 */ /* 0x000fc400078e0a00 */
[----:B------:R-:W-:Y:S01]  /*42b0*/  IMAD.MOV.U32 R15, RZ, RZ, R6 ;  /* 0x000000ffff0f7224 */ /* 0x000fe200078e0006 */
[----:B------:R-:W-:Y:S01]  /*42c0*/  IABS R10, R7 ;  /* 0x00000007000a7213 */ /* 0x000fe20000000000 */
[----:B------:R-:W-:Y:S01]  /*42d0*/  VIADD R6, R5, 0x94 ;  /* 0x0000009405067836 */ /* 0x000fe20000000000 */
[----:B------:R-:W-:Y:S01]  /*42e0*/  ISETP.GT.U32.AND P0, PT, R0, R13, PT ;  /* 0x0000000d0000720c */ /* 0x000fe20003f04070 */
[----:B------:R-:W-:-:S03]  /*42f0*/  IMAD.HI.U32 R14, R4, R11, RZ ;  /* 0x0000000b040e7227 */ /* 0x000fc600078e00ff */
[----:B------:R-:W-:Y:S01]  /*4300*/  IABS R21, R6 ;  /* 0x0000000600157213 */ /* 0x000fe20000000000 */
[----:B------:R-:W-:Y:S02]  /*4310*/  @!P6 IMAD.IADD R9, R9, 0x1, -R0 ;  /* 0x000000010909e824 */ /* 0x000fe400078e0a00 */
[----:B------:R-:W-:Y:S01]  /*4320*/  @!P3 IMAD.MOV R3, RZ, RZ, -R3 ;  /* 0x000000ffff03b224 */ /* 0x000fe200078e0a03 */
[----:B------:R-:W-:Y:S01]  /*4330*/  ISETP.GE.AND P3, PT, R8, RZ, PT ;  /* 0x000000ff0800720c */ /* 0x000fe20003f66270 */
[----:B------:R-:W-:Y:S01]  /*4340*/  IMAD.MOV R14, RZ, RZ, -R14 ;  /* 0x000000ffff0e7224 */ /* 0x000fe200078e0a0e */
[----:B------:R-:W-:Y:S01]  /*4350*/  ISETP.GT.U32.AND P6, PT, R0, R9, PT ;  /* 0x000000090000720c */ /* 0x000fe20003fc4070 */
[----:B------:R-:W-:Y:S01]  /*4360*/  IMAD.HI.U32 R8, R4, R10, RZ ;  /* 0x0000000a04087227 */ /* 0x000fe200078e00ff */
[----:B------:R0:W-:Y:S03]  /*4370*/  STL [R1+0x138], R3 ;  /* 0x0001380301007387 */ /* 0x0001e60000100800 */
[----:B------:R-:W-:-:S02]  /*4380*/  IMAD R11, R0, R14, R11 ;  /* 0x0000000e000b7224 */ /* 0x000fc400078e020b */
[----:B------:R-:W-:Y:S02]  /*4390*/  IMAD.MOV R8, RZ, RZ, -R8 ;  /* 0x000000ffff087224 */ /* 0x000fe400078e0a08 */
[----:B------:R-:W-:Y:S01]  /*43a0*/  @!P0 IMAD.IADD R13, R13, 0x1, -R0 ;  /* 0x000000010d0d8824 */ /* 0x000fe200078e0a00 */
[C---:B------:R-:W-:Y:S01]  /*43b0*/  ISETP.GT.U32.AND P0, PT, R0.reuse, R11, PT ;  /* 0x0000000b0000720c */ /* 0x040fe20003f04070 */
[----:B------:R-:W-:Y:S02]  /*43c0*/  IMAD R10, R0, R8, R10 ;  /* 0x00000008000a7224 */ /* 0x000fe400078e020a */
[----:B0-----:R-:W-:Y:S02]  /*43d0*/  IMAD.MOV.U32 R3, RZ, RZ, R2 ;  /* 0x000000ffff037224 */ /* 0x001fe400078e0002 */
[----:B------:R-:W-:-:S04]  /*43e0*/  IMAD.HI.U32 R2, R4, R21, RZ ;  /* 0x0000001504027227 */ /* 0x000fc800078e00ff */
[----:B------:R-:W-:Y:S02]  /*43f0*/  IMAD.MOV R2, RZ, RZ, -R2 ;  /* 0x000000ffff027224 */ /* 0x000fe400078e0a02 */
[----:B------:R-:W-:Y:S01]  /*4400*/  @!P6 IMAD.IADD R9, R9, 0x1, -R0 ;  /* 0x000000010909e824 */ /* 0x000fe200078e0a00 */
[C---:B------:R-:W-:Y:S01]  /*4410*/  ISETP.GT.U32.AND P6, PT, R0.reuse, R10, PT ;  /* 0x0000000a0000720c */ /* 0x040fe20003fc4070 */
[----:B------:R-:W-:Y:S02]  /*4420*/  IMAD R21, R0, R2, R21 ;  /* 0x0000000200157224 */ /* 0x000fe400078e0215 */
[----:B------:R-:W-:Y:S02]  /*4430*/  IMAD.MOV.U32 R14, RZ, RZ, R13 ;  /* 0x000000ffff0e7224 */ /* 0x000fe400078e000d */
[----:B------:R-:W-:Y:S01]  /*4440*/  @!P4 IMAD.MOV R3, RZ, RZ, -R3 ;  /* 0x000000ffff03c224 */ /* 0x000fe200078e0a03 */
[----:B------:R-:W-:Y:S01]  /*4450*/  ISETP.GE.AND P4, PT, R6, RZ, PT ;  /* 0x000000ff0600720c */ /* 0x000fe20003f86270 */
[----:B------:R-:W-:Y:S01]  /*4460*/  @!P5 IMAD.MOV R14, RZ, RZ, -R14 ;  /* 0x000000ffff0ed224 */ /* 0x000fe200078e0a0e */
[----:B------:R-:W-:Y:S01]  /*4470*/  ISETP.GT.U32.AND P5, PT, R0, R21, PT ;  /* 0x000000150000720c */ /* 0x000fe20003fa4070 */
[----:B------:R-:W-:-:S02]  /*4480*/  @!P0 IMAD.IADD R11, R11, 0x1, -R0 ;  /* 0x000000010b0b8824 */ /* 0x000fc400078e0a00 */
[----:B------:R-:W-:Y:S02]  /*4490*/  VIADD R6, R5, 0x92 ;  /* 0x0000009205067836 */ /* 0x000fe40000000000 */
[----:B------:R-:W-:Y:S01]  /*44a0*/  @!P2 IMAD.MOV R15, RZ, RZ, -R15 ;  /* 0x000000ffff0fa224 */ /* 0x000fe200078e0a0f */
[----:B------:R-:W-:Y:S01]  /*44b0*/  ISETP.GE.AND P2, PT, R7, RZ, PT ;  /* 0x000000ff0700720c */ /* 0x000fe20003f46270 */
[----:B------:R-:W-:Y:S01]  /*44c0*/  VIADD R7, R5, 0x90 ;  /* 0x0000009005077836 */ /* 0x000fe20000000000 */
[----:B------:R-:W-:Y:S01]  /*44d0*/  ISETP.GT.U32.AND P0, PT, R0, R11, PT ;  /* 0x0000000b0000720c */ /* 0x000fe20003f04070 */
[--C-:B------:R-:W-:Y:S01]  /*44e0*/  @!P6 IMAD.IADD R10, R10, 0x1, -R0.reuse ;  /* 0x000000010a0ae824 */ /* 0x100fe200078e0a00 */
[----:B------:R-:W-:Y:S01]  /*44f0*/  IABS R12, R6 ;  /* 0x00000006000c7213 */ /* 0x000fe20000000000 */
[----:B------:R0:W-:Y:S01]  /*4500*/  STL [R1+0x134], R15 ;  /* 0x0001340f01007387 */ /* 0x0001e20000100800 */
[----:B------:R-:W-:Y:S01]  /*4510*/  IABS R16, R7 ;  /* 0x0000000700107213 */ /* 0x000fe20000000000 */
[----:B------:R-:W-:Y:S01]  /*4520*/  @!P5 IMAD.IADD R21, R21, 0x1, -R0 ;  /* 0x000000011515d824 */ /* 0x000fe200078e0a00 */
[----:B------:R-:W-:Y:S01]  /*4530*/  ISETP.GT.U32.AND P6, PT, R0, R10, PT ;  /* 0x0000000a0000720c */ /* 0x000fe20003fc4070 */
[----:B------:R-:W-:Y:S01]  /*4540*/  IMAD.HI.U32 R8, R4, R12, RZ ;  /* 0x0000000c04087227 */ /* 0x000fe200078e00ff */
[----:B------:R1:W-:Y:S02]  /*4550*/  STL [R1+0x130], R3 ;  /* 0x0001300301007387 */ /* 0x0003e40000100800 */
[----:B------:R-:W-:Y:S01]  /*4560*/  ISETP.GT.U32.AND P5, PT, R0, R21, PT ;  /* 0x000000150000720c */ /* 0x000fe20003fa4070 */
[----:B------:R-:W-:Y:S01]  /*4570*/  IMAD.HI.U32 R2, R4, R16, RZ ;  /* 0x0000001004027227 */ /* 0x000fe200078e00ff */
[----:B------:R-:W-:Y:S01]  /*4580*/  STL [R1+0x12c], R14 ;  /* 0x00012c0e01007387 */ /* 0x000fe20000100800 */
[----:B0-----:R-:W-:-:S02]  /*4590*/  IABS R15, R20 ;  /* 0x00000014000f7213 */ /* 0x001fc40000000000 */
[----:B------:R-:W-:Y:S02]  /*45a0*/  IMAD.MOV R8, RZ, RZ, -R8 ;  /* 0x000000ffff087224 */ /* 0x000fe400078e0a08 */
[----:B------:R-:W-:Y:S01]  /*45b0*/  @!P0 IMAD.IADD R11, R11, 0x1, -R0 ;  /* 0x000000010b0b8824 */ /* 0x000fe200078e0a00 */
[----:B------:R-:W-:Y:S01]  /*45c0*/  ISETP.GE.AND P0, PT, R7, RZ, PT ;  /* 0x000000ff0700720c */ /* 0x000fe20003f06270 */
[----:B------:R-:W-:Y:S01]  /*45d0*/  IMAD.MOV R2, RZ, RZ, -R2 ;  /* 0x000000ffff027224 */ /* 0x000fe200078e0a02 */
[----:B------:R-:W-:Y:S01]  /*45e0*/  IABS R7, R19 ;  /* 0x0000001300077213 */ /* 0x000fe20000000000 */
[C---:B------:R-:W-:Y:S02]  /*45f0*/  IMAD R12, R0.reuse, R8, R12 ;  /* 0x00000008000c7224 */ /* 0x040fe400078e020c */
[----:B------:R-:W-:Y:S02]  /*4600*/  IMAD R16, R0, R2, R16 ;  /* 0x0000000200107224 */ /* 0x000fe400078e0210 */
[----:B------:R-:W-:Y:S01]  /*4610*/  @!P6 IMAD.IADD R10, R10, 0x1, -R0 ;  /* 0x000000010a0ae824 */ /* 0x000fe200078e0a00 */
[----:B------:R-:W-:Y:S01]  /*4620*/  ISETP.GT.U32.AND P6, PT, R0, R12, PT ;  /* 0x0000000c0000720c */ /* 0x000fe20003fc4070 */
[----:B-1----:R-:W-:-:S02]  /*4630*/  IMAD.MOV.U32 R3, RZ, RZ, R9 ;  /* 0x000000ffff037224 */ /* 0x002fc400078e0009 */
[----:B------:R-:W-:-:S04]  /*4640*/  IMAD.HI.U32 R9, R4, R7, RZ ;  /* 0x0000000704097227 */ /* 0x000fc800078e00ff */
[----:B------:R-:W-:Y:S01]  /*4650*/  @!P5 IMAD.IADD R21, R21, 0x1, -R0 ;  /* 0x000000011515d824 */ /* 0x000fe200078e0a00 */
[----:B------:R-:W-:Y:S01]  /*4660*/  ISETP.GT.U32.AND P5, PT, R0, R16, PT ;  /* 0x000000100000720c */ /* 0x000fe20003fa4070 */
[----:B------:R-:W-:Y:S02]  /*4670*/  IMAD.MOV R9, RZ, RZ, -R9 ;  /* 0x000000ffff097224 */ /* 0x000fe400078e0a09 */
[----:B------:R-:W-:-:S04]  /*4680*/  IMAD.HI.U32 R23, R4, R15, RZ ;  /* 0x0000000f04177227 */ /* 0x000fc800078e00ff */
[----:B------:R-:W-:Y:S02]  /*4690*/  IMAD R7, R0, R9, R7 ;  /* 0x0000000900077224 */ /* 0x000fe400078e0207 */
[----:B------:R-:W-:Y:S02]  /*46a0*/  IMAD.MOV R23, RZ, RZ, -R23 ;  /* 0x000000ffff177224 */ /* 0x000fe400078e0a17 */
[----:B------:R-:W-:Y:S01]  /*46b0*/  @!P3 IMAD.MOV R3, RZ, RZ, -R3 ;  /* 0x000000ffff03b224 */ /* 0x000fe200078e0a03 */
[----:B------:R-:W-:Y:S01]  /*46c0*/  ISETP.GE.AND P3, PT, R6, RZ, PT ;  /* 0x000000ff0600720c */ /* 0x000fe20003f66270 */
[--C-:B------:R-:W-:Y:S01]  /*46d0*/  @!P6 IMAD.IADD R12, R12, 0x1, -R0.reuse ;  /* 0x000000010c0ce824 */ /* 0x100fe200078e0a00 */
[C---:B------:R-:W-:Y:S01]  /*46e0*/  ISETP.GT.U32.AND P6, PT, R0.reuse, R7, PT ;  /* 0x000000070000720c */ /* 0x040fe20003fc4070 */
[----:B------:R-:W-:Y:S01]  /*46f0*/  IMAD R15, R0, R23, R15 ;  /* 0x00000017000f7224 */ /* 0x000fe200078e020f */
[----:B------:R0:W-:Y:S01]  /*4700*/  STL [R1+0x128], R3 ;  /* 0x0001280301007387 */ /* 0x0001e20000100800 */
[----:B------:R-:W-:-:S02]  /*4710*/  @!P5 IMAD.IADD R16, R16, 0x1, -R0 ;  /* 0x000000011010d824 */ /* 0x000fc400078e0a00 */
[C---:B------:R-:W-:Y:S01]  /*4720*/  VIADD R6, R5.reuse, 0x8a ;  /* 0x0000008a05067836 */ /* 0x040fe20000000000 */
[C---:B------:R-:W-:Y:S01]  /*4730*/  ISETP.GT.U32.AND P5, PT, R0.reuse, R15, PT ;  /* 0x0000000f0000720c */ /* 0x040fe20003fa4070 */
[C---:B------:R-:W-:Y:S02]  /*4740*/  VIADD R18, R5.reuse, 0x88 ;  /* 0x0000008805127836 */ /* 0x040fe40000000000 */
[----:B------:R-:W-:Y:S01]  /*4750*/  VIADD R13, R5, 0x86 ;  /* 0x00000086050d7836 */ /* 0x000fe20000000000 */
[----:B------:R-:W-:Y:S01]  /*4760*/  IABS R17, R6 ;  /* 0x0000000600117213 */ /* 0x000fe20000000000 */
        /* <DEDUP_REMOVED lines=9> */
[----:B------:R-:W-:-:S04]  /*4800*/  IMAD.HI.U32 R9, R4, R8, RZ ;  /* 0x0000000804097227 */ /* 0x000fc800078e00ff */
[----:B------:R-:W-:Y:S01]  /*4810*/  @!P5 IMAD.IADD R15, R15, 0x1, -R0 ;  /* 0x000000010f0fd824 */ /* 0x000fe200078e0a00 */
[----:B------:R-:W-:Y:S01]  /*4820*/  ISETP.GT.U32.AND P5, PT, R0, R7, PT ;  /* 0x000000070000720c */ /* 0x000fe20003fa4070 */
[----:B------:R-:W-:Y:S02]  /*4830*/  IMAD.MOV R22, RZ, RZ, -R22 ;  /* 0x000000ffff167224 */ /* 0x000fe400078e0a16 */
[----:B------:R-:W-:-:S04]  /*4840*/  IMAD.HI.U32 R14, R4, R2, RZ ;  /* 0x00000002040e7227 */ /* 0x000fc800078e00ff */
[----:B0-----:R-:W-:Y:S02]  /*4850*/  IMAD.MOV.U32 R3, RZ, RZ, R10 ;  /* 0x000000ffff037224 */ /* 0x001fe400078e000a */
[----:B------:R-:W-:Y:S02]  /*4860*/  IMAD.MOV R23, RZ, RZ, -R9 ;  /* 0x000000ffff177224 */ /* 0x000fe400078e0a09 */
[----:B------:R-:W-:Y:S01]  /*4870*/  @!P2 IMAD.MOV R3, RZ, RZ, -R3 ;  /* 0x000000ffff03a224 */ /* 0x000fe200078e0a03 */
[C---:B------:R-:W-:Y:S01]  /*4880*/  ISETP.GT.U32.AND P2, PT, R0.reuse, R15, PT ;  /* 0x0000000f0000720c */ /* 0x040fe20003f44070 */
[C---:B------:R-:W-:Y:S02]  /*4890*/  IMAD R9, R0.reuse, R22, R17 ;  /* 0x0000001600097224 */ /* 0x040fe400078e0211 */
[----:B------:R-:W-:Y:S01]  /*48a0*/  IMAD.MOV R17, RZ, RZ, -R14 ;  /* 0x000000ffff117224 */ /* 0x000fe200078e0a0e */
[----:B------:R0:W-:Y:S01]  /*48b0*/  STL [R1+0x110], R3 ;  /* 0x0001100301007387 */ /* 0x0001e20000100800 */
[----:B------:R-:W-:-:S02]  /*48c0*/  IMAD R8, R0, R23, R8 ;  /* 0x0000001700087224 */ /* 0x000fc400078e0208 */
[----:B------:R-:W-:Y:S02]  /*48d0*/  IMAD R2, R0, R17, R2 ;  /* 0x0000001100027224 */ /* 0x000fe400078e0202 */
[--C-:B------:R-:W-:Y:S01]  /*48e0*/  @!P1 IMAD.IADD R12, R12, 0x1, -R0.reuse ;  /* 0x000000010c0c9824 */ /* 0x100fe200078e0a00 */
[C---:B------:R-:W-:Y:S01]  /*48f0*/  ISETP.GT.U32.AND P1, PT, R0.reuse, R8, PT ;  /* 0x000000080000720c */ /* 0x040fe20003f24070 */
[--C-:B------:R-:W-:Y:S01]  /*4900*/  @!P5 IMAD.IADD R7, R7, 0x1, -R0.reuse ;  /* 0x000000010707d824 */ /* 0x100fe200078e0a00 */
[C---:B------:R-:W-:Y:S01]  /*4910*/  ISETP.GT.U32.AND P5, PT, R0.reuse, R2, PT ;  /* 0x000000020000720c */ /* 0x040fe20003fa4070 */
[C---:B------:R-:W-:Y:S02]  /*4920*/  VIADD R14, R5.reuse, 0x84 ;  /* 0x00000084050e7836 */ /* 0x040fe40000000000 */
[----:B0-----:R-:W-:Y:S02]  /*4930*/  IMAD.MOV.U32 R3, RZ, RZ, R21 ;  /* 0x000000ffff037224 */ /* 0x001fe400078e0015 */
[----:B------:R-:W-:Y:S01]  /*4940*/  VIADD R11, R5, 0x82 ;  /* 0x00000082050b7836 */ /* 0x000fe20000000000 */
[----:B------:R-:W-:Y:S01]  /*4950*/  IABS R17, R14 ;  /* 0x0000000e00117213 */ /* 0x000fe20000000000 */
[----:B------:R-:W-:Y:S01]  /*4960*/  @!P4 IMAD.MOV R3, RZ, RZ, -R3 ;  /* 0x000000ffff03c224 */ /* 0x000fe200078e0a03 */
[----:B------:R-:W-:Y:S01]  /*4970*/  ISETP.GT.U32.AND P4, PT, R0, R9, PT ;  /* 0x000000090000720c */ /* 0x000fe20003f84070 */
[--C-:B------:R-:W-:Y:S01]  /*4980*/  @!P6 IMAD.IADD R16, R16, 0x1, -R0.reuse ;  /* 0x000000011010e824 */ /* 0x100fe200078e0a00 */
[----:B------:R-:W-:Y:S01]  /*4990*/  IABS R10, R11 ;  /* 0x0000000b000a7213 */ /* 0x000fe20000000000 */
[----:B------:R-:W-:Y:S01]  /*49a0*/  @!P1 IMAD.IADD R8, R8, 0x1, -R0 ;  /* 0x0000000108089824 */ /* 0x000fe200078e0a00 */
[----:B------:R0:W-:Y:S01]  /*49b0*/  STL [R1+0x10c], R3 ;  /* 0x00010c0301007387 */ /* 0x0001e20000100800 */
[----:B------:R-:W-:Y:S01]  /*49c0*/  IMAD.MOV.U32 R22, RZ, RZ, R12 ;  /* 0x000000ffff167224 */ /* 0x000fe200078e000c */
[----:B------:R-:W-:Y:S01]  /*49d0*/  ISETP.GE.AND P6, PT, R19, RZ, PT ;  /* 0x000000ff1300720c */ /* 0x000fe20003fc6270 */
[--C-:B------:R-:W-:Y:S01]  /*49e0*/  @!P2 IMAD.IADD R15, R15, 0x1, -R0.reuse ;  /* 0x000000010f0fa824 */ /* 0x100fe200078e0a00 */
[----:B------:R-:W-:Y:S01]  /*49f0*/  ISETP.GE.AND P2, PT, R20, RZ, PT ;  /* 0x000000ff1400720c */ /* 0x000fe20003f46270 */
[----:B------:R-:W-:Y:S01]  /*4a00*/  @!P5 IMAD.IADD R2, R2, 0x1, -R0 ;  /* 0x000000010202d824 */ /* 0x000fe200078e0a00 */
[----:B------:R-:W-:Y:S01]  /*4a10*/  ISETP.GE.AND P1, PT, R18, RZ, PT ;  /* 0x000000ff1200720c */ /* 0x000fe20003f26270 */
[----:B------:R-:W-:-:S04]  /*4a20*/  IMAD.HI.U32 R21, R4, R17, RZ ;  /* 0x0000001104157227 */ /* 0x000fc800078e00ff */
[----:B------:R-:W-:Y:S01]  /*4a30*/  @!P4 IMAD.IADD R9, R9, 0x1, -R0 ;  /* 0x000000010909c824 */ /* 0x000fe200078e0a00 */
[----:B------:R-:W-:Y:S01]  /*4a40*/  ISETP.GE.AND P4, PT, R6, RZ, PT ;  /* 0x000000ff0600720c */ /* 0x000fe20003f86270 */
[----:B0-----:R-:W-:Y:S02]  /*4a50*/  IMAD.MOV.U32 R3, RZ, RZ, R16 ;  /* 0x000000ffff037224 */ /* 0x001fe400078e0010 */
[----:B------:R-:W-:Y:S01]  /*4a60*/  @!P3 IMAD.MOV R22, RZ, RZ, -R22 ;  /* 0x000000ffff16b224 */ /* 0x000fe200078e0a16 */
[C---:B------:R-:W-:Y:S01]  /*4a70*/  ISETP.GT.U32.AND P5, PT, R0.reuse, R9, PT ;  /* 0x000000090000720c */ /* 0x040fe20003fa4070 */
[----:B------:R-:W-:Y:S01]  /*4a80*/  @!P0 IMAD.MOV R3, RZ, RZ, -R3 ;  /* 0x000000ffff038224 */ /* 0x000fe200078e0a03 */
[----:B------:R-:W-:Y:S01]  /*4a90*/  ISETP.GT.U32.AND P0, PT, R0, R8, PT ;  /* 0x000000080000720c */ /* 0x000fe20003f04070 */
[----:B------:R-:W-:Y:S01]  /*4aa0*/  IMAD.HI.U32 R19, R4, R10, RZ ;  /* 0x0000000a04137227 */ /* 0x000fe200078e00ff */
[----:B------:R-:W-:Y:S01]  /*4ab0*/  STL [R1+0x108], R22 ;  /* 0x0001081601007387 */ /* 0x000fe20000100800 */
[----:B------:R-:W-:-:S02]  /*4ac0*/  ISETP.GT.U32.AND P3, PT, R0, R2, PT ;  /* 0x000000020000720c */ /* 0x000fc40003f64070 */
[----:B------:R-:W-:Y:S01]  /*4ad0*/  IMAD.MOV R21, RZ, RZ, -R21 ;  /* 0x000000ffff157224 */ /* 0x000fe200078e0a15 */
[----:B------:R0:W-:Y:S01]  /*4ae0*/  STL [R1+0x104], R3 ;  /* 0x0001040301007387 */ /* 0x0001e20000100800 */
[----:B------:R-:W-:Y:S02]  /*4af0*/  IMAD.MOV R19, RZ, RZ, -R19 ;  /* 0x000000ffff137224 */ /* 0x000fe400078e0a13 */
[----:B------:R-:W-:Y:S02]  /*4b00*/  IMAD.MOV.U32 R16, RZ, RZ, R7 ;  /* 0x000000ffff107224 */ /* 0x000fe400078e0007 */
[C---:B------:R-:W-:Y:S02]  /*4b10*/  IMAD R6, R0.reuse, R21, R17 ;  /* 0x0000001500067224 */ /* 0x040fe400078e0211 */
[----:B------:R-:W-:Y:S02]  /*4b20*/  IMAD R10, R0, R19, R10 ;  /* 0x00000013000a7224 */ /* 0x000fe400078e020a */
[----:B------:R-:W-:-:S02]  /*4b30*/  VIADD R12, R5, 0x80 ;  /* 0x00000080050c7836 */ /* 0x000fc40000000000 */
[----:B0-----:R-:W-:Y:S02]  /*4b40*/  IMAD.MOV.U32 R3, RZ, RZ, R15 ;  /* 0x000000ffff037224 */ /* 0x001fe400078e000f */
[----:B------:R-:W-:Y:S01]  /*4b50*/  @!P6 IMAD.MOV R16, RZ, RZ, -R16 ;  /* 0x000000ffff10e224 */ /* 0x000fe200078e0a10 */
[----:B------:R-:W-:Y:S01]  /*4b60*/  ISETP.GT.U32.AND P6, PT, R0, R6, PT ;  /* 0x000000060000720c */ /* 0x000fe20003fc4070 */
[----:B------:R-:W-:Y:S01]  /*4b70*/  @!P2 IMAD.MOV R3, RZ, RZ, -R3 ;  /* 0x000000ffff03a224 */ /* 0x000fe200078e0a03 */
[----:B------:R-:W-:Y:S01]  /*4b80*/  ISETP.GE.AND P2, PT, R13, RZ, PT ;  /* 0x000000ff0d00720c */ /* 0x000fe20003f46270 */
[--C-:B------:R-:W-:Y:S01]  /*4b90*/  @!P5 IMAD.IADD R9, R9, 0x1, -R0.reuse ;  /* 0x000000010909d824 */ /* 0x100fe200078e0a00 */
[----:B------:R-:W-:Y:S01]  /*4ba0*/  IABS R13, R12 ;  /* 0x0000000c000d7213 */ /* 0x000fe20000000000 */
[----:B------:R-:W-:Y:S01]  /*4bb0*/  @!P0 IMAD.IADD R8, R8, 0x1, -R0 ;  /* 0x0000000108088824 */ /* 0x000fe200078e0a00 */
[----:B------:R-:W-:Y:S01]  /*4bc0*/  ISETP.GT.U32.AND P5, PT, R0, R10, PT ;  /* 0x0000000a0000720c */ /* 0x000fe20003fa4070 */
[----:B------:R0:W-:Y:S01]  /*4bd0*/  STL [R1+0x100], R16 ;  /* 0x0001001001007387 */ /* 0x0001e20000100800 */
[----:B------:R-:W-:Y:S01]  /*4be0*/  IMAD.MOV.U32 R15, RZ, RZ, R9 ;  /* 0x000000ffff0f7224 */ /* 0x000fe200078e0009 */
[----:B------:R-:W-:Y:S01]  /*4bf0*/  ISETP.GE.AND P0, PT, R14, RZ, PT ;  /* 0x000000ff0e00720c */ /* 0x000fe20003f06270 */
[----:B------:R-:W-:Y:S01]  /*4c00*/  IMAD.HI.U32 R14, R4, R13, RZ ;  /* 0x0000000d040e7227 */ /* 0x000fe200078e00ff */
[----:B------:R1:W-:Y:S03]  /*4c10*/  STL [R1+0xfc], R3 ;  /* 0x0000fc0301007387 */ /* 0x0003e60000100800 */
[----:B------:R-:W-:-:S02]  /*4c20*/  @!P4 IMAD.MOV R15, RZ, RZ, -R15 ;  /* 0x000000ffff0fc224 */ /* 0x000fc400078e0a0f */
[----:B------:R-:W-:Y:S02]  /*4c30*/  VIADD R7, R5, 0x7e ;  /* 0x0000007e05077836 */ /* 0x000fe40000000000 */
[----:B------:R-:W-:Y:S01]  /*4c40*/  @!P3 IMAD.IADD R2, R2, 0x1, -R0 ;  /* 0x000000010202b824 */ /* 0x000fe200078e0a00 */
[----:B------:R-:W-:Y:S01]  /*4c50*/  STL [R1+0xf8], R15 ;  /* 0x0000f80f01007387 */ /* 0x000fe20000100800 */
[----:B------:R-:W-:Y:S01]  /*4c60*/  IMAD.MOV R14, RZ, RZ, -R14 ;  /* 0x000000ffff0e7224 */ /* 0x000fe200078e0a0e */
[----:B0-----:R-:W-:Y:S01]  /*4c70*/  IABS R16, R7 ;  /* 0x0000000700107213 */ /* 0x001fe20000000000 */
[----:B-1----:R-:W-:Y:S01]  /*4c80*/  IMAD.MOV.U32 R3, RZ, RZ, R8 ;  /* 0x000000ffff037224 */ /* 0x002fe200078e0008 */
[----:B------:R-:W-:Y:S01]  /*4c90*/  ISETP.GE.AND P3, PT, R11, RZ, PT ;  /* 0x000000ff0b00720c */ /* 0x000fe20003f66270 */
[--C-:B------:R-:W-:Y:S01]  /*4ca0*/  @!P6 IMAD.IADD R6, R6, 0x1, -R0.reuse ;  /* 0x000000010606e824 */ /* 0x100fe200078e0a00 */
[----:B------:R-:W-:Y:S01]  /*4cb0*/  ISETP.GE.AND P6, PT, R12, RZ, PT ;  /* 0x000000ff0c00720c */ /* 0x000fe20003fc6270 */
[----:B------:R-:W-:Y:S01]  /*4cc0*/  @!P1 IMAD.MOV R3, RZ, RZ, -R3 ;  /* 0x000000ffff039224 */ /* 0x000fe200078e0a03 */
[----:B------:R-:W-:Y:S01]  /*4cd0*/  ISETP.GE.AND P1, PT, R7, RZ, PT ;  /* 0x000000ff0700720c */ /* 0x000fe20003f26270 */
[----:B------:R-:W-:Y:S01]  /*4ce0*/  @!P5 IMAD.IADD R10, R10, 0x1, -R0 ;  /* 0x000000010a0ad824 */ /* 0x000fe200078e0a00 */
[C---:B------:R-:W-:Y:S01]  /*4cf0*/  ISETP.GT.U32.AND P4, PT, R0.reuse, R6, PT ;  /* 0x000000060000720c */ /* 0x040fe20003f84070 */
[----:B------:R-:W-:Y:S01]  /*4d00*/  IMAD R13, R0, R14, R13 ;  /* 0x0000000e000d7224 */ /* 0x000fe200078e020d */
[----:B------:R0:W-:Y:S01]  /*4d10*/  STL [R1+0xf4], R3 ;  /* 0x0000f40301007387 */ /* 0x0001e20000100800 */
[----:B------:R-:W-:Y:S01]  /*4d20*/  IMAD.HI.U32 R11, R4, R16, RZ ;  /* 0x00000010040b7227 */ /* 0x000fe200078e00ff */
[----:B------:R-:W-:-:S03]  /*4d30*/  ISETP.GT.U32.AND P5, PT, R0, R10, PT ;  /* 0x0000000a0000720c */ /* 0x000fc60003fa4070 */
[----:B------:R-:W-:Y:S02]  /*4d40*/  IMAD.MOV R11, RZ, RZ, -R11 ;  /* 0x000000ffff0b7224 */ /* 0x000fe400078e0a0b */
[C---:B------:R-:W-:Y:S02]  /*4d50*/  VIADD R14, R5.reuse, 0x7c ;  /* 0x0000007c050e7836 */ /* 0x040fe40000000000 */
[----:B------:R-:W-:Y:S02]  /*4d60*/  IMAD R16, R0, R11, R16 ;  /* 0x0000000b00107224 */ /* 0x000fe400078e0210 */
[----:B0-----:R-:W-:Y:S02]  /*4d70*/  IMAD.MOV.U32 R3, RZ, RZ, R2 ;  /* 0x000000ffff037224 */ /* 0x001fe400078e0002 */
[--C-:B------:R-:W-:Y:S01]  /*4d80*/  @!P4 IMAD.IADD R6, R6, 0x1, -R0.reuse ;  /* 0x000000010606c824 */ /* 0x100fe200078e0a00 */
[----:B------:R-:W-:Y:S01]  /*4d90*/  ISETP.GE.AND P4, PT, R14, RZ, PT ;  /* 0x000000ff0e00720c */ /* 0x000fe20003f86270 */
[----:B------:R-:W-:Y:S01]  /*4da0*/  @!P2 IMAD.MOV R3, RZ, RZ, -R3 ;  /* 0x000000ffff03a224 */ /* 0x000fe200078e0a03 */
[----:B------:R-:W-:Y:S01]  /*4db0*/  ISETP.GT.U32.AND P2, PT, R0, R13, PT ;  /* 0x0000000d0000720c */ /* 0x000fe20003f44070 */
[----:B------:R-:W-:Y:S01]  /*4dc0*/  @!P5 IMAD.IADD R10, R10, 0x1, -R0 ;  /* 0x000000010a0ad824 */ /* 0x000fe200078e0a00 */
[----:B------:R-:W-:Y:S01]  /*4dd0*/  IABS R14, R14 ;  /* 0x0000000e000e7213 */ /* 0x000fe20000000000 */
[C---:B------:R-:W-:Y:S01]  /*4de0*/  VIADD R8, R5.reuse, 0x78 ;  /* 0x0000007805087836 */ /* 0x040fe20000000000 */
[----:B------:R-:W-:Y:S01]  /*4df0*/  ISETP.GT.U32.AND P5, PT, R0, R16, PT ;  /* 0x000000100000720c */ /* 0x000fe20003fa4070 */
[----:B------:R0:W-:Y:S01]  /*4e00*/  STL [R1+0xf0], R3 ;  /* 0x0000f00301007387 */ /* 0x0001e20000100800 */
[----:B------:R-:W-:-:S02]  /*4e10*/  VIADD R2, R5, 0x7a ;  /* 0x0000007a05027836 */ /* 0x000fc40000000000 */
[----:B------:R-:W-:Y:S01]  /*4e20*/  IMAD.HI.U32 R9, R4, R14, RZ ;  /* 0x0000000e04097227 */ /* 0x000fe200078e00ff */
[----:B------:R-:W-:Y:S02]  /*4e30*/  IABS R12, R8 ;  /* 0x00000008000c7213 */ /* 0x000fe40000000000 */
[----:B------:R-:W-:Y:S01]  /*4e40*/  IABS R7, R2 ;  /* 0x0000000200077213 */ /* 0x000fe20000000000 */
[----:B------:R-:W-:Y:S02]  /*4e50*/  IMAD.MOV R9, RZ, RZ, -R9 ;  /* 0x000000ffff097224 */ /* 0x000fe400078e0a09 */
[----:B------:R-:W-:Y:S02]  /*4e60*/  @!P2 IMAD.IADD R13, R13, 0x1, -R0 ;  /* 0x000000010d0da824 */ /* 0x000fe400078e0a00 */
[----:B0-----:R-:W-:Y:S02]  /*4e70*/  IMAD.MOV.U32 R3, RZ, RZ, R6 ;  /* 0x000000ffff037224 */ /* 0x001fe400078e0006 */
[----:B------:R-:W-:Y:S01]  /*4e80*/  @!P5 IMAD.IADD R16, R16, 0x1, -R0 ;  /* 0x000000011010d824 */ /* 0x000fe200078e0a00 */
[----:B------:R-:W-:Y:S01]  /*4e90*/  ISETP.GT.U32.AND P2, PT, R0, R13, PT ;  /* 0x0000000d0000720c */ /* 0x000fe20003f44070 */
[----:B------:R-:W-:Y:S01]  /*4ea0*/  @!P0 IMAD.MOV R3, RZ, RZ, -R3 ;  /* 0x000000ffff038224 */ /* 0x000fe200078e0a03 */
[----:B------:R-:W-:Y:S01]  /*4eb0*/  ISETP.GE.AND P0, PT, R2, RZ, PT ;  /* 0x000000ff0200720c */ /* 0x000fe20003f06270 */
[C---:B------:R-:W-:Y:S01]  /*4ec0*/  IMAD R14, R0.reuse, R9, R14 ;  /* 0x00000009000e7224 */ /* 0x040fe200078e020e */
[----:B------:R-:W-:Y:S01]  /*4ed0*/  ISETP.GT.U32.AND P5, PT, R0, R16, PT ;  /* 0x000000100000720c */ /* 0x000fe20003fa4070 */
[C---:B------:R-:W-:Y:S01]  /*4ee0*/  IMAD.HI.U32 R2, R4.reuse, R12, RZ ;  /* 0x0000000c04027227 */ /* 0x040fe200078e00ff */
[----:B------:R0:W-:Y:S03]  /*4ef0*/  STL [R1+0xec], R3 ;  /* 0x0000ec0301007387 */ /* 0x0001e60000100800 */
[----:B------:R-:W-:-:S04]  /*4f00*/  IMAD.HI.U32 R6, R4, R7, RZ ;  /* 0x0000000704067227 */ /* 0x000fc800078e00ff */
[----:B------:R-:W-:Y:S01]  /*4f10*/  @!P2 IMAD.IADD R13, R13, 0x1, -R0 ;  /* 0x000000010d0da824 */ /* 0x000fe200078e0a00 */
[C---:B------:R-:W-:Y:S01]  /*4f20*/  ISETP.GT.U32.AND P2, PT, R0.reuse, R14, PT ;  /* 0x0000000e0000720c */ /* 0x040fe20003f44070 */
[----:B------:R-:W-:Y:S02]  /*4f30*/  IMAD.MOV R6, RZ, RZ, -R6 ;  /* 0x000000ffff067224 */ /* 0x000fe400078e0a06 */
[----:B0-----:R-:W-:Y:S02]  /*4f40*/  IMAD.MOV.U32 R3, RZ, RZ, R10 ;  /* 0x000000ffff037224 */ /* 0x001fe400078e000a */
[----:B------:R-:W-:Y:S02]  /*4f50*/  IMAD R7, R0, R6, R7 ;  /* 0x0000000600077224 */ /* 0x000fe400078e0207 */
[----:B------:R-:W-:Y:S01]  /*4f60*/  @!P3 IMAD.MOV R3, RZ, RZ, -R3 ;  /* 0x000000ffff03b224 */ /* 0x000fe200078e0a03 */
[----:B------:R-:W-:Y:S01]  /*4f70*/  ISETP.GE.AND P3, PT, R8, RZ, PT ;  /* 0x000000ff0800720c */ /* 0x000fe20003f66270 */
[----:B------:R-:W-:-:S02]  /*4f80*/  IMAD.MOV R8, RZ, RZ, -R2 ;  /* 0x000000ffff087224 */ /* 0x000fc400078e0a02 */
[C---:B------:R-:W-:Y:S01]  /*4f90*/  VIADD R2, R5.reuse, 0x76 ;  /* 0x0000007605027836 */ /* 0x040fe20000000000 */
[----:B------:R0:W-:Y:S01]  /*4fa0*/  STL [R1+0xdc], R3 ;  /* 0x0000dc0301007387 */ /* 0x0001e20000100800 */
[----:B------:R-:W-:Y:S02]  /*4fb0*/  IMAD R12, R0, R8, R12 ;  /* 0x00000008000c7224 */ /* 0x000fe400078e020c */
[--C-:B------:R-:W-:Y:S01]  /*4fc0*/  @!P5 IMAD.IADD R16, R16, 0x1, -R0.reuse ;  /* 0x000000011010d824 */ /* 0x100fe200078e0a00 */
[----:B------:R-:W-:Y:S01]  /*4fd0*/  ISETP.GT.U32.AND P5, PT, R0, R7, PT ;  /* 0x000000070000720c */ /* 0x000fe20003fa4070 */
[----:B------:R-:W-:Y:S01]  /*4fe0*/  @!P2 IMAD.IADD R14, R14, 0x1, -R0 ;  /* 0x000000010e0ea824 */ /* 0x000fe200078e0a00 */
[----:B------:R-:W-:Y:S01]  /*4ff0*/  IABS R8, R2 ;  /* 0x0000000200087213 */ /* 0x000fe20000000000 */
[C---:B------:R-:W-:Y:S02]  /*5000*/  VIADD R10, R5.reuse, 0x72 ;  /* 0x00000072050a7836 */ /* 0x040fe40000000000 */
[----:B------:R-:W-:Y:S01]  /*5010*/  VIADD R15, R5, 0x74 ;  /* 0x00000074050f7836 */ /* 0x000fe20000000000 */
[----:B------:R-:W-:Y:S01]  /*5020*/  ISETP.GT.U32.AND P2, PT, R0, R14, PT ;  /* 0x0000000e0000720c */ /* 0x000fe20003f44070 */
[----:B0-----:R-:W-:Y:S01]  /*5030*/  IMAD.MOV.U32 R3, RZ, RZ, R13 ;  /* 0x000000ffff037224 */ /* 0x001fe200078e000d */
[----:B------:R-:W-:Y:S01]  /*5040*/  IABS R11, R10 ;  /* 0x0000000a000b7213 */ /* 0x000fe20000000000 */
[----:B------:R-:W-:Y:S01]  /*5050*/  IMAD.HI.U32 R13, R4, R8, RZ ;  /* 0x00000008040d7227 */ /* 0x000fe200078e00ff */
[----:B------:R-:W-:-:S03]  /*5060*/  IABS R17, R15 ;  /* 0x0000000f00117213 */ /* 0x000fc60000000000 */
[----:B------:R-:W-:Y:S01]  /*5070*/  @!P6 IMAD.MOV R3, RZ, RZ, -R3 ;  /* 0x000000ffff03e224 */ /* 0x000fe200078e0a03 */
[----:B------:R-:W-:Y:S01]  /*5080*/  ISETP.GT.U32.AND P6, PT, R0, R12, PT ;  /* 0x0000000c0000720c */ /* 0x000fe20003fc4070 */
[----:B------:R-:W-:Y:S02]  /*5090*/  IMAD.MOV R13, RZ, RZ, -R13 ;  /* 0x000000ffff0d7224 */ /* 0x000fe400078e0a0d */
[----:B------:R-:W-:Y:S01]  /*50a0*/  VIADD R6, R5, 0x70 ;  /* 0x0000007005067836 */ /* 0x000fe20000000000 */
[----:B------:R0:W-:Y:S01]  /*50b0*/  STL [R1+0xd8], R3 ;  /* 0x0000d80301007387 */ /* 0x0001e20000100800 */
[--C-:B------:R-:W-:Y:S02]  /*50c0*/  @!P5 IMAD.IADD R7, R7, 0x1, -R0.reuse ;  /* 0x000000010707d824 */ /* 0x100fe400078e0a00 */
[----:B------:R-:W-:Y:S01]  /*50d0*/  @!P2 IMAD.IADD R14, R14, 0x1, -R0 ;  /* 0x000000010e0ea824 */ /* 0x000fe200078e0a00 */
[----:B------:R-:W-:Y:S02]  /*50e0*/  IABS R9, R6 ;  /* 0x0000000600097213 */ /* 0x000fe40000000000 */
[----:B------:R-:W-:-:S03]  /*50f0*/  ISETP.GT.U32.AND P5, PT, R0, R7, PT ;  /* 0x000000070000720c */ /* 0x000fc60003fa4070 */
[----:B------:R-:W-:Y:S02]  /*5100*/  @!P6 IMAD.IADD R12, R12, 0x1, -R0 ;  /* 0x000000010c0ce824 */ /* 0x000fe400078e0a00 */
[----:B0-----:R-:W-:Y:S02]  /*5110*/  IMAD.MOV.U32 R3, RZ, RZ, R16 ;  /* 0x000000ffff037224 */ /* 0x001fe400078e0010 */
[----:B------:R-:W-:Y:S01]  /*5120*/  IMAD.HI.U32 R16, R4, R17, RZ ;  /* 0x0000001104107227 */ /* 0x000fe200078e00ff */
[----:B------:R-:W-:-:S03]  /*5130*/  ISETP.GT.U32.AND P6, PT, R0, R12, PT ;  /* 0x0000000c0000720c */ /* 0x000fc60003fc4070 */
[----:B------:R-:W-:Y:S01]  /*5140*/  @!P1 IMAD.MOV R3, RZ, RZ, -R3 ;  /* 0x000000ffff039224 */ /* 0x000fe200078e0a03 */
[----:B------:R-:W-:Y:S01]  /*5150*/  ISETP.GE.AND P1, PT, R2, RZ, PT ;  /* 0x000000ff0200720c */ /* 0x000fe20003f26270 */
[----:B------:R-:W-:Y:S02]  /*5160*/  IMAD R2, R0, R13, R8 ;  /* 0x0000000d00027224 */ /* 0x000fe400078e0208 */
[----:B------:R-:W-:Y:S01]  /*5170*/  IMAD.HI.U32 R8, R4, R11, RZ ;  /* 0x0000000b04087227 */ /* 0x000fe200078e00ff */
[----:B------:R0:W-:Y:S02]  /*5180*/  STL [R1+0xd4], R3 ;  /* 0x0000d40301007387 */ /* 0x0001e40000100800 */
[----:B------:R-:W-:Y:S01]  /*5190*/  ISETP.GT.U32.AND P2, PT, R0, R2, PT ;  /* 0x000000020000720c */ /* 0x000fe20003f44070 */
[----:B------:R-:W-:-:S04]  /*51a0*/  IMAD.HI.U32 R13, R4, R9, RZ ;  /* 0x00000009040d7227 */ /* 0x000fc800078e00ff */
[----:B------:R-:W-:Y:S02]  /*51b0*/  IMAD.MOV R8, RZ, RZ, -R8 ;  /* 0x000000ffff087224 */ /* 0x000fe400078e0a08 */
[----:B------:R-:W-:Y:S02]  /*51c0*/  IMAD.MOV R16, RZ, RZ, -R16 ;  /* 0x000000ffff107224 */ /* 0x000fe400078e0a10 */
[----:B0-----:R-:W-:Y:S02]  /*51d0*/  IMAD.MOV.U32 R3, RZ, RZ, R14 ;  /* 0x000000ffff037224 */ /* 0x001fe400078e000e */
[----:B------:R-:W-:Y:S02]  /*51e0*/  IMAD.MOV R13, RZ, RZ, -R13 ;  /* 0x000000ffff0d7224 */ /* 0x000fe400078e0a0d */
[----:B------:R-:W-:Y:S02]  /*51f0*/  @!P4 IMAD.MOV R3, RZ, RZ, -R3 ;  /* 0x000000ffff03c224 */ /* 0x000fe400078e0a03 */
[----:B------:R-:W-:-:S02]  /*5200*/  IMAD R11, R0, R8, R11 ;  /* 0x00000008000b7224 */ /* 0x000fc400078e020b */
[--C-:B------:R-:W-:Y:S01]  /*5210*/  @!P6 IMAD.IADD R12, R12, 0x1, -R0.reuse ;  /* 0x000000010c0ce824 */ /* 0x100fe200078e0a00 */
[----:B------:R0:W-:Y:S01]  /*5220*/  STL [R1+0xcc], R3 ;  /* 0x0000cc0301007387 */ /* 0x0001e20000100800 */
[----:B------:R-:W-:Y:S01]  /*5230*/  VIADD R8, R5, 0x6e ;  /* 0x0000006e05087836 */ /* 0x000fe20000000000 */
[C---:B------:R-:W-:Y:S01]  /*5240*/  ISETP.GT.U32.AND P6, PT, R0.reuse, R11, PT ;  /* 0x0000000b0000720c */ /* 0x040fe20003fc4070 */
[--C-:B------:R-:W-:Y:S01]  /*5250*/  @!P5 IMAD.IADD R7, R7, 0x1, -R0.reuse ;  /* 0x000000010707d824 */ /* 0x100fe200078e0a00 */
[----:B------:R-:W-:Y:S01]  /*5260*/  ISETP.GE.AND P5, PT, R15, RZ, PT ;  /* 0x000000ff0f00720c */ /* 0x000fe20003fa6270 */
[C---:B------:R-:W-:Y:S02]  /*5270*/  IMAD R17, R0.reuse, R16, R17 ;  /* 0x0000001000117224 */ /* 0x040fe400078e0211 */
[----:B------:R-:W-:Y:S01]  /*5280*/  IMAD R9, R0, R13, R9 ;  /* 0x0000000d00097224 */ /* 0x000fe200078e0209 */
[----:B------:R-:W-:Y:S01]  /*5290*/  IABS R13, R8 ;  /* 0x00000008000d7213 */ /* 0x000fe20000000000 */
[----:B------:R-:W-:Y:S01]  /*52a0*/  @!P2 IMAD.IADD R2, R2, 0x1, -R0 ;  /* 0x000000010202a824 */ /* 0x000fe200078e0a00 */
[----:B------:R-:W-:Y:S01]  /*52b0*/  ISETP.GT.U32.AND P2, PT, R0, R17, PT ;  /* 0x000000110000720c */ /* 0x000fe20003f44070 */
[----:B0-----:R-:W-:-:S02]  /*52c0*/  IMAD.MOV.U32 R3, RZ, RZ, R12 ;  /* 0x000000ffff037224 */ /* 0x001fc400078e000c */
[----:B------:R-:W-:Y:S01]  /*52d0*/  IMAD.MOV.U32 R14, RZ, RZ, R7 ;  /* 0x000000ffff0e7224 */ /* 0x000fe200078e0007 */
[C---:B------:R-:W-:Y:S01]  /*52e0*/  ISETP.GT.U32.AND P4, PT, R0.reuse, R2, PT ;  /* 0x000000020000720c */ /* 0x040fe20003f84070 */
[----:B------:R-:W-:Y:S01]  /*52f0*/  @!P3 IMAD.MOV R3, RZ, RZ, -R3 ;  /* 0x000000ffff03b224 */ /* 0x000fe200078e0a03 */
[----:B------:R-:W-:Y:S01]  /*5300*/  ISETP.GT.U32.AND P3, PT, R0, R9, PT ;  /* 0x000000090000720c */ /* 0x000fe20003f64070 */
[----:B------:R-:W-:Y:S02]  /*5310*/  IMAD.MOV.U32 R7, RZ, RZ, R13 ;  /* 0x000000ffff077224 */ /* 0x000fe400078e000d */
[----:B------:R-:W-:Y:S01]  /*5320*/  @!P0 IMAD.MOV R14, RZ, RZ, -R14 ;  /* 0x000000ffff0e8224 */ /* 0x000fe200078e0a0e */
[----:B------:R-:W-:Y:S01]  /*5330*/  ISETP.GE.AND P0, PT, R10, RZ, PT ;  /* 0x000000ff0a00720c */ /* 0x000fe20003f06270 */
[----:B------:R-:W-:Y:S02]  /*5340*/  VIADD R10, R5, 0x6c ;  /* 0x0000006c050a7836 */ /* 0x000fe40000000000 */
[----:B------:R-:W-:Y:S01]  /*5350*/  IMAD.HI.U32 R12, R4, R7, RZ ;  /* 0x00000007040c7227 */ /* 0x000fe200078e00ff */
[----:B------:R-:W-:Y:S02]  /*5360*/  STL [R1+0xc8], R14 ;  /* 0x0000c80e01007387 */ /* 0x000fe40000100800 */
[----:B------:R-:W-:Y:S01]  /*5370*/  IABS R16, R10 ;  /* 0x0000000a00107213 */ /* 0x000fe20000000000 */
[----:B------:R-:W-:Y:S01]  /*5380*/  @!P6 IMAD.IADD R11, R11, 0x1, -R0 ;  /* 0x000000010b0be824 */ /* 0x000fe200078e0a00 */
[----:B------:R0:W-:Y:S01]  /*5390*/  STL [R1+0xc0], R3 ;  /* 0x0000c00301007387 */ /* 0x0001e20000100800 */
[----:B------:R-:W-:-:S02]  /*53a0*/  IMAD.MOV R12, RZ, RZ, -R12 ;  /* 0x000000ffff0c7224 */ /* 0x000fc400078e0a0c */
[--C-:B------:R-:W-:Y:S01]  /*53b0*/  @!P2 IMAD.IADD R17, R17, 0x1, -R0.reuse ;  /* 0x000000011111a824 */ /* 0x100fe200078e0a00 */
[----:B------:R-:W-:Y:S01]  /*53c0*/  ISETP.GE.AND P2, PT, R8, RZ, PT ;  /* 0x000000ff0800720c */ /* 0x000fe20003f46270 */
[--C-:B------:R-:W-:Y:S01]  /*53d0*/  @!P3 IMAD.IADD R9, R9, 0x1, -R0.reuse ;  /* 0x000000010909b824 */ /* 0x100fe200078e0a00 */
[C---:B------:R-:W-:Y:S01]  /*53e0*/  ISETP.GT.U32.AND P3, PT, R0.reuse, R11, PT ;  /* 0x0000000b0000720c */ /* 0x040fe20003f64070 */
[C---:B------:R-:W-:Y:S01]  /*53f0*/  IMAD R7, R0.reuse, R12, R7 ;  /* 0x0000000c00077224 */ /* 0x040fe200078e0207 */
[----:B------:R-:W-:Y:S01]  /*5400*/  ISETP.GT.U32.AND P6, PT, R0, R17, PT ;  /* 0x000000110000720c */ /* 0x000fe20003fc4070 */
[----:B------:R-:W-:Y:S01]  /*5410*/  @!P4 IMAD.IADD R2, R2, 0x1, -R0 ;  /* 0x000000010202c824 */ /* 0x000fe200078e0a00 */
[----:B------:R-:W-:Y:S01]  /*5420*/  ISETP.GE.AND P4, PT, R6, RZ, PT ;  /* 0x000000ff0600720c */ /* 0x000fe20003f86270 */
[----:B------:R-:W-:-:S04]  /*5430*/  IMAD.HI.U32 R12, R4, R16, RZ ;  /* 0x00000010040c7227 */ /* 0x000fc800078e00ff */
[----:B0-----:R-:W-:Y:S02]  /*5440*/  IMAD.MOV.U32 R3, RZ, RZ, R2 ;  /* 0x000000ffff037224 */ /* 0x001fe400078e0002 */
[----:B------:R-:W-:Y:S02]  /*5450*/  IMAD.MOV R12, RZ, RZ, -R12 ;  /* 0x000000ffff0c7224 */ /* 0x000fe400078e0a0c */
[----:B------:R-:W-:Y:S01]  /*5460*/  @!P1 IMAD.MOV R3, RZ, RZ, -R3 ;  /* 0x000000ffff039224 */ /* 0x000fe200078e0a03 */
[C---:B------:R-:W-:Y:S01]  /*5470*/  ISETP.GT.U32.AND P1, PT, R0.reuse, R9, PT ;  /* 0x000000090000720c */ /* 0x040fe20003f24070 */
[C---:B------:R-:W-:Y:S02]  /*5480*/  IMAD R16, R0.reuse, R12, R16 ;  /* 0x0000000c00107224 */ /* 0x040fe400078e0210 */
[----:B------:R-:W-:Y:S01]  /*5490*/  VIADD R8, R5, 0x6a ;  /* 0x0000006a05087836 */ /* 0x000fe20000000000 */
[----:B------:R0:W-:Y:S01]  /*54a0*/  STL [R1+0xbc], R3 ;  /* 0x0000bc0301007387 */ /* 0x0001e20000100800 */
[--C-:B------:R-:W-:Y:S01]  /*54b0*/  @!P3 IMAD.IADD R11, R11, 0x1, -R0.reuse ;  /* 0x000000010b0bb824 */ /* 0x100fe200078e0a00 */
[C---:B------:R-:W-:Y:S01]  /*54c0*/  ISETP.GT.U32.AND P3, PT, R0.reuse, R16, PT ;  /* 0x000000100000720c */ /* 0x040fe20003f64070 */
[----:B------:R-:W-:Y:S01]  /*54d0*/  VIADD R6, R5, 0x68 ;  /* 0x0000006805067836 */ /* 0x000fe20000000000 */
[----:B------:R-:W-:Y:S01]  /*54e0*/  IABS R15, R8 ;  /* 0x00000008000f7213 */ /* 0x000fe20000000000 */
[----:B------:R-:W-:Y:S01]  /*54f0*/  @!P6 IMAD.IADD R17, R17, 0x1, -R0 ;  /* 0x000000011111e824 */ /* 0x000fe200078e0a00 */
[----:B------:R-:W-:Y:S01]  /*5500*/  ISETP.GT.U32.AND P6, PT, R0, R7, PT ;  /* 0x000000070000720c */ /* 0x000fe20003fc4070 */
[----:B------:R-:W-:Y:S01]  /*5510*/  VIADD R2, R5, 0x66 ;  /* 0x0000006605027836 */ /* 0x000fe20000000000 */
[----:B------:R-:W-:Y:S01]  /*5520*/  IABS R14, R6 ;  /* 0x00000006000e7213 */ /* 0x000fe20000000000 */
[----:B------:R-:W-:-:S03]  /*5530*/  IMAD.HI.U32 R12, R4, R15, RZ ;  /* 0x0000000f040c7227 */ /* 0x000fc600078e00ff */
[----:B------:R-:W-:Y:S01]  /*5540*/  IABS R13, R2 ;  /* 0x00000002000d7213 */ /* 0x000fe20000000000 */
[----:B------:R-:W-:Y:S01]  /*5550*/  @!P1 IMAD.IADD R9, R9, 0x1, -R0 ;  /* 0x0000000109099824 */ /* 0x000fe200078e0a00 */
[----:B------:R-:W-:Y:S01]  /*5560*/  ISETP.GE.AND P1, PT, R10, RZ, PT ;  /* 0x000000ff0a00720c */ /* 0x000fe20003f26270 */
[----:B0-----:R-:W-:Y:S02]  /*5570*/  IMAD.MOV.U32 R3, RZ, RZ, R17 ;  /* 0x000000ffff037224 */ /* 0x001fe400078e0011 */
[----:B------:R-:W-:-:S04]  /*5580*/  IMAD.HI.U32 R10, R4, R14, RZ ;  /* 0x0000000e040a7227 */ /* 0x000fc800078e00ff */
[----:B------:R-:W-:Y:S02]  /*5590*/  IMAD.MOV R12, RZ, RZ, -R12 ;  /* 0x000000ffff0c7224 */ /* 0x000fe400078e0a0c */
[----:B------:R-:W-:Y:S02]  /*55a0*/  @!P3 IMAD.IADD R16, R16, 0x1, -R0 ;  /* 0x000000011010b824 */ /* 0x000fe400078e0a00 */
[----:B------:R-:W-:Y:S02]  /*55b0*/  @!P5 IMAD.MOV R3, RZ, RZ, -R3 ;  /* 0x000000ffff03d224 */ /* 0x000fe400078e0a03 */
[----:B------:R-:W-:Y:S01]  /*55c0*/  IMAD.MOV R10, RZ, RZ, -R10 ;  /* 0x000000ffff0a7224 */ /* 0x000fe200078e0a0a */
[C---:B------:R-:W-:Y:S01]  /*55d0*/  ISETP.GT.U32.AND P5, PT, R0.reuse, R16, PT ;  /* 0x000000100000720c */ /* 0x040fe20003fa4070 */
[----:B------:R-:W-:Y:S01]  /*55e0*/  IMAD R15, R0, R12, R15 ;  /* 0x0000000c000f7224 */ /* 0x000fe200078e020f */
[----:B------:R0:W-:Y:S01]  /*55f0*/  STL [R1+0xb8], R3 ;  /* 0x0000b80301007387 */ /* 0x0001e20000100800 */
[----:B------:R-:W-:Y:S01]  /*5600*/  @!P6 IMAD.IADD R7, R7, 0x1, -R0 ;  /* 0x000000010707e824 */ /* 0x000fe200078e0a00 */
[----:B------:R-:W-:Y:S01]  /*5610*/  ISETP.GE.AND P6, PT, R8, RZ, PT ;  /* 0x000000ff0800720c */ /* 0x000fe20003fc6270 */
[----:B------:R-:W-:-:S03]  /*5620*/  IMAD.HI.U32 R8, R4, R13, RZ ;  /* 0x0000000d04087227 */ /* 0x000fc600078e00ff */
[C---:B------:R-:W-:Y:S01]  /*5630*/  ISETP.GT.U32.AND P3, PT, R0.reuse, R7, PT ;  /* 0x000000070000720c */ /* 0x040fe20003f64070 */
[C---:B------:R-:W-:Y:S02]  /*5640*/  IMAD R14, R0.reuse, R10, R14 ;  /* 0x0000000a000e7224 */ /* 0x040fe400078e020e */
[----:B------:R-:W-:Y:S01]  /*5650*/  @!P0 IMAD.MOV R11, RZ, RZ, -R11 ;  /* 0x000000ffff0b8224 */ /* 0x000fe200078e0a0b */
[C---:B------:R-:W-:Y:S01]  /*5660*/  ISETP.GT.U32.AND P0, PT, R0.reuse, R15, PT ;  /* 0x0000000f0000720c */ /* 0x040fe20003f04070 */
[----:B0-----:R-:W-:Y:S02]  /*5670*/  IMAD.MOV.U32 R3, RZ, RZ, R9 ;  /* 0x000000ffff037224 */ /* 0x001fe400078e0009 */
[----:B------:R-:W-:Y:S01]  /*5680*/  IMAD.MOV R8, RZ, RZ, -R8 ;  /* 0x000000ffff087224 */ /* 0x000fe200078e0a08 */
[----:B------:R0:W-:Y:S01]  /*5690*/  STL [R1+0xb0], R11 ;  /* 0x0000b00b01007387 */ /* 0x0001e20000100800 */
[----:B------:R-:W-:Y:S01]  /*56a0*/  @!P4 IMAD.MOV R3, RZ, RZ, -R3 ;  /* 0x000000ffff03c224 */ /* 0x000fe200078e0a03 */
[C---:B------:R-:W-:Y:S01]  /*56b0*/  ISETP.GT.U32.AND P4, PT, R0.reuse, R14, PT ;  /* 0x0000000e0000720c */ /* 0x040fe20003f84070 */
[----:B------:R-:W-:-:S02]  /*56c0*/  IMAD R13, R0, R8, R13 ;  /* 0x00000008000d7224 */ /* 0x000fc400078e020d */
[----:B------:R-:W-:Y:S01]  /*56d0*/  VIADD R12, R5, 0x64 ;  /* 0x00000064050c7836 */ /* 0x000fe20000000000 */
[----:B------:R1:W-:Y:S01]  /*56e0*/  STL [R1+0xac], R3 ;  /* 0x0000ac0301007387 */ /* 0x0003e20000100800 */
[--C-:B------:R-:W-:Y:S01]  /*56f0*/  @!P5 IMAD.IADD R16, R16, 0x1, -R0.reuse ;  /* 0x000000011010d824 */ /* 0x100fe200078e0a00 */
[----:B------:R-:W-:Y:S01]  /*5700*/  ISETP.GT.U32.AND P5, PT, R0, R13, PT ;  /* 0x0000000d0000720c */ /* 0x000fe20003fa4070 */
[--C-:B------:R-:W-:Y:S01]  /*5710*/  @!P0 IMAD.IADD R15, R15, 0x1, -R0.reuse ;  /* 0x000000010f0f8824 */ /* 0x100fe200078e0a00 */
[----:B------:R-:W-:Y:S01]  /*5720*/  IABS R8, R12 ;  /* 0x0000000c00087213 */ /* 0x000fe20000000000 */
[----:B------:R-:W-:Y:S01]  /*5730*/  VIADD R9, R5, 0x62 ;  /* 0x0000006205097836 */ /* 0x000fe20000000000 */
[----:B------:R-:W-:Y:S01]  /*5740*/  ISETP.GE.AND P0, PT, R2, RZ, PT ;  /* 0x000000ff0200720c */ /* 0x000fe20003f06270 */
[--C-:B------:R-:W-:Y:S01]  /*5750*/  @!P3 IMAD.IADD R7, R7, 0x1, -R0.reuse ;  /* 0x000000010707b824 */ /* 0x100fe200078e0a00 */
[----:B------:R-:W-:Y:S01]  /*5760*/  ISETP.GE.AND P3, PT, R6, RZ, PT ;  /* 0x000000ff0600720c */ /* 0x000fe20003f66270 */
[----:B------:R-:W-:Y:S01]  /*5770*/  @!P4 IMAD.IADD R14, R14, 0x1, -R0 ;  /* 0x000000010e0ec824 */ /* 0x000fe200078e0a00 */
[----:B------:R-:W-:Y:S01]  /*5780*/  ISETP.GT.U32.AND P4, PT, R0, R15, PT ;  /* 0x0000000f0000720c */ /* 0x000fe20003f84070 */
[----:B------:R-:W-:Y:S01]  /*5790*/  IMAD.HI.U32 R2, R4, R8, RZ ;  /* 0x0000000804027227 */ /* 0x000fe200078e00ff */
[----:B0-----:R-:W-:-:S03]  /*57a0*/  IABS R11, R9 ;  /* 0x00000009000b7213 */ /* 0x001fc60000000000 */
[----:B------:R-:W-:Y:S02]  /*57b0*/  IMAD.MOV R2, RZ, RZ, -R2 ;  /* 0x000000ffff027224 */ /* 0x000fe400078e0a02 */
[----:B------:R-:W-:Y:S01]  /*57c0*/  @!P5 IMAD.IADD R13, R13, 0x1, -R0 ;  /* 0x000000010d0dd824 */ /* 0x000fe200078e0a00 */
[----:B------:R-:W-:Y:S01]  /*57d0*/  ISETP.GT.U32.AND P5, PT, R0, R14, PT ;  /* 0x0000000e0000720c */ /* 0x000fe20003fa4070 */
[----:B-1----:R-:W-:Y:S02]  /*57e0*/  IMAD.MOV.U32 R3, RZ, RZ, R7 ;  /* 0x000000ffff037224 */ /* 0x002fe400078e0007 */
[----:B------:R-:W-:-:S04]  /*57f0*/  IMAD.HI.U32 R7, R4, R11, RZ ;  /* 0x0000000b04077227 */ /* 0x000fc800078e00ff */
[C---:B------:R-:W-:Y:S02]  /*5800*/  IMAD R8, R0.reuse, R2, R8 ;  /* 0x0000000200087224 */ /* 0x040fe400078e0208 */
[----:B------:R-:W-:Y:S02]  /*5810*/  VIADD R6, R5, 0x60 ;  /* 0x0000006005067836 */ /* 0x000fe40000000000 */
[----:B------:R-:W-:Y:S02]  /*5820*/  IMAD.MOV R7, RZ, RZ, -R7 ;  /* 0x000000ffff077224 */ /* 0x000fe400078e0a07 */
[--C-:B------:R-:W-:Y:S01]  /*5830*/  @!P4 IMAD.IADD R15, R15, 0x1, -R0.reuse ;  /* 0x000000010f0fc824 */ /* 0x100fe200078e0a00 */
[C---:B------:R-:W-:Y:S01]  /*5840*/  ISETP.GT.U32.AND P4, PT, R0.reuse, R8, PT ;  /* 0x000000080000720c */ /* 0x040fe20003f84070 */
[C---:B------:R-:W-:Y:S01]  /*5850*/  IMAD R11, R0.reuse, R7, R11 ;  /* 0x00000007000b7224 */ /* 0x040fe200078e020b */
[----:B------:R-:W-:Y:S01]  /*5860*/  IABS R17, R6 ;  /* 0x0000000600117213 */ /* 0x000fe20000000000 */
[----:B------:R-:W-:Y:S01]  /*5870*/  @!P2 IMAD.MOV R3, RZ, RZ, -R3 ;  /* 0x000000ffff03a224 */ /* 0x000fe200078e0a03 */
[----:B------:R-:W-:Y:S01]  /*5880*/  ISETP.GT.U32.AND P2, PT, R0, R13, PT ;  /* 0x0000000d0000720c */ /* 0x000fe20003f44070 */
[----:B------:R-:W-:Y:S01]  /*5890*/  @!P5 IMAD.IADD R14, R14, 0x1, -R0 ;  /* 0x000000010e0ed824 */ /* 0x000fe200078e0a00 */
[----:B------:R-:W-:Y:S01]  /*58a0*/  ISETP.GT.U32.AND P5, PT, R0, R11, PT ;  /* 0x0000000b0000720c */ /* 0x000fe20003fa4070 */
[----:B------:R-:W-:Y:S01]  /*58b0*/  IMAD.HI.U32 R18, R4, R17, RZ ;  /* 0x0000001104127227 */ /* 0x000fe200078e00ff */
[----:B------:R0:W-:Y:S03]  /*58c0*/  STL [R1+0x9c], R3 ;  /* 0x00009c0301007387 */ /* 0x0001e60000100800 */
[----:B------:R-:W-:-:S02]  /*58d0*/  IMAD.MOV R18, RZ, RZ, -R18 ;  /* 0x000000ffff127224 */ /* 0x000fc400078e0a12 */
[----:B------:R-:W-:Y:S01]  /*58e0*/  @!P4 IMAD.IADD R8, R8, 0x1, -R0 ;  /* 0x000000010808c824 */ /* 0x000fe200078e0a00 */
[----:B------:R-:W-:Y:S01]  /*58f0*/  ISETP.GE.AND P4, PT, R9, RZ, PT ;  /* 0x000000ff0900720c */ /* 0x000fe20003f86270 */
[----:B------:R-:W-:Y:S02]  /*5900*/  VIADD R2, R5, 0x5e ;  /* 0x0000005e05027836 */ /* 0x000fe40000000000 */
[C---:B------:R-:W-:Y:S02]  /*5910*/  IMAD R9, R0.reuse, R18, R17 ;  /* 0x0000001200097224 */ /* 0x040fe400078e0211 */
[----:B0-----:R-:W-:Y:S01]  /*5920*/  IMAD.MOV.U32 R3, RZ, RZ, R15 ;  /* 0x000000ffff037224 */ /* 0x001fe200078e000f */
[----:B------:R-:W-:Y:S01]  /*5930*/  IABS R10, R2 ;  /* 0x00000002000a7213 */ /* 0x000fe20000000000 */
[----:B------:R-:W-:Y:S01]  /*5940*/  @!P1 IMAD.MOV R16, RZ, RZ, -R16 ;  /* 0x000000ffff109224 */ /* 0x000fe200078e0a10 */
[----:B------:R-:W-:Y:S01]  /*5950*/  ISETP.GT.U32.AND P1, PT, R0, R8, PT ;  /* 0x000000080000720c */ /* 0x000fe20003f24070 */
[----:B------:R-:W-:-:S02]  /*5960*/  @!P6 IMAD.MOV R3, RZ, RZ, -R3 ;  /* 0x000000ffff03e224 */ /* 0x000fc400078e0a03 */
[--C-:B------:R-:W-:Y:S01]  /*5970*/  @!P2 IMAD.IADD R13, R13, 0x1, -R0.reuse ;  /* 0x000000010d0da824 */ /* 0x100fe200078e0a00 */
[----:B------:R-:W-:Y:S01]  /*5980*/  STL [R1+0x98], R16 ;  /* 0x0000981001007387 */ /* 0x000fe20000100800 */
[----:B------:R-:W-:Y:S01]  /*5990*/  @!P5 IMAD.IADD R11, R11, 0x1, -R0 ;  /* 0x000000010b0bd824 */ /* 0x000fe200078e0a00 */
[----:B------:R-:W-:Y:S01]  /*59a0*/  ISETP.GT.U32.AND P5, PT, R0, R9, PT ;  /* 0x000000090000720c */ /* 0x000fe20003fa4070 */
[----:B------:R-:W-:Y:S01]  /*59b0*/  VIADD R7, R5, 0x5c ;  /* 0x0000005c05077836 */ /* 0x000fe20000000000 */
[----:B------:R-:W-:Y:S01]  /*59c0*/  ISETP.GE.AND P2, PT, R12, RZ, PT ;  /* 0x000000ff0c00720c */ /* 0x000fe20003f46270 */
[----:B------:R0:W-:Y:S01]  /*59d0*/  STL [R1+0x94], R3 ;  /* 0x0000940301007387 */ /* 0x0001e20000100800 */
[----:B------:R-:W-:Y:S01]  /*59e0*/  IMAD.HI.U32 R12, R4, R10, RZ ;  /* 0x0000000a040c7227 */ /* 0x000fe200078e00ff */
[----:B------:R-:W-:Y:S02]  /*59f0*/  ISETP.GT.U32.AND P6, PT, R0, R11, PT ;  /* 0x0000000b0000720c */ /* 0x000fe40003fc4070 */
[----:B------:R-:W-:Y:S01]  /*5a00*/  IABS R19, R7 ;  /* 0x0000000700137213 */ /* 0x000fe20000000000 */
[----:B------:R-:W-:Y:S01]  /*5a10*/  @!P3 IMAD.MOV R14, RZ, RZ, -R14 ;  /* 0x000000ffff0eb224 */ /* 0x000fe200078e0a0e */
[----:B------:R-:W-:Y:S01]  /*5a20*/  ISETP.GE.AND P3, PT, R6, RZ, PT ;  /* 0x000000ff0600720c */ /* 0x000fe20003f66270 */
[----:B------:R-:W-:-:S02]  /*5a30*/  IMAD.MOV R12, RZ, RZ, -R12 ;  /* 0x000000ffff0c7224 */ /* 0x000fc400078e0a0c */
[----:B------:R-:W-:Y:S01]  /*5a40*/  @!P1 IMAD.IADD R8, R8, 0x1, -R0 ;  /* 0x0000000108089824 */ /* 0x000fe200078e0a00 */
[----:B------:R-:W-:Y:S01]  /*5a50*/  STL [R1+0x8c], R14 ;  /* 0x00008c0e01007387 */ /* 0x000fe20000100800 */
[----:B0-----:R-:W-:Y:S02]  /*5a60*/  IMAD.MOV.U32 R3, RZ, RZ, R13 ;  /* 0x000000ffff037224 */ /* 0x001fe400078e000d */
[----:B------:R-:W-:Y:S02]  /*5a70*/  IMAD R6, R0, R12, R10 ;  /* 0x0000000c00067224 */ /* 0x000fe400078e020a */
[----:B------:R-:W-:Y:S01]  /*5a80*/  @!P0 IMAD.MOV R3, RZ, RZ, -R3 ;  /* 0x000000ffff038224 */ /* 0x000fe200078e0a03 */
[----:B------:R-:W-:Y:S01]  /*5a90*/  ISETP.GE.AND P0, PT, R2, RZ, PT ;  /* 0x000000ff0200720c */ /* 0x000fe20003f06270 */
[----:B------:R-:W-:Y:S01]  /*5aa0*/  VIADD R2, R5, 0x5a ;  /* 0x0000005a05027836 */ /* 0x000fe20000000000 */
[----:B------:R-:W-:Y:S01]  /*5ab0*/  ISETP.GT.U32.AND P1, PT, R0, R6, PT ;  /* 0x000000060000720c */ /* 0x000fe20003f24070 */
[----:B------:R-:W-:Y:S01]  /*5ac0*/  @!P5 IMAD.IADD R9, R9, 0x1, -R0 ;  /* 0x000000010909d824 */ /* 0x000fe200078e0a00 */
[----:B------:R0:W-:Y:S01]  /*5ad0*/  STL [R1+0x88], R3 ;  /* 0x0000880301007387 */ /* 0x0001e20000100800 */
[----:B------:R-:W-:Y:S01]  /*5ae0*/  IMAD.HI.U32 R13, R4, R19, RZ ;  /* 0x00000013040d7227 */ /* 0x000fe200078e00ff */
[----:B------:R-:W-:-:S02]  /*5af0*/  IABS R18, R2 ;  /* 0x0000000200127213 */ /* 0x000fc40000000000 */
[----:B------:R-:W-:Y:S01]  /*5b00*/  ISETP.GE.AND P5, PT, R2, RZ, PT ;  /* 0x000000ff0200720c */ /* 0x000fe20003fa6270 */
[----:B------:R-:W-:Y:S02]  /*5b10*/  IMAD.MOV R13, RZ, RZ, -R13 ;  /* 0x000000ffff0d7224 */ /* 0x000fe400078e0a0d */
[----:B------:R-:W-:Y:S01]  /*5b20*/  @!P6 IMAD.IADD R11, R11, 0x1, -R0 ;  /* 0x000000010b0be824 */ /* 0x000fe200078e0a00 */
[----:B------:R-:W-:Y:S01]  /*5b30*/  ISETP.GE.AND P6, PT, R7, RZ, PT ;  /* 0x000000ff0700720c */ /* 0x000fe20003fc6270 */
[----:B------:R-:W-:Y:S02]  /*5b40*/  IMAD R19, R0, R13, R19 ;  /* 0x0000000d00137224 */ /* 0x000fe400078e0213 */
[----:B0-----:R-:W-:Y:S02]  /*5b50*/  IMAD.MOV.U32 R3, RZ, RZ, R8 ;  /* 0x000000ffff037224 */ /* 0x001fe400078e0008 */
[----:B------:R-:W-:-:S04]  /*5b60*/  IMAD.HI.U32 R8, R4, R18, RZ ;  /* 0x0000001204087227 */ /* 0x000fc800078e00ff */
[----:B------:R-:W-:Y:S01]  /*5b70*/  @!P2 IMAD.MOV R3, RZ, RZ, -R3 ;  /* 0x000000ffff03a224 */ /* 0x000fe200078e0a03 */
[----:B------:R-:W-:Y:S01]  /*5b80*/  ISETP.GT.U32.AND P2, PT, R0, R9, PT ;  /* 0x000000090000720c */ /* 0x000fe20003f44070 */
[----:B------:R-:W-:Y:S02]  /*5b90*/  IMAD.MOV R8, RZ, RZ, -R8 ;  /* 0x000000ffff087224 */ /* 0x000fe400078e0a08 */
[----:B------:R-:W-:Y:S01]  /*5ba0*/  @!P1 IMAD.IADD R6, R6, 0x1, -R0 ;  /* 0x0000000106069824 */ /* 0x000fe200078e0a00 */
[----:B------:R0:W-:Y:S01]  /*5bb0*/  STL [R1+0x84], R3 ;  /* 0x0000840301007387 */ /* 0x0001e20000100800 */
[C---:B------:R-:W-:Y:S02]  /*5bc0*/  IMAD R18, R0.reuse, R8, R18 ;  /* 0x0000000800127224 */ /* 0x040fe400078e0212 */
[C---:B------:R-:W-:Y:S01]  /*5bd0*/  VIADD R7, R5.reuse, 0x58 ;  /* 0x0000005805077836 */ /* 0x040fe20000000000 */
[----:B------:R-:W-:Y:S01]  /*5be0*/  ISETP.GT.U32.AND P1, PT, R0, R6, PT ;  /* 0x000000060000720c */ /* 0x000fe20003f24070 */
[----:B------:R-:W-:-:S02]  /*5bf0*/  VIADD R10, R5, 0x56 ;  /* 0x00000056050a7836 */ /* 0x000fc40000000000 */
[----:B------:R-:W-:Y:S01]  /*5c00*/  VIADD R2, R5, 0x54 ;  /* 0x0000005405027836 */ /* 0x000fe20000000000 */
[----:B------:R-:W-:Y:S01]  /*5c10*/  IABS R17, R7 ;  /* 0x0000000700117213 */ /* 0x000fe20000000000 */
[----:B------:R-:W-:Y:S01]  /*5c20*/  @!P2 IMAD.IADD R9, R9, 0x1, -R0 ;  /* 0x000000010909a824 */ /* 0x000fe200078e0a00 */
[----:B------:R-:W-:Y:S01]  /*5c30*/  ISETP.GT.U32.AND P2, PT, R0, R18, PT ;  /* 0x000000120000720c */ /* 0x000fe20003f44070 */
[----:B0-----:R-:W-:Y:S01]  /*5c40*/  IMAD.MOV.U32 R3, RZ, RZ, R11 ;  /* 0x000000ffff037224 */ /* 0x001fe200078e000b */
[----:B------:R-:W-:Y:S01]  /*5c50*/  IABS R14, R10 ;  /* 0x0000000a000e7213 */ /* 0x000fe20000000000 */
[----:B------:R-:W-:Y:S01]  /*5c60*/  IMAD.HI.U32 R11, R4, R17, RZ ;  /* 0x00000011040b7227 */ /* 0x000fe200078e00ff */
[----:B------:R-:W-:-:S03]  /*5c70*/  IABS R16, R2 ;  /* 0x0000000200107213 */ /* 0x000fc60000000000 */
[----:B------:R-:W-:Y:S01]  /*5c80*/  @!P4 IMAD.MOV R3, RZ, RZ, -R3 ;  /* 0x000000ffff03c224 */ /* 0x000fe200078e0a03 */
[----:B------:R-:W-:Y:S01]  /*5c90*/  ISETP.GT.U32.AND P4, PT, R0, R19, PT ;  /* 0x000000130000720c */ /* 0x000fe20003f84070 */
[----:B------:R-:W-:-:S03]  /*5ca0*/  IMAD.HI.U32 R8, R4, R14, RZ ;  /* 0x0000000e04087227 */ /* 0x000fc600078e00ff */
[----:B------:R0:W-:Y:S01]  /*5cb0*/  STL [R1+0x78], R3 ;  /* 0x0000780301007387 */ /* 0x0001e20000100800 */
[--C-:B------:R-:W-:Y:S02]  /*5cc0*/  @!P2 IMAD.IADD R18, R18, 0x1, -R0.reuse ;  /* 0x000000011212a824 */ /* 0x100fe400078e0a00 */
[----:B------:R-:W-:Y:S01]  /*5cd0*/  @!P1 IMAD.IADD R6, R6, 0x1, -R0 ;  /* 0x0000000106069824 */ /* 0x000fe200078e0a00 */
[----:B------:R-:W-:Y:S01]  /*5ce0*/  ISETP.GE.AND P1, PT, R7, RZ, PT ;  /* 0x000000ff0700720c */ /* 0x000fe20003f26270 */
[----:B------:R-:W-:Y:S01]  /*5cf0*/  IMAD.MOV R11, RZ, RZ, -R11 ;  /* 0x000000ffff0b7224 */ /* 0x000fe200078e0a0b */
[----:B------:R-:W-:Y:S01]  /*5d00*/  ISETP.GT.U32.AND P2, PT, R0, R18, PT ;  /* 0x000000120000720c */ /* 0x000fe20003f44070 */
[----:B------:R-:W-:-:S04]  /*5d10*/  IMAD.HI.U32 R7, R4, R16, RZ ;  /* 0x0000001004077227 */ /* 0x000fc800078e00ff */
[----:B------:R-:W-:Y:S01]  /*5d20*/  @!P4 IMAD.IADD R19, R19, 0x1, -R0 ;  /* 0x000000011313c824 */ /* 0x000fe200078e0a00 */
[----:B------:R-:W-:Y:S01]  /*5d30*/  ISETP.GE.AND P4, PT, R10, RZ, PT ;  /* 0x000000ff0a00720c */ /* 0x000fe20003f86270 */
        /* <DEDUP_REMOVED lines=9> */
[--C-:B------:R-:W-:Y:S02]  /*5dd0*/  @!P2 IMAD.IADD R18, R18, 0x1, -R0.reuse ;  /* 0x000000011212a824 */ /* 0x100fe400078e0a00 */
[----:B------:R-:W-:Y:S01]  /*5de0*/  VIADD R8, R5, 0x52 ;  /* 0x0000005205087836 */ /* 0x000fe20000000000 */
[C---:B------:R-:W-:Y:S01]  /*5df0*/  ISETP.GT.U32.AND P2, PT, R0.reuse, R16, PT ;  /* 0x000000100000720c */ /* 0x040fe20003f44070 */
[----:B------:R-:W-:Y:S01]  /*5e00*/  @!P3 IMAD.IADD R19, R19, 0x1, -R0 ;  /* 0x000000011313b824 */ /* 0x000fe200078e0a00 */
[----:B------:R-:W-:Y:S01]  /*5e10*/  ISETP.GT.U32.AND P3, PT, R0, R14, PT ;  /* 0x0000000e0000720c */ /* 0x000fe20003f64070 */
[----:B0-----:R-:W-:Y:S01]  /*5e20*/  IMAD.MOV.U32 R3, RZ, RZ, R6 ;  /* 0x000000ffff037224 */ /* 0x001fe200078e0006 */
[----:B------:R-:W-:Y:S01]  /*5e30*/  IABS R10, R8 ;  /* 0x00000008000a7213 */ /* 0x000fe20000000000 */
[----:B------:R-:W-:-:S02]  /*5e40*/  VIADD R15, R5, 0x4e ;  /* 0x0000004e050f7836 */ /* 0x000fc40000000000 */
[----:B------:R-:W-:Y:S01]  /*5e50*/  @!P0 IMAD.MOV R3, RZ, RZ, -R3 ;  /* 0x000000ffff038224 */ /* 0x000fe200078e0a03 */
[----:B------:R-:W-:Y:S01]  /*5e60*/  ISETP.GT.U32.AND P0, PT, R0, R17, PT ;  /* 0x000000110000720c */ /* 0x000fe20003f04070 */
[----:B------:R-:W-:Y:S01]  /*5e70*/  VIADD R7, R5, 0x50 ;  /* 0x0000005005077836 */ /* 0x000fe20000000000 */
[----:B------:R-:W-:Y:S01]  /*5e80*/  IABS R12, R15 ;  /* 0x0000000f000c7213 */ /* 0x000fe20000000000 */
[----:B------:R-:W-:Y:S01]  /*5e90*/  IMAD.HI.U32 R13, R4, R10, RZ ;  /* 0x0000000a040d7227 */ /* 0x000fe200078e00ff */
[----:B------:R0:W-:Y:S02]  /*5ea0*/  STL [R1+0x70], R3 ;  /* 0x0000700301007387 */ /* 0x0001e40000100800 */
[----:B------:R-:W-:Y:S01]  /*5eb0*/  IABS R9, R7 ;  /* 0x0000000700097213 */ /* 0x000fe20000000000 */
[--C-:B------:R-:W-:Y:S02]  /*5ec0*/  @!P3 IMAD.IADD R14, R14, 0x1, -R0.reuse ;  /* 0x000000010e0eb824 */ /* 0x100fe400078e0a00 */
[----:B------:R-:W-:-:S02]  /*5ed0*/  @!P2 IMAD.IADD R16, R16, 0x1, -R0 ;  /* 0x000000011010a824 */ /* 0x000fc400078e0a00 */
[----:B------:R-:W-:Y:S01]  /*5ee0*/  IMAD.MOV R13, RZ, RZ, -R13 ;  /* 0x000000ffff0d7224 */ /* 0x000fe200078e0a0d */
[----:B------:R-:W-:Y:S01]  /*5ef0*/  ISETP.GT.U32.AND P2, PT, R0, R14, PT ;  /* 0x0000000e0000720c */ /* 0x000fe20003f44070 */
[----:B------:R-:W-:Y:S01]  /*5f00*/  @!P0 IMAD.IADD R17, R17, 0x1, -R0 ;  /* 0x0000000111118824 */ /* 0x000fe200078e0a00 */
[----:B------:R-:W-:Y:S01]  /*5f10*/  ISETP.GE.AND P0, PT, R2, RZ, PT ;  /* 0x000000ff0200720c */ /* 0x000fe20003f06270 */
[----:B------:R-:W-:Y:S02]  /*5f20*/  IMAD.MOV.U32 R2, RZ, RZ, R12 ;  /* 0x000000ffff027224 */ /* 0x000fe400078e000c */
[----:B------:R-:W-:Y:S01]  /*5f30*/  IMAD.HI.U32 R12, R4, R9, RZ ;  /* 0x00000009040c7227 */ /* 0x000fe200078e00ff */
[----:B------:R-:W-:-:S03]  /*5f40*/  ISETP.GT.U32.AND P3, PT, R0, R17, PT ;  /* 0x000000110000720c */ /* 0x000fc60003f64070 */
[----:B------:R-:W-:Y:S02]  /*5f50*/  IMAD.MOV R12, RZ, RZ, -R12 ;  /* 0x000000ffff0c7224 */ /* 0x000fe400078e0a0c */
[C---:B------:R-:W-:Y:S02]  /*5f60*/  IMAD R10, R0.reuse, R13, R10 ;  /* 0x0000000d000a7224 */ /* 0x040fe400078e020a */
[----:B------:R-:W-:Y:S02]  /*5f70*/  IMAD R9, R0, R12, R9 ;  /* 0x0000000c00097224 */ /* 0x000fe400078e0209 */
[----:B------:R-:W-:Y:S02]  /*5f80*/  IMAD.MOV.U32 R20, RZ, RZ, R19 ;  /* 0x000000ffff147224 */ /* 0x000fe400078e0013 */
[--C-:B------:R-:W-:Y:S01]  /*5f90*/  @!P2 IMAD.IADD R14, R14, 0x1, -R0.reuse ;  /* 0x000000010e0ea824 */ /* 0x100fe200078e0a00 */
[C---:B------:R-:W-:Y:S01]  /*5fa0*/  ISETP.GT.U32.AND P2, PT, R0.reuse, R9, PT ;  /* 0x000000090000720c */ /* 0x040fe20003f44070 */
[----:B------:R-:W-:Y:S01]  /*5fb0*/  @!P3 IMAD.IADD R17, R17, 0x1, -R0 ;  /* 0x000000011111b824 */ /* 0x000fe200078e0a00 */
[----:B------:R-:W-:Y:S01]  /*5fc0*/  ISETP.GT.U32.AND P3, PT, R0, R10, PT ;  /* 0x0000000a0000720c */ /* 0x000fe20003f64070 */
[----:B0-----:R-:W-:-:S02]  /*5fd0*/  IMAD.MOV.U32 R3, RZ, RZ, R18 ;  /* 0x000000ffff037224 */ /* 0x001fc400078e0012 */
[----:B------:R-:W-:Y:S01]  /*5fe0*/  @!P6 IMAD.MOV R20, RZ, RZ, -R20 ;  /* 0x000000ffff14e224 */ /* 0x000fe200078e0a14 */
[----:B------:R-:W-:Y:S01]  /*5ff0*/  ISETP.GT.U32.AND P6, PT, R0, R16, PT ;  /* 0x000000100000720c */ /* 0x000fe20003fc4070 */
[----:B------:R-:W-:Y:S01]  /*6000*/  @!P5 IMAD.MOV R3, RZ, RZ, -R3 ;  /* 0x000000ffff03d224 */ /* 0x000fe200078e0a03 */
[----:B------:R-:W-:Y:S01]  /*6010*/  ISETP.GE.AND P5, PT, R8, RZ, PT ;  /* 0x000000ff0800720c */ /* 0x000fe20003fa6270 */
[----:B------:R-:W-:Y:S01]  /*6020*/  VIADD R6, R5, 0x4c ;  /* 0x0000004c05067836 */ /* 0x000fe20000000000 */
[----:B------:R-:W-:Y:S01]  /*6030*/  STL [R1+0x6c], R20 ;  /* 0x00006c1401007387 */ /* 0x000fe20000100800 */
[----:B------:R-:W-:-:S03]  /*6040*/  IMAD.HI.U32 R13, R4, R2, RZ ;  /* 0x00000002040d7227 */ /* 0x000fc600078e00ff */
[----:B------:R0:W-:Y:S01]  /*6050*/  STL [R1+0x68], R3 ;  /* 0x0000680301007387 */ /* 0x0001e20000100800 */
[--C-:B------:R-:W-:Y:S01]  /*6060*/  @!P3 IMAD.IADD R10, R10, 0x1, -R0.reuse ;  /* 0x000000010a0ab824 */ /* 0x100fe200078e0a00 */
[----:B------:R-:W-:Y:S01]  /*6070*/  IABS R11, R6 ;  /* 0x00000006000b7213 */ /* 0x000fe20000000000 */
[--C-:B------:R-:W-:Y:S02]  /*6080*/  @!P2 IMAD.IADD R9, R9, 0x1, -R0.reuse ;  /* 0x000000010909a824 */ /* 0x100fe400078e0a00 */
[----:B------:R-:W-:Y:S01]  /*6090*/  @!P6 IMAD.IADD R16, R16, 0x1, -R0 ;  /* 0x000000011010e824 */ /* 0x000fe200078e0a00 */
[----:B------:R-:W-:Y:S01]  /*60a0*/  ISETP.GT.U32.AND P2, PT, R0, R10, PT ;  /* 0x0000000a0000720c */ /* 0x000fe20003f44070 */
[----:B------:R-:W-:Y:S01]  /*60b0*/  IMAD.HI.U32 R8, R4, R11, RZ ;  /* 0x0000000b04087227 */ /* 0x000fe200078e00ff */
[----:B------:R-:W-:-:S03]  /*60c0*/  ISETP.GE.AND P6, PT, R7, RZ, PT ;  /* 0x000000ff0700720c */ /* 0x000fc60003fc6270 */
[----:B0-----:R-:W-:Y:S02]  /*60d0*/  IMAD.MOV.U32 R3, RZ, RZ, R17 ;  /* 0x000000ffff037224 */ /* 0x001fe400078e0011 */
[----:B------:R-:W-:Y:S02]  /*60e0*/  IMAD.MOV.U32 R17, RZ, RZ, R14 ;  /* 0x000000ffff117224 */ /* 0x000fe400078e000e */
[----:B------:R-:W-:Y:S01]  /*60f0*/  @!P1 IMAD.MOV R3, RZ, RZ, -R3 ;  /* 0x000000ffff039224 */ /* 0x000fe200078e0a03 */
[----:B------:R-:W-:Y:S01]  /*6100*/  ISETP.GT.U32.AND P1, PT, R0, R9, PT ;  /* 0x000000090000720c */ /* 0x000fe20003f24070 */
[----:B------:R-:W-:Y:S02]  /*6110*/  IMAD.MOV R8, RZ, RZ, -R8 ;  /* 0x000000ffff087224 */ /* 0x000fe400078e0a08 */
[----:B------:R-:W-:Y:S01]  /*6120*/  VIADD R7, R5, 0x48 ;  /* 0x0000004805077836 */ /* 0x000fe20000000000 */
[----:B------:R0:W-:Y:S01]  /*6130*/  STL [R1+0x64], R3 ;  /* 0x0000640301007387 */ /* 0x0001e20000100800 */
[----:B------:R-:W-:-:S02]  /*6140*/  @!P4 IMAD.MOV R17, RZ, RZ, -R17 ;  /* 0x000000ffff11c224 */ /* 0x000fc400078e0a11 */
[----:B------:R-:W-:Y:S01]  /*6150*/  IMAD R11, R0, R8, R11 ;  /* 0x00000008000b7224 */ /* 0x000fe200078e020b */
[----:B------:R-:W-:Y:S01]  /*6160*/  IABS R8, R7 ;  /* 0x0000000700087213 */ /* 0x000fe20000000000 */
[----:B------:R-:W-:Y:S01]  /*6170*/  @!P2 IMAD.IADD R10, R10, 0x1, -R0 ;  /* 0x000000010a0aa824 */ /* 0x000fe200078e0a00 */
[----:B------:R-:W-:Y:S01]  /*6180*/  STL [R1+0x60], R17 ;  /* 0x0000601101007387 */ /* 0x000fe20000100800 */
[----:B------:R-:W-:Y:S01]  /*6190*/  IMAD.MOV R13, RZ, RZ, -R13 ;  /* 0x000000ffff0d7224 */ /* 0x000fe200078e0a0d */
[----:B------:R-:W-:Y:S01]  /*61a0*/  ISETP.GT.U32.AND P4, PT, R0, R11, PT ;  /* 0x0000000b0000720c */ /* 0x000fe20003f84070 */
[----:B------:R-:W-:Y:S01]  /*61b0*/  VIADD R12, R5, 0x4a ;  /* 0x0000004a050c7836 */ /* 0x000fe20000000000 */
[----:B------:R-:W-:Y:S01]  /*61c0*/  ISETP.GE.AND P2, PT, R6, RZ, PT ;  /* 0x000000ff0600720c */ /* 0x000fe20003f46270 */
[----:B0-----:R-:W-:Y:S02]  /*61d0*/  IMAD.MOV.U32 R3, RZ, RZ, R16 ;  /* 0x000000ffff037224 */ /* 0x001fe400078e0010 */
[----:B------:R-:W-:Y:S01]  /*61e0*/  IMAD R2, R0, R13, R2 ;  /* 0x0000000d00027224 */ /* 0x000fe200078e0202 */
[----:B------:R-:W-:Y:S01]  /*61f0*/  IABS R13, R12 ;  /* 0x0000000c000d7213 */ /* 0x000fe20000000000 */
[----:B------:R-:W-:Y:S01]  /*6200*/  @!P0 IMAD.MOV R3, RZ, RZ, -R3 ;  /* 0x000000ffff038224 */ /* 0x000fe200078e0a03 */
[----:B------:R-:W-:Y:S01]  /*6210*/  ISETP.GE.AND P0, PT, R15, RZ, PT ;  /* 0x000000ff0f00720c */ /* 0x000fe20003f06270 */
[----:B------:R-:W-:Y:S01]  /*6220*/  IMAD.HI.U32 R15, R4, R8, RZ ;  /* 0x00000008040f7227 */ /* 0x000fe200078e00ff */
[----:B------:R-:W-:-:S02]  /*6230*/  ISETP.GT.U32.AND P3, PT, R0, R2, PT ;  /* 0x000000020000720c */ /* 0x000fc40003f64070 */
[----:B------:R0:W-:Y:S01]  /*6240*/  STL [R1+0x5c], R3 ;  /* 0x00005c0301007387 */ /* 0x0001e20000100800 */
[----:B------:R-:W-:Y:S02]  /*6250*/  IMAD.MOV R15, RZ, RZ, -R15 ;  /* 0x000000ffff0f7224 */ /* 0x000fe400078e0a0f */
[----:B------:R-:W-:Y:S01]  /*6260*/  @!P1 IMAD.IADD R9, R9, 0x1, -R0 ;  /* 0x0000000109099824 */ /* 0x000fe200078e0a00 */
[----:B------:R-:W-:Y:S01]  /*6270*/  ISETP.GE.AND P1, PT, R12, RZ, PT ;  /* 0x000000ff0c00720c */ /* 0x000fe20003f26270 */
[----:B------:R-:W-:Y:S02]  /*6280*/  IMAD R8, R0, R15, R8 ;  /* 0x0000000f00087224 */ /* 0x000fe400078e0208 */
[----:B------:R-:W-:-:S04]  /*6290*/  IMAD.HI.U32 R14, R4, R13, RZ ;  /* 0x0000000d040e7227 */ /* 0x000fc800078e00ff */
[----:B0-----:R-:W-:Y:S02]  /*62a0*/  IMAD.MOV.U32 R3, RZ, RZ, R10 ;  /* 0x000000ffff037224 */ /* 0x001fe400078e000a */
[----:B------:R-:W-:Y:S02]  /*62b0*/  @!P4 IMAD.IADD R11, R11, 0x1, -R0 ;  /* 0x000000010b0bc824 */ /* 0x000fe400078e0a00 */
[----:B------:R-:W-:Y:S02]  /*62c0*/  @!P5 IMAD.MOV R3, RZ, RZ, -R3 ;  /* 0x000000ffff03d224 */ /* 0x000fe400078e0a03 */
[----:B------:R-:W-:Y:S01]  /*62d0*/  IMAD.MOV R14, RZ, RZ, -R14 ;  /* 0x000000ffff0e7224 */ /* 0x000fe200078e0a0e */
[----:B------:R-:W-:Y:S01]  /*62e0*/  ISETP.GT.U32.AND P4, PT, R0, R11, PT ;  /* 0x0000000b0000720c */ /* 0x000fe20003f84070 */
[----:B------:R-:W-:Y:S01]  /*62f0*/  @!P3 IMAD.IADD R2, R2, 0x1, -R0 ;  /* 0x000000010202b824 */ /* 0x000fe200078e0a00 */
[----:B------:R0:W-:Y:S01]  /*6300*/  STL [R1+0x4c], R3 ;  /* 0x00004c0301007387 */ /* 0x0001e20000100800 */
[----:B------:R-:W-:-:S02]  /*6310*/  IMAD R6, R0, R14, R13 ;  /* 0x0000000e00067224 */ /* 0x000fc400078e020d */
[C---:B------:R-:W-:Y:S01]  /*6320*/  VIADD R17, R5.reuse, 0x44 ;  /* 0x0000004405117836 */ /* 0x040fe20000000000 */
[C---:B------:R-:W-:Y:S01]  /*6330*/  ISETP.GT.U32.AND P3, PT, R0.reuse, R2, PT ;  /* 0x000000020000720c */ /* 0x040fe20003f64070 */
[C---:B------:R-:W-:Y:S01]  /*6340*/  VIADD R10, R5.reuse, 0x46 ;  /* 0x00000046050a7836 */ /* 0x040fe20000000000 */
[C---:B------:R-:W-:Y:S01]  /*6350*/  ISETP.GT.U32.AND P5, PT, R0.reuse, R6, PT ;  /* 0x000000060000720c */ /* 0x040fe20003fa4070 */
[C---:B------:R-:W-:Y:S02]  /*6360*/  VIADD R14, R5.reuse, 0x3e ;  /* 0x0000003e050e7836 */ /* 0x040fe40000000000 */
[----:B------:R-:W-:Y:S02]  /*6370*/  VIADD R15, R5, 0x36 ;  /* 0x00000036050f7836 */ /* 0x000fe40000000000 */
[----:B0-----:R-:W-:Y:S02]  /*6380*/  IMAD.MOV.U32 R3, RZ, RZ, R9 ;  /* 0x000000ffff037224 */ /* 0x001fe400078e0009 */
[--C-:B------:R-:W-:Y:S01]  /*6390*/  @!P4 IMAD.IADD R11, R11, 0x1, -R0.reuse ;  /* 0x000000010b0bc824 */ /* 0x100fe200078e0a00 */
[----:B------:R-:W-:Y:S01]  /*63a0*/  ISETP.GE.AND P4, PT, R17, RZ, PT ;  /* 0x000000ff1100720c */ /* 0x000fe20003f86270 */
[----:B------:R-:W-:Y:S01]  /*63b0*/  @!P6 IMAD.MOV R3, RZ, RZ, -R3 ;  /* 0x000000ffff03e224 */ /* 0x000fe200078e0a03 */
[----:B------:R-:W-:Y:S01]  /*63c0*/  ISETP.GT.U32.AND P6, PT, R0, R8, PT ;  /* 0x000000080000720c */ /* 0x000fe20003fc4070 */
[--C-:B------:R-:W-:Y:S01]  /*63d0*/  @!P3 IMAD.IADD R2, R2, 0x1, -R0.reuse ;  /* 0x000000010202b824 */ /* 0x100fe200078e0a00 */
[----:B------:R-:W-:Y:S01]  /*63e0*/  IABS R17, R17 ;  /* 0x0000001100117213 */ /* 0x000fe20000000000 */
[----:B------:R-:W-:Y:S01]  /*63f0*/  @!P5 IMAD.IADD R6, R6, 0x1, -R0 ;  /* 0x000000010606d824 */ /* 0x000fe200078e0a00 */
[----:B------:R0:W-:Y:S01]  /*6400*/  STL [R1+0x48], R3 ;  /* 0x0000480301007387 */ /* 0x0001e20000100800 */
[----:B------:R-:W-:Y:S01]  /*6410*/  ISETP.GE.AND P3, PT, R7, RZ, PT ;  /* 0x000000ff0700720c */ /* 0x000fe20003f66270 */
[----:B------:R-:W-:Y:S01]  /*6420*/  @!P0 IMAD.MOV R2, RZ, RZ, -R2 ;  /* 0x000000ffff028224 */ /* 0x000fe200078e0a02 */
[----:B------:R-:W-:Y:S01]  /*6430*/  IABS R7, R10 ;  /* 0x0000000a00077213 */ /* 0x000fe20000000000 */
[----:B------:R-:W-:Y:S01]  /*6440*/  IMAD.HI.U32 R12, R4, R17, RZ ;  /* 0x00000011040c7227 */ /* 0x000fe200078e00ff */
[----:B------:R-:W-:-:S02]  /*6450*/  ISETP.GE.AND P0, PT, R10, RZ, PT ;  /* 0x000000ff0a00720c */ /* 0x000fc40003f06270 */
[----:B------:R-:W-:Y:S01]  /*6460*/  ISETP.GT.U32.AND P5, PT, R0, R6, PT ;  /* 0x000000060000720c */ /* 0x000fe20003fa4070 */
[----:B------:R-:W-:Y:S01]  /*6470*/  IMAD.HI.U32 R10, R4, R7, RZ ;  /* 0x00000007040a7227 */ /* 0x000fe200078e00ff */
[----:B------:R1:W-:Y:S01]  /*6480*/  STL [R1+0x44], R2 ;  /* 0x0000440201007387 */ /* 0x0003e20000100800 */
[----:B------:R-:W-:Y:S02]  /*6490*/  IABS R29, R15 ;  /* 0x0000000f001d7213 */ /* 0x000fe40000000000 */
[----:B------:R-:W-:Y:S02]  /*64a0*/  @!P6 IMAD.IADD R8, R8, 0x1, -R0 ;  /* 0x000000010808e824 */ /* 0x000fe400078e0a00 */
[----:B0-----:R-:W-:Y:S02]  /*64b0*/  IMAD.MOV.U32 R3, RZ, RZ, R11 ;  /* 0x000000ffff037224 */ /* 0x001fe400078e000b */
[----:B------:R-:W-:Y:S01]  /*64c0*/  IMAD.MOV R12, RZ, RZ, -R12 ;  /* 0x000000ffff0c7224 */ /* 0x000fe200078e0a0c */
[----:B------:R-:W-:Y:S01]  /*64d0*/  ISETP.GT.U32.AND P6, PT, R0, R8, PT ;  /* 0x000000080000720c */ /* 0x000fe20003fc4070 */
[----:B------:R-:W-:-:S02]  /*64e0*/  @!P2 IMAD.MOV R3, RZ, RZ, -R3 ;  /* 0x000000ffff03a224 */ /* 0x000fc400078e0a03 */
[----:B-1----:R-:W-:Y:S02]  /*64f0*/  VIADD R2, R5, 0x42 ;  /* 0x0000004205027836 */ /* 0x002fe40000000000 */
[----:B------:R-:W-:Y:S01]  /*6500*/  IMAD.MOV R10, RZ, RZ, -R10 ;  /* 0x000000ffff0a7224 */ /* 0x000fe200078e0a0a */
[----:B------:R0:W-:Y:S01]  /*6510*/  STL [R1+0x40], R3 ;  /* 0x0000400301007387 */ /* 0x0001e20000100800 */
[----:B------:R-:W-:Y:S01]  /*6520*/  IMAD R17, R0, R12, R17 ;  /* 0x0000000c00117224 */ /* 0x000fe200078e0211 */
[----:B------:R-:W-:Y:S01]  /*6530*/  IABS R9, R2 ;  /* 0x0000000200097213 */ /* 0x000fe20000000000 */
[--C-:B------:R-:W-:Y:S01]  /*6540*/  @!P5 IMAD.IADD R6, R6, 0x1, -R0.reuse ;  /* 0x000000010606d824 */ /* 0x100fe200078e0a00 */
[----:B------:R-:W-:Y:S01]  /*6550*/  ISETP.GE.AND P2, PT, R2, RZ, PT ;  /* 0x000000ff0200720c */ /* 0x000fe20003f46270 */
[----:B------:R-:W-:Y:S02]  /*6560*/  IMAD R2, R0, R10, R7 ;  /* 0x0000000a00027224 */ /* 0x000fe400078e0207 */
[----:B------:R-:W-:-:S02]  /*6570*/  @!P6 IMAD.IADD R8, R8, 0x1, -R0 ;  /* 0x000000010808e824 */ /* 0x000fc400078e0a00 */
[----:B------:R-:W-:Y:S01]  /*6580*/  VIADD R11, R5, 0x40 ;  /* 0x00000040050b7836 */ /* 0x000fe20000000000 */
[----:B------:R-:W-:Y:S01]  /*6590*/  ISETP.GT.U32.AND P5, PT, R0, R2, PT ;  /* 0x000000020000720c */ /* 0x000fe20003fa4070 */
[----:B0-----:R-:W-:Y:S02]  /*65a0*/  IMAD.MOV.U32 R3, RZ, RZ, R8 ;  /* 0x000000ffff037224 */ /* 0x001fe400078e0008 */
[----:B------:R-:W-:Y:S01]  /*65b0*/  IMAD.HI.U32 R7, R4, R9, RZ ;  /* 0x0000000904077227 */ /* 0x000fe200078e00ff */
[----:B------:R-:W-:Y:S02]  /*65c0*/  IABS R10, R11 ;  /* 0x0000000b000a7213 */ /* 0x000fe40000000000 */
[----:B------:R-:W-:Y:S01]  /*65d0*/  ISETP.GE.AND P6, PT, R11, RZ, PT ;  /* 0x000000ff0b00720c */ /* 0x000fe20003fc6270 */
[----:B------:R-:W-:Y:S01]  /*65e0*/  @!P3 IMAD.MOV R3, RZ, RZ, -R3 ;  /* 0x000000ffff03b224 */ /* 0x000fe200078e0a03 */
[----:B------:R-:W-:Y:S01]  /*65f0*/  ISETP.GT.U32.AND P3, PT, R0, R17, PT ;  /* 0x000000110000720c */ /* 0x000fe20003f64070 */
[----:B------:R-:W-:-:S02]  /*6600*/  IMAD.MOV R7, RZ, RZ, -R7 ;  /* 0x000000ffff077224 */ /* 0x000fc400078e0a07 */
[----:B------:R-:W-:Y:S02]  /*6610*/  IMAD.MOV.U32 R13, RZ, RZ, R6 ;  /* 0x000000ffff0d7224 */ /* 0x000fe400078e0006 */
[----:B------:R-:W-:-:S04]  /*6620*/  IMAD.HI.U32 R6, R4, R10, RZ ;  /* 0x0000000a04067227 */ /* 0x000fc800078e00ff */
[----:B------:R-:W-:Y:S02]  /*6630*/  IMAD R9, R0, R7, R9 ;  /* 0x0000000700097224 */ /* 0x000fe400078e0209 */
[--C-:B------:R-:W-:Y:S02]  /*6640*/  @!P5 IMAD.IADD R2, R2, 0x1, -R0.reuse ;  /* 0x000000010202d824 */ /* 0x100fe400078e0a00 */
[----:B------:R-:W-:Y:S02]  /*6650*/  @!P3 IMAD.IADD R17, R17, 0x1, -R0 ;  /* 0x000000011111b824 */ /* 0x000fe400078e0a00 */
[----:B------:R-:W-:Y:S01]  /*6660*/  @!P1 IMAD.MOV R13, RZ, RZ, -R13 ;  /* 0x000000ffff0d9224 */ /* 0x000fe200078e0a0d */
[----:B------:R-:W-:Y:S01]  /*6670*/  ISETP.GE.AND P1, PT, R14, RZ, PT ;  /* 0x000000ff0e00720c */ /* 0x000fe20003f26270 */
[----:B------:R-:W-:Y:S01]  /*6680*/  VIADD R7, R5, 0x3c ;  /* 0x0000003c05077836 */ /* 0x000fe20000000000 */
[C---:B------:R-:W-:Y:S01]  /*6690*/  ISETP.GT.U32.AND P3, PT, R0.reuse, R17, PT ;  /* 0x000000110000720c */ /* 0x040fe20003f64070 */
[----:B------:R-:W-:Y:S01]  /*66a0*/  IMAD.MOV R6, RZ, RZ, -R6 ;  /* 0x000000ffff067224 */ /* 0x000fe200078e0a06 */
[----:B------:R-:W-:Y:S01]  /*66b0*/  IABS R14, R14 ;  /* 0x0000000e000e7213 */ /* 0x000fe20000000000 */
[----:B------:R0:W-:Y:S01]  /*66c0*/  STL [R1+0x3c], R13 ;  /* 0x00003c0d01007387 */ /* 0x0001e20000100800 */
[C---:B------:R-:W-:Y:S01]  /*66d0*/  ISETP.GT.U32.AND P5, PT, R0.reuse, R2, PT ;  /* 0x000000020000720c */ /* 0x040fe20003fa4070 */
[----:B------:R-:W-:-:S02]  /*66e0*/  IMAD R10, R0, R6, R10 ;  /* 0x00000006000a7224 */ /* 0x000fc400078e020a */
[----:B------:R-:W-:Y:S01]  /*66f0*/  VIADD R6, R5, 0x3a ;  /* 0x0000003a05067836 */ /* 0x000fe20000000000 */
[----:B------:R1:W-:Y:S01]  /*6700*/  STL [R1+0x38], R3 ;  /* 0x0000380301007387 */ /* 0x0003e20000100800 */
[----:B------:R-:W-:-:S03]  /*6710*/  IMAD.HI.U32 R11, R4, R14, RZ ;  /* 0x0000000e040b7227 */ /* 0x000fc600078e00ff */
[----:B------:R-:W-:Y:S01]  /*6720*/  IABS R12, R6 ;  /* 0x00000006000c7213 */ /* 0x000fe20000000000 */
[----:B------:R-:W-:Y:S01]  /*6730*/  IMAD.MOV R11, RZ, RZ, -R11 ;  /* 0x000000ffff0b7224 */ /* 0x000fe200078e0a0b */
[----:B0-----:R-:W-:Y:S01]  /*6740*/  IABS R13, R7 ;  /* 0x00000007000d7213 */ /* 0x001fe20000000000 */
[----:B------:R-:W-:Y:S01]  /*6750*/  @!P3 IMAD.IADD R17, R17, 0x1, -R0 ;  /* 0x000000011111b824 */ /* 0x000fe200078e0a00 */
[C---:B------:R-:W-:Y:S01]  /*6760*/  ISETP.GT.U32.AND P3, PT, R0.reuse, R10, PT ;  /* 0x0000000a0000720c */ /* 0x040fe20003f64070 */
[----:B------:R-:W-:Y:S02]  /*6770*/  IMAD R14, R0, R11, R14 ;  /* 0x0000000b000e7224 */ /* 0x000fe400078e020e */
[----:B------:R-:W-:-:S04]  /*6780*/  IMAD.HI.U32 R18, R4, R13, RZ ;  /* 0x0000000d04127227 */ /* 0x000fc800078e00ff */
[----:B------:R-:W-:Y:S02]  /*6790*/  IMAD.MOV R18, RZ, RZ, -R18 ;  /* 0x000000ffff127224 */ /* 0x000fe400078e0a12 */
[----:B------:R-:W-:-:S04]  /*67a0*/  IMAD.HI.U32 R11, R4, R12, RZ ;  /* 0x0000000c040b7227 */ /* 0x000fc800078e00ff */
[----:B------:R-:W-:Y:S01]  /*67b0*/  @!P5 IMAD.IADD R2, R2, 0x1, -R0 ;  /* 0x000000010202d824 */ /* 0x000fe200078e0a00 */
[C---:B------:R-:W-:Y:S01]  /*67c0*/  ISETP.GT.U32.AND P5, PT, R0.reuse, R9, PT ;  /* 0x000000090000720c */ /* 0x040fe20003fa4070 */
[C---:B------:R-:W-:Y:S02]  /*67d0*/  IMAD R13, R0.reuse, R18, R13 ;  /* 0x00000012000d7224 */ /* 0x040fe400078e020d */
[----:B------:R-:W-:Y:S02]  /*67e0*/  IMAD.MOV R18, RZ, RZ, -R11 ;  /* 0x000000ffff127224 */ /* 0x000fe400078e0a0b */
[----:B------:R-:W-:Y:S02]  /*67f0*/  IMAD.MOV.U32 R19, RZ, RZ, R2 ;  /* 0x000000ffff137224 */ /* 0x000fe400078e0002 */
[C---:B------:R-:W-:Y:S02]  /*6800*/  IMAD R12, R0.reuse, R18, R12 ;  /* 0x00000012000c7224 */ /* 0x040fe400078e020c */
[----:B------:R-:W-:Y:S01]  /*6810*/  @!P0 IMAD.MOV R19, RZ, RZ, -R19 ;  /* 0x000000ffff138224 */ /* 0x000fe200078e0a13 */
[----:B------:R-:W-:Y:S01]  /*6820*/  ISETP.GT.U32.AND P0, PT, R0, R14, PT ;  /* 0x0000000e0000720c */ /* 0x000fe20003f04070 */
[--C-:B------:R-:W-:Y:S01]  /*6830*/  @!P3 IMAD.IADD R10, R10, 0x1, -R0.reuse ;  /* 0x000000010a0ab824 */ /* 0x100fe200078e0a00 */
[----:B------:R-:W-:Y:S01]  /*6840*/  ISETP.GT.U32.AND P3, PT, R0, R12, PT ;  /* 0x0000000c0000720c */ /* 0x000fe20003f64070 */
[----:B------:R-:W-:Y:S01]  /*6850*/  IMAD.HI.U32 R2, R4, R29, RZ ;  /* 0x0000001d04027227 */ /* 0x000fe200078e00ff */
[----:B------:R-:W-:Y:S03]  /*6860*/  STL [R1+0x30], R19 ;  /* 0x0000301301007387 */ /* 0x000fe60000100800 */
[----:B------:R-:W-:-:S02]  /*6870*/  @!P5 IMAD.IADD R9, R9, 0x1, -R0 ;  /* 0x000000010909d824 */ /* 0x000fc400078e0a00 */
[----:B-1----:R-:W-:Y:S02]  /*6880*/  IMAD.MOV.U32 R3, RZ, RZ, R17 ;  /* 0x000000ffff037224 */ /* 0x002fe400078e0011 */
[----:B------:R-:W-:Y:S01]  /*6890*/  IMAD.MOV R2, RZ, RZ, -R2 ;  /* 0x000000ffff027224 */ /* 0x000fe200078e0a02 */
[C---:B------:R-:W-:Y:S01]  /*68a0*/  ISETP.GT.U32.AND P5, PT, R0.reuse, R9, PT ;  /* 0x000000090000720c */ /* 0x040fe20003fa4070 */
[C---:B------:R-:W-:Y:S02]  /*68b0*/  VIADD R16, R5.reuse, 0x38 ;  /* 0x0000003805107836 */ /* 0x040fe40000000000 */
[----:B------:R-:W-:Y:S01]  /*68c0*/  @!P4 IMAD.MOV R3, RZ, RZ, -R3 ;  /* 0x000000ffff03c224 */ /* 0x000fe200078e0a03 */
[C---:B------:R-:W-:Y:S01]  /*68d0*/  ISETP.GT.U32.AND P4, PT, R0.reuse, R13, PT ;  /* 0x0000000d0000720c */ /* 0x040fe20003f84070 */
[----:B------:R-:W-:Y:S01]  /*68e0*/  IMAD R29, R0, R2, R29 ;  /* 0x00000002001d7224 */ /* 0x000fe200078e021d */
[----:B------:R-:W-:Y:S01]  /*68f0*/  IABS R8, R16 ;  /* 0x0000001000087213 */ /* 0x000fe20000000000 */
[----:B------:R-:W-:Y:S01]  /*6900*/  VIADD R2, R5, 0x34 ;  /* 0x0000003405027836 */ /* 0x000fe20000000000 */
[----:B------:R0:W-:Y:S01]  /*6910*/  STL [R1+0x2c], R3 ;  /* 0x00002c0301007387 */ /* 0x0001e20000100800 */
[--C-:B------:R-:W-:Y:S01]  /*6920*/  @!P0 IMAD.IADD R14, R14, 0x1, -R0.reuse ;  /* 0x000000010e0e8824 */ /* 0x100fe200078e0a00 */
[----:B------:R-:W-:Y:S01]  /*6930*/  ISETP.GT.U32.AND P0, PT, R0, R10, PT ;  /* 0x0000000a0000720c */ /* 0x000fe20003f04070 */
[----:B------:R-:W-:Y:S01]  /*6940*/  @!P3 IMAD.IADD R12, R12, 0x1, -R0 ;  /* 0x000000010c0cb824 */ /* 0x000fe200078e0a00 */
[----:B------:R-:W-:Y:S01]  /*6950*/  IABS R28, R2 ;  /* 0x00000002001c7213 */ /* 0x000fe20000000000 */
[----:B------:R-:W-:-:S03]  /*6960*/  IMAD.HI.U32 R11, R4, R8, RZ ;  /* 0x00000008040b7227 */ /* 0x000fc600078e00ff */
[----:B------:R-:W-:Y:S01]  /*6970*/  ISETP.GT.U32.AND P3, PT, R0, R12, PT ;  /* 0x0000000c0000720c */ /* 0x000fe20003f64070 */
[----:B------:R-:W-:Y:S02]  /*6980*/  IMAD.MOV R11, RZ, RZ, -R11 ;  /* 0x000000ffff0b7224 */ /* 0x000fe400078e0a0b */
[----:B------:R-:W-:-:S04]  /*6990*/  IMAD.HI.U32 R17, R4, R28, RZ ;  /* 0x0000001c04117227 */ /* 0x000fc800078e00ff */
[--C-:B------:R-:W-:Y:S01]  /*69a0*/  @!P5 IMAD.IADD R9, R9, 0x1, -R0.reuse ;  /* 0x000000010909d824 */ /* 0x100fe200078e0a00 */
[----:B------:R-:W-:Y:S01]  /*69b0*/  ISETP.GE.AND P5, PT, R7, RZ, PT ;  /* 0x000000ff0700720c */ /* 0x000fe20003fa6270 */
[----:B------:R-:W-:Y:S01]  /*69c0*/  @!P4 IMAD.IADD R13, R13, 0x1, -R0 ;  /* 0x000000010d0dc824 */ /* 0x000fe200078e0a00 */
[C---:B------:R-:W-:Y:S01]  /*69d0*/  ISETP.GT.U32.AND P4, PT, R0.reuse, R14, PT ;  /* 0x0000000e0000720c */ /* 0x040fe20003f84070 */
[----:B------:R-:W-:Y:S02]  /*69e0*/  IMAD R7, R0, R11, R8 ;  /* 0x0000000b00077224 */ /* 0x000fe400078e0208 */
[----:B------:R-:W-:Y:S02]  /*69f0*/  IMAD.MOV R17, RZ, RZ, -R17 ;  /* 0x000000ffff117224 */ /* 0x000fe400078e0a11 */
[----:B0-----:R-:W-:Y:S02]  /*6a00*/  IMAD.MOV.U32 R3, RZ, RZ, R9 ;  /* 0x000000ffff037224 */ /* 0x001fe400078e0009 */
[----:B------:R-:W-:Y:S01]  /*6a10*/  @!P0 IMAD.IADD R10, R10, 0x1, -R0 ;  /* 0x000000010a0a8824 */ /* 0x000fe200078e0a00 */
[C---:B------:R-:W-:Y:S01]  /*6a20*/  ISETP.GT.U32.AND P0, PT, R0.reuse, R7, PT ;  /* 0x000000070000720c */ /* 0x040fe20003f04070 */
[----:B------:R-:W-:-:S02]  /*6a30*/  IMAD R28, R0, R17, R28 ;  /* 0x00000011001c7224 */ /* 0x000fc400078e021c */
[----:B------:R-:W-:Y:S01]  /*6a40*/  @!P2 IMAD.MOV R3, RZ, RZ, -R3 ;  /* 0x000000ffff03a224 */ /* 0x000fe200078e0a03 */
[----:B------:R-:W-:Y:S01]  /*6a50*/  ISETP.GT.U32.AND P2, PT, R0, R13, PT ;  /* 0x0000000d0000720c */ /* 0x000fe20003f44070 */
[--C-:B------:R-:W-:Y:S01]  /*6a60*/  @!P3 IMAD.IADD R12, R12, 0x1, -R0.reuse ;  /* 0x000000010c0cb824 */ /* 0x100fe200078e0a00 */
[----:B------:R-:W-:Y:S01]  /*6a70*/  ISETP.GT.U32.AND P3, PT, R0, R28, PT ;  /* 0x0000001c0000720c */ /* 0x000fe20003f64070 */
[--C-:B------:R-:W-:Y:S01]  /*6a80*/  @!P4 IMAD.IADD R14, R14, 0x1, -R0.reuse ;  /* 0x000000010e0ec824 */ /* 0x100fe200078e0a00 */
[----:B------:R-:W-:Y:S01]  /*6a90*/  ISETP.GT.U32.AND P4, PT, R0, R29, PT ;  /* 0x0000001d0000720c */ /* 0x000fe20003f84070 */
[C---:B------:R-:W-:Y:S01]  /*6aa0*/  VIADD R11, R5.reuse, 0x30 ;  /* 0x00000030050b7836 */ /* 0x040fe20000000000 */
[----:B------:R0:W-:Y:S01]  /*6ab0*/  STL [R1+0x28], R3 ;  /* 0x0000280301007387 */ /* 0x0001e20000100800 */
[----:B------:R-:W-:Y:S02]  /*6ac0*/  VIADD R8, R5, 0x32 ;  /* 0x0000003205087836 */ /* 0x000fe40000000000 */
[----:B------:R-:W-:Y:S01]  /*6ad0*/  @!P0 IMAD.IADD R7, R7, 0x1, -R0 ;  /* 0x0000000107078824 */ /* 0x000fe200078e0a00 */
[----:B------:R-:W-:Y:S01]  /*6ae0*/  IABS R9, R11 ;  /* 0x0000000b00097213 */ /* 0x000fe20000000000 */
[----:B------:R-:W-:Y:S01]  /*6af0*/  IMAD.MOV.U32 R18, RZ, RZ, R10 ;  /* 0x000000ffff127224 */ /* 0x000fe200078e000a */
[----:B------:R-:W-:Y:S01]  /*6b00*/  IABS R27, R8 ;  /* 0x00000008001b7213 */ /* 0x000fe20000000000 */
[--C-:B------:R-:W-:Y:S01]  /*6b10*/  @!P2 IMAD.IADD R13, R13, 0x1, -R0.reuse ;  /* 0x000000010d0da824 */ /* 0x100fe200078e0a00 */
[----:B------:R-:W-:Y:S01]  /*6b20*/  ISETP.GE.AND P2, PT, R6, RZ, PT ;  /* 0x000000ff0600720c */ /* 0x000fe20003f46270 */
[----:B------:R-:W-:Y:S01]  /*6b30*/  @!P3 IMAD.IADD R28, R28, 0x1, -R0 ;  /* 0x000000011c1cb824 */ /* 0x000fe200078e0a00 */
[----:B------:R-:W-:Y:S01]  /*6b40*/  ISETP.GT.U32.AND P3, PT, R0, R7, PT ;  /* 0x000000070000720c */ /* 0x000fe20003f64070 */
[----:B------:R-:W-:Y:S01]  /*6b50*/  IMAD.HI.U32 R6, R4, R9, RZ ;  /* 0x0000000904067227 */ /* 0x000fe200078e00ff */
[----:B------:R-:W-:-:S03]  /*6b60*/  ISETP.GE.AND P0, PT, R16, RZ, PT ;  /* 0x000000ff1000720c */ /* 0x000fc60003f06270 */
[----:B0-----:R-:W-:Y:S02]  /*6b70*/  IMAD.MOV.U32 R3, RZ, RZ, R14 ;  /* 0x000000ffff037224 */ /* 0x001fe400078e000e */
[----:B------:R-:W-:Y:S01]  /*6b80*/  @!P4 IMAD.IADD R29, R29, 0x1, -R0 ;  /* 0x000000011d1dc824 */ /* 0x000fe200078e0a00 */
[----:B------:R-:W-:Y:S01]  /*6b90*/  ISETP.GE.AND P4, PT, R15, RZ, PT ;  /* 0x000000ff0f00720c */ /* 0x000fe20003f86270 */
[----:B------:R-:W-:-:S04]  /*6ba0*/  IMAD.HI.U32 R17, R4, R27, RZ ;  /* 0x0000001b04117227 */ /* 0x000fc800078e00ff */
[----:B------:R-:W-:Y:S02]  /*6bb0*/  IMAD.MOV R16, RZ, RZ, -R6 ;  /* 0x000000ffff107224 */ /* 0x000fe400078e0a06 */
[----:B------:R-:W-:Y:S01]  /*6bc0*/  @!P6 IMAD.MOV R18, RZ, RZ, -R18 ;  /* 0x000000ffff12e224 */ /* 0x000fe200078e0a12 */
[C---:B------:R-:W-:Y:S01]  /*6bd0*/  ISETP.GT.U32.AND P6, PT, R0.reuse, R28, PT ;  /* 0x0000001c0000720c */ /* 0x040fe20003fc4070 */
[----:B------:R-:W-:Y:S01]  /*6be0*/  @!P1 IMAD.MOV R3, RZ, RZ, -R3 ;  /* 0x000000ffff039224 */ /* 0x000fe200078e0a03 */
[C---:B------:R-:W-:Y:S01]  /*6bf0*/  ISETP.GT.U32.AND P1, PT, R0.reuse, R29, PT ;  /* 0x0000001d0000720c */ /* 0x040fe20003f24070 */
[----:B------:R-:W-:Y:S01]  /*6c00*/  IMAD.MOV R17, RZ, RZ, -R17 ;  /* 0x000000ffff117224 */ /* 0x000fe200078e0a11 */
[----:B------:R-:W-:Y:S01]  /*6c10*/  STL [R1+0x24], R18 ;  /* 0x0000241201007387 */ /* 0x000fe20000100800 */
[C---:B------:R-:W-:Y:S02]  /*6c20*/  IMAD R9, R0.reuse, R16, R9 ;  /* 0x0000001000097224 */ /* 0x040fe400078e0209 */
[C---:B------:R-:W-:Y:S01]  /*6c30*/  IMAD R27, R0.reuse, R17, R27 ;  /* 0x00000011001b7224 */ /* 0x040fe200078e021b */
[----:B------:R0:W-:Y:S01]  /*6c40*/  STL [R1+0x1c], R3 ;  /* 0x00001c0301007387 */ /* 0x0001e20000100800 */
[----:B------:R-:W-:Y:S01]  /*6c50*/  @!P3 IMAD.IADD R7, R7, 0x1, -R0 ;  /* 0x000000010707b824 */ /* 0x000fe200078e0a00 */
[C---:B------:R-:W-:Y:S01]  /*6c60*/  ISETP.GT.U32.AND P3, PT, R0.reuse, R9, PT ;  /* 0x000000090000720c */ /* 0x040fe20003f64070 */
[----:B------:R-:W-:Y:S01]  /*6c70*/  @!P5 IMAD.MOV R13, RZ, RZ, -R13 ;  /* 0x000000ffff0dd224 */ /* 0x000fe200078e0a0d */
[----:B------:R-:W-:Y:S01]  /*6c80*/  ISETP.GT.U32.AND P5, PT, R0, R27, PT ;  /* 0x0000001b0000720c */ /* 0x000fe20003fa4070 */
[----:B------:R-:W-:-:S02]  /*6c90*/  VIADD R6, R5, 0x2e ;  /* 0x0000002e05067836 */ /* 0x000fc40000000000 */
[--C-:B------:R-:W-:Y:S01]  /*6ca0*/  @!P1 IMAD.IADD R29, R29, 0x1, -R0.reuse ;  /* 0x000000011d1d9824 */ /* 0x100fe200078e0a00 */
[----:B------:R-:W-:Y:S01]  /*6cb0*/  ISETP.GE.AND P1, PT, R8, RZ, PT ;  /* 0x000000ff0800720c */ /* 0x000fe20003f26270 */
[----:B------:R-:W-:Y:S01]  /*6cc0*/  @!P6 IMAD.IADD R28, R28, 0x1, -R0 ;  /* 0x000000011c1ce824 */ /* 0x000fe200078e0a00 */
[----:B------:R-:W-:Y:S01]  /*6cd0*/  IABS R10, R6 ;  /* 0x00000006000a7213 */ /* 0x000fe20000000000 */
[----:B0-----:R-:W-:Y:S01]  /*6ce0*/  IMAD.MOV.U32 R3, RZ, RZ, R12 ;  /* 0x000000ffff037224 */ /* 0x001fe200078e000c */
[----:B------:R-:W-:Y:S01]  /*6cf0*/  ISETP.GE.AND P6, PT, R11, RZ, PT ;  /* 0x000000ff0b00720c */ /* 0x000fe20003fc6270 */
[----:B------:R-:W-:Y:S01]  /*6d00*/  STL [R1+0x18], R13 ;  /* 0x0000180d01007387 */ /* 0x000fe20000100800 */
[----:B------:R-:W-:Y:S02]  /*6d10*/  @!P4 IMAD.MOV R29, RZ, RZ, -R29 ;  /* 0x000000ffff1dc224 */ /* 0x000fe400078e0a1d */
[----:B------:R-:W-:Y:S01]  /*6d20*/  @!P2 IMAD.MOV R3, RZ, RZ, -R3 ;  /* 0x000000ffff03a224 */ /* 0x000fe200078e0a03 */
[----:B------:R-:W-:Y:S01]  /*6d30*/  ISETP.GE.AND P2, PT, R2, RZ, PT ;  /* 0x000000ff0200720c */ /* 0x000fe20003f46270 */
[----:B------:R-:W-:-:S02]  /*6d40*/  VIADD R2, R5, 0x2c ;  /* 0x0000002c05027836 */ /* 0x000fc40000000000 */
[--C-:B------:R-:W-:Y:S01]  /*6d50*/  @!P3 IMAD.IADD R9, R9, 0x1, -R0.reuse ;  /* 0x000000010909b824 */ /* 0x100fe200078e0a00 */
[----:B------:R0:W-:Y:S01]  /*6d60*/  STL [R1+0x14], R3 ;  /* 0x0000140301007387 */ /* 0x0001e20000100800 */
[----:B------:R-:W-:Y:S01]  /*6d70*/  IMAD.HI.U32 R12, R4, R10, RZ ;  /* 0x0000000a040c7227 */ /* 0x000fe200078e00ff */
[----:B------:R-:W-:Y:S02]  /*6d80*/  IABS R8, R2 ;  /* 0x0000000200087213 */ /* 0x000fe40000000000 */
[----:B------:R-:W-:Y:S01]  /*6d90*/  ISETP.GT.U32.AND P3, PT, R0, R9, PT ;  /* 0x000000090000720c */ /* 0x000fe20003f64070 */
[----:B------:R-:W-:Y:S01]  /*6da0*/  @!P5 IMAD.IADD R27, R27, 0x1, -R0 ;  /* 0x000000011b1bd824 */ /* 0x000fe200078e0a00 */
[----:B------:R-:W-:Y:S01]  /*6db0*/  ISETP.GE.AND P5, PT, R6, RZ, PT ;  /* 0x000000ff0600720c */ /* 0x000fe20003fa6270 */
[----:B------:R-:W-:Y:S02]  /*6dc0*/  IMAD.MOV.U32 R11, RZ, RZ, R8 ;  /* 0x000000ffff0b7224 */ /* 0x000fe400078e0008 */
[----:B------:R-:W-:-:S02]  /*6dd0*/  IMAD.MOV R12, RZ, RZ, -R12 ;  /* 0x000000ffff0c7224 */ /* 0x000fc400078e0a0c */
[----:B------:R-:W-:-:S04]  /*6de0*/  IMAD.HI.U32 R6, R4, R11, RZ ;  /* 0x0000000b04067227 */ /* 0x000fc800078e00ff */
[----:B0-----:R-:W-:Y:S02]  /*6df0*/  IMAD.MOV.U32 R3, RZ, RZ, R7 ;  /* 0x000000ffff037224 */ /* 0x001fe400078e0007 */
[C---:B------:R-:W-:Y:S02]  /*6e00*/  IMAD R10, R0.reuse, R12, R10 ;  /* 0x0000000c000a7224 */ /* 0x040fe400078e020a */
[----:B------:R-:W-:Y:S02]  /*6e10*/  IMAD.MOV R6, RZ, RZ, -R6 ;  /* 0x000000ffff067224 */ /* 0x000fe400078e0a06 */
[----:B------:R-:W-:Y:S01]  /*6e20*/  @!P0 IMAD.MOV R3, RZ, RZ, -R3 ;  /* 0x000000ffff038224 */ /* 0x000fe200078e0a03 */
[C---:B------:R-:W-:Y:S01]  /*6e30*/  ISETP.GT.U32.AND P0, PT, R0.reuse, R27, PT ;  /* 0x0000001b0000720c */ /* 0x040fe20003f04070 */
[C---:B------:R-:W-:Y:S01]  /*6e40*/  IMAD R11, R0.reuse, R6, R11 ;  /* 0x00000006000b7224 */ /* 0x040fe200078e020b */
[C---:B------:R-:W-:Y:S01]  /*6e50*/  ISETP.GT.U32.AND P4, PT, R0.reuse, R10, PT ;  /* 0x0000000a0000720c */ /* 0x040fe20003f84070 */
[----:B------:R-:W-:Y:S01]  /*6e60*/  @!P3 IMAD.IADD R9, R9, 0x1, -R0 ;  /* 0x000000010909b824 */ /* 0x000fe200078e0a00 */
[----:B------:R0:W-:Y:S01]  /*6e70*/  STL [R1+0x10], R3 ;  /* 0x0000100301007387 */ /* 0x0001e20000100800 */
[C---:B------:R-:W-:Y:S01]  /*6e80*/  VIADD R12, R5.reuse, 0x2a ;  /* 0x0000002a050c7836 */ /* 0x040fe20000000000 */
[----:B------:R-:W-:Y:S01]  /*6e90*/  ISETP.GT.U32.AND P3, PT, R0, R11, PT ;  /* 0x0000000b0000720c */ /* 0x000fe20003f64070 */
[----:B------:R-:W-:Y:S01]  /*6ea0*/  VIADD R6, R5, 0x26 ;  /* 0x0000002605067836 */ /* 0x000fe20000000000 */
[----:B------:R-:W-:Y:S01]  /*6eb0*/  STL [R1+0xaa0], R29 ;  /* 0x000aa01d01007387 */ /* 0x000fe20000100800 */
[----:B------:R-:W-:Y:S01]  /*6ec0*/  @!P2 IMAD.MOV R28, RZ, RZ, -R28 ;  /* 0x000000ffff1ca224 */ /* 0x000fe200078e0a1c */
[----:B------:R-:W-:Y:S01]  /*6ed0*/  ISETP.GE.AND P2, PT, R2, RZ, PT ;  /* 0x000000ff0200720c */ /* 0x000fe20003f46270 */
[----:B------:R-:W-:Y:S01]  /*6ee0*/  @!P6 IMAD.MOV R9, RZ, RZ, -R9 ;  /* 0x000000ffff09e224 */ /* 0x000fe200078e0a09 */
[----:B------:R-:W-:Y:S01]  /*6ef0*/  IABS R14, R6 ;  /* 0x00000006000e7213 */ /* 0x000fe20000000000 */
[--C-:B------:R-:W-:Y:S01]  /*6f00*/  @!P0 IMAD.IADD R27, R27, 0x1, -R0.reuse ;  /* 0x000000011b1b8824 */ /* 0x100fe200078e0a00 */
[----:B------:R-:W-:Y:S01]  /*6f10*/  ISETP.GE.AND P0, PT, R12, RZ, PT ;  /* 0x000000ff0c00720c */ /* 0x000fe20003f06270 */
[--C-:B------:R-:W-:Y:S01]  /*6f20*/  @!P4 IMAD.IADD R10, R10, 0x1, -R0.reuse ;  /* 0x000000010a0ac824 */ /* 0x100fe200078e0a00 */
[----:B------:R-:W-:Y:S01]  /*6f30*/  IABS R12, R12 ;  /* 0x0000000c000c7213 */ /* 0x000fe20000000000 */
[----:B------:R-:W-:Y:S01]  /*6f40*/  @!P1 IMAD.MOV R27, RZ, RZ, -R27 ;  /* 0x000000ffff1b9224 */ /* 0x000fe200078e0a1b */
[----:B------:R-:W-:Y:S01]  /*6f50*/  ISETP.GE.AND P6, PT, R6, RZ, PT ;  /* 0x000000ff0600720c */ /* 0x000fe20003fc6270 */
[----:B------:R-:W-:Y:S01]  /*6f60*/  @!P3 IMAD.IADD R11, R11, 0x1, -R0 ;  /* 0x000000010b0bb824 */ /* 0x000fe200078e0a00 */
[----:B------:R-:W-:Y:S01]  /*6f70*/  ISETP.GT.U32.AND P3, PT, R0, R10, PT ;  /* 0x0000000a0000720c */ /* 0x000fe20003f64070 */
[----:B------:R-:W-:Y:S01]  /*6f80*/  IMAD.HI.U32 R8, R4, R12, RZ ;  /* 0x0000000c04087227 */ /* 0x000fe200078e00ff */
[----:B------:R-:W-:Y:S02]  /*6f90*/  STL [R1+0xaa4], R28 ;  /* 0x000aa41c01007387 */ /* 0x000fe40000100800 */
[----:B------:R-:W-:Y:S01]  /*6fa0*/  ISETP.GT.U32.AND P1, PT, R0, R11, PT ;  /* 0x0000000b0000720c */ /* 0x000fe20003f24070 */
[----:B------:R-:W-:Y:S01]  /*6fb0*/  IMAD.MOV R8, RZ, RZ, -R8 ;  /* 0x000000ffff087224 */ /* 0x000fe200078e0a08 */
[----:B------:R-:W-:Y:S01]  /*6fc0*/  STL [R1+0xaa8], R27 ;  /* 0x000aa81b01007387 */ /* 0x000fe20000100800 */
[----:B------:R-:W-:-:S03]  /*6fd0*/  IMAD.HI.U32 R16, R4, R14, RZ ;  /* 0x0000000e04107227 */ /* 0x000fc600078e00ff */
[----:B------:R-:W-:Y:S01]  /*6fe0*/  STL [R1+0xaac], R9 ;  /* 0x000aac0901007387 */ /* 0x000fe20000100800 */
[----:B------:R-:W-:Y:S02]  /*6ff0*/  IMAD R12, R0, R8, R12 ;  /* 0x00000008000c7224 */ /* 0x000fe400078e020c */
[----:B------:R-:W-:Y:S02]  /*7000*/  VIADD R13, R5, 0x28 ;  /* 0x00000028050d7836 */ /* 0x000fe40000000000 */
[----:B------:R-:W-:Y:S01]  /*7010*/  @!P3 IMAD.IADD R10, R10, 0x1, -R0 ;  /* 0x000000010a0ab824 */ /* 0x000fe200078e0a00 */
[C---:B------:R-:W-:Y:S01]  /*7020*/  ISETP.GT.U32.AND P3, PT, R0.reuse, R12, PT ;  /* 0x0000000c0000720c */ /* 0x040fe20003f64070 */
[----:B------:R-:W-:Y:S01]  /*7030*/  IMAD.MOV R6, RZ, RZ, -R16 ;  /* 0x000000ffff067224 */ /* 0x000fe200078e0a10 */
[----:B------:R-:W-:Y:S01]  /*7040*/  ISETP.GE.AND P4, PT, R13, RZ, PT ;  /* 0x000000ff0d00720c */ /* 0x000fe20003f86270 */
[----:B------:R-:W-:Y:S01]  /*7050*/  @!P1 IMAD.IADD R11, R11, 0x1, -R0 ;  /* 0x000000010b0b9824 */ /* 0x000fe200078e0a00 */
[----:B------:R-:W-:Y:S01]  /*7060*/  IABS R13, R13 ;  /* 0x0000000d000d7213 */ /* 0x000fe20000000000 */
[----:B------:R-:W-:-:S02]  /*7070*/  IMAD R14, R0, R6, R14 ;  /* 0x00000006000e7224 */ /* 0x000fc400078e020e */
[----:B------:R-:W-:Y:S02]  /*7080*/  @!P2 IMAD.MOV R11, RZ, RZ, -R11 ;  /* 0x000000ffff0ba224 */ /* 0x000fe400078e0a0b */
[----:B------:R-:W-:Y:S01]  /*7090*/  VIADD R2, R5, 0x24 ;  /* 0x0000002405027836 */ /* 0x000fe20000000000 */
[----:B------:R-:W-:Y:S01]  /*70a0*/  ISETP.GT.U32.AND P2, PT, R0, R14, PT ;  /* 0x0000000e0000720c */ /* 0x000fe20003f44070 */
[----:B------:R-:W-:-:S03]  /*70b0*/  IMAD.HI.U32 R7, R4, R13, RZ ;  /* 0x0000000d04077227 */ /* 0x000fc600078e00ff */
[----:B------:R-:W-:Y:S01]  /*70c0*/  IABS R15, R2 ;  /* 0x00000002000f7213 */ /* 0x000fe20000000000 */
[----:B------:R-:W-:Y:S02]  /*70d0*/  @!P3 IMAD.IADD R12, R12, 0x1, -R0 ;  /* 0x000000010c0cb824 */ /* 0x000fe400078e0a00 */
[----:B------:R-:W-:Y:S02]  /*70e0*/  IMAD.MOV R7, RZ, RZ, -R7 ;  /* 0x000000ffff077224 */ /* 0x000fe400078e0a07 */
[----:B------:R-:W-:Y:S01]  /*70f0*/  @!P5 IMAD.MOV R10, RZ, RZ, -R10 ;  /* 0x000000ffff0ad224 */ /* 0x000fe200078e0a0a */
[----:B------:R-:W-:Y:S01]  /*7100*/  ISETP.GE.AND P5, PT, R2, RZ, PT ;  /* 0x000000ff0200720c */ /* 0x000fe20003fa6270 */
[C---:B------:R-:W-:Y:S01]  /*7110*/  IMAD R13, R0.reuse, R7, R13 ;  /* 0x00000007000d7224 */ /* 0x040fe200078e020d */
[----:B------:R-:W-:Y:S01]  /*7120*/  ISETP.GT.U32.AND P3, PT, R0, R12, PT ;  /* 0x0000000c0000720c */ /* 0x000fe20003f64070 */
[----:B------:R-:W-:Y:S01]  /*7130*/  VIADD R2, R5, 0x22 ;  /* 0x0000002205027836 */ /* 0x000fe20000000000 */
[----:B------:R-:W-:Y:S01]  /*7140*/  STL [R1+0xab0], R10 ;  /* 0x000ab00a01007387 */ /* 0x000fe20000100800 */
[----:B------:R-:W-:Y:S01]  /*7150*/  IMAD.HI.U32 R7, R4, R15, RZ ;  /* 0x0000000f04077227 */ /* 0x000fe200078e00ff */
[----:B------:R-:W-:-:S02]  /*7160*/  ISETP.GT.U32.AND P1, PT, R0, R13, PT ;  /* 0x0000000d0000720c */ /* 0x000fc40003f24070 */
[----:B------:R-:W-:Y:S01]  /*7170*/  IABS R16, R2 ;  /* 0x0000000200107213 */ /* 0x000fe20000000000 */
[----:B------:R-:W-:Y:S01]  /*7180*/  @!P2 IMAD.IADD R14, R14, 0x1, -R0 ;  /* 0x000000010e0ea824 */ /* 0x000fe200078e0a00 */
[----:B------:R1:W-:Y:S01]  /*7190*/  STL [R1+0xab4], R11 ;  /* 0x000ab40b01007387 */ /* 0x0003e20000100800 */
[----:B------:R-:W-:Y:S02]  /*71a0*/  IMAD.MOV R7, RZ, RZ, -R7 ;  /* 0x000000ffff077224 */ /* 0x000fe400078e0a07 */
[----:B------:R-:W-:Y:S01]  /*71b0*/  IMAD.HI.U32 R20, R4, R16, RZ ;  /* 0x0000001004147227 */ /* 0x000fe200078e00ff */
[----:B------:R-:W-:-:S03]  /*71c0*/  ISETP.GT.U32.AND P2, PT, R0, R14, PT ;  /* 0x0000000e0000720c */ /* 0x000fc60003f44070 */
[----:B------:R-:W-:Y:S02]  /*71d0*/  IMAD R15, R0, R7, R15 ;  /* 0x00000007000f7224 */ /* 0x000fe400078e020f */
[----:B------:R-:W-:Y:S02]  /*71e0*/  @!P3 IMAD.IADD R12, R12, 0x1, -R0 ;  /* 0x000000010c0cb824 */ /* 0x000fe400078e0a00 */
[----:B------:R-:W-:Y:S01]  /*71f0*/  IMAD.MOV R20, RZ, RZ, -R20 ;  /* 0x000000ffff147224 */ /* 0x000fe200078e0a14 */
[C---:B------:R-:W-:Y:S01]  /*7200*/  ISETP.GT.U32.AND P3, PT, R0.reuse, R15, PT ;  /* 0x0000000f0000720c */ /* 0x040fe20003f64070 */
[----:B------:R-:W-:Y:S02]  /*7210*/  VIADD R7, R5, 0x20 ;  /* 0x0000002005077836 */ /* 0x000fe40000000000 */
[----:B------:R-:W-:Y:S02]  /*7220*/  IMAD R16, R0, R20, R16 ;  /* 0x0000001400107224 */ /* 0x000fe400078e0210 */
[--C-:B------:R-:W-:Y:S01]  /*7230*/  @!P2 IMAD.IADD R14, R14, 0x1, -R0.reuse ;  /* 0x000000010e0ea824 */ /* 0x100fe200078e0a00 */
[----:B------:R-:W-:Y:S01]  /*7240*/  IABS R17, R7 ;  /* 0x0000000700117213 */ /* 0x000fe20000000000 */
[----:B------:R-:W-:Y:S01]  /*7250*/  @!P1 IMAD.IADD R13, R13, 0x1, -R0 ;  /* 0x000000010d0d9824 */ /* 0x000fe200078e0a00 */
[----:B------:R-:W-:Y:S01]  /*7260*/  ISETP.GT.U32.AND P2, PT, R0, R16, PT ;  /* 0x000000100000720c */ /* 0x000fe20003f44070 */
[----:B------:R-:W-:-:S02]  /*7270*/  @!P0 IMAD.MOV R12, RZ, RZ, -R12 ;  /* 0x000000ffff0c8224 */ /* 0x000fc400078e0a0c */
[----:B------:R-:W-:Y:S01]  /*7280*/  VIADD R18, R5, 0x1e ;  /* 0x0000001e05127836 */ /* 0x000fe20000000000 */
[----:B------:R-:W-:Y:S01]  /*7290*/  ISETP.GT.U32.AND P1, PT, R0, R13, PT ;  /* 0x0000000d0000720c */ /* 0x000fe20003f24070 */
[--C-:B------:R-:W-:Y:S01]  /*72a0*/  @!P3 IMAD.IADD R15, R15, 0x1, -R0.reuse ;  /* 0x000000010f0fb824 */ /* 0x100fe200078e0a00 */
[----:B------:R-:W-:Y:S01]  /*72b0*/  ISETP.GE.AND P3, PT, R7, RZ, PT ;  /* 0x000000ff0700720c */ /* 0x000fe20003f66270 */
[----:B------:R-:W-:Y:S01]  /*72c0*/  IMAD.HI.U32 R8, R4, R17, RZ ;  /* 0x0000001104087227 */ /* 0x000fe200078e00ff */
[----:B------:R-:W-:Y:S02]  /*72d0*/  IABS R18, R18 ;  /* 0x0000001200127213 */ /* 0x000fe40000000000 */
[----:B------:R-:W-:Y:S01]  /*72e0*/  ISETP.GT.U32.AND P0, PT, R0, R15, PT ;  /* 0x0000000f0000720c */ /* 0x000fe20003f04070 */
[----:B0-----:R-:W-:Y:S02]  /*72f0*/  VIADD R3, R5, 0x1c ;  /* 0x0000001c05037836 */ /* 0x001fe40000000000 */
[----:B------:R-:W-:-:S02]  /*7300*/  @!P2 IMAD.IADD R16, R16, 0x1, -R0 ;  /* 0x000000011010a824 */ /* 0x000fc400078e0a00 */
[----:B------:R-:W-:Y:S01]  /*7310*/  IMAD.MOV R8, RZ, RZ, -R8 ;  /* 0x000000ffff087224 */ /* 0x000fe200078e0a08 */
[----:B------:R-:W-:Y:S01]  /*7320*/  IABS R19, R3 ;  /* 0x0000000300137213 */ /* 0x000fe20000000000 */
[----:B------:R-:W-:Y:S01]  /*7330*/  IMAD.HI.U32 R6, R4, R18, RZ ;  /* 0x0000001204067227 */ /* 0x000fe200078e00ff */
[----:B------:R-:W-:-:S03]  /*7340*/  ISETP.GT.U32.AND P2, PT, R0, R16, PT ;  /* 0x000000100000720c */ /* 0x000fc60003f44070 */
[----:B------:R-:W-:Y:S02]  /*7350*/  IMAD R17, R0, R8, R17 ;  /* 0x0000000800117224 */ /* 0x000fe400078e0211 */
[--C-:B------:R-:W-:Y:S01]  /*7360*/  @!P1 IMAD.IADD R13, R13, 0x1, -R0.reuse ;  /* 0x000000010d0d9824 */ /* 0x100fe200078e0a00 */
[----:B------:R-:W-:Y:S01]  /*7370*/  ISETP.GE.AND P1, PT, R2, RZ, PT ;  /* 0x000000ff0200720c */ /* 0x000fe20003f26270 */
[----:B------:R-:W-:Y:S01]  /*7380*/  @!P0 IMAD.IADD R15, R15, 0x1, -R0 ;  /* 0x000000010f0f8824 */ /* 0x000fe200078e0a00 */
[----:B------:R-:W-:Y:S01]  /*7390*/  ISETP.GT.U32.AND P0, PT, R0, R17, PT ;  /* 0x000000110000720c */ /* 0x000fe20003f04070 */
[----:B------:R-:W-:Y:S02]  /*73a0*/  IMAD.MOV R6, RZ, RZ, -R6 ;  /* 0x000000ffff067224 */ /* 0x000fe400078e0a06 */
[----:B-1----:R-:W-:Y:S02]  /*73b0*/  VIADD R11, R5, 0x1a ;  /* 0x0000001a050b7836 */ /* 0x002fe40000000000 */
[----:B------:R-:W-:-:S03]  /*73c0*/  IMAD.HI.U32 R2, R4, R19, RZ ;  /* 0x0000001304027227 */ /* 0x000fc600078e00ff */
[----:B------:R-:W-:Y:S01]  /*73d0*/  IABS R20, R11 ;  /* 0x0000000b00147213 */ /* 0x000fe20000000000 */
[----:B------:R-:W-:Y:S02]  /*73e0*/  IMAD R18, R0, R6, R18 ;  /* 0x0000000600127224 */ /* 0x000fe400078e0212 */
[----:B------:R-:W-:Y:S02]  /*73f0*/  IMAD.MOV R2, RZ, RZ, -R2 ;  /* 0x000000ffff027224 */ /* 0x000fe400078e0a02 */
[C---:B------:R-:W-:Y:S02]  /*7400*/  VIADD R10, R5.reuse, 0x18 ;  /* 0x00000018050a7836 */ /* 0x040fe40000000000 */
[----:B------:R-:W-:Y:S01]  /*7410*/  @!P2 IMAD.IADD R16, R16, 0x1, -R0 ;  /* 0x000000011010a824 */ /* 0x000fe200078e0a00 */
[C---:B------:R-:W-:Y:S01]  /*7420*/  ISETP.GT.U32.AND P2, PT, R0.reuse, R18, PT ;  /* 0x000000120000720c */ /* 0x040fe20003f44070 */
[----:B------:R-:W-:Y:S01]  /*7430*/  IMAD R19, R0, R2, R19 ;  /* 0x0000000200137224 */ /* 0x000fe200078e0213 */
[----:B------:R-:W-:Y:S01]  /*7440*/  IABS R21, R10 ;  /* 0x0000000a00157213 */ /* 0x000fe20000000000 */
[----:B------:R-:W-:-:S02]  /*7450*/  VIADD R3, R5, 0x16 ;  /* 0x0000001605037836 */ /* 0x000fc40000000000 */
[----:B------:R-:W-:-:S03]  /*7460*/  IMAD.HI.U32 R7, R4, R20, RZ ;  /* 0x0000001404077227 */ /* 0x000fc600078e00ff */
[----:B------:R-:W-:Y:S01]  /*7470*/  IABS R22, R3 ;  /* 0x0000000300167213 */ /* 0x000fe20000000000 */
[----:B------:R-:W-:Y:S01]  /*7480*/  @!P0 IMAD.IADD R17, R17, 0x1, -R0 ;  /* 0x0000000111118824 */ /* 0x000fe200078e0a00 */
[----:B------:R-:W-:Y:S01]  /*7490*/  ISETP.GT.U32.AND P0, PT, R0, R19, PT ;  /* 0x000000130000720c */ /* 0x000fe20003f04070 */
[----:B------:R-:W-:Y:S01]  /*74a0*/  IMAD.MOV R7, RZ, RZ, -R7 ;  /* 0x000000ffff077224 */ /* 0x000fe200078e0a07 */
[----:B------:R0:W-:Y:S01]  /*74b0*/  STL [R1+0xe4], R3 ;  /* 0x0000e40301007387 */ /* 0x0001e20000100800 */
[----:B------:R-:W-:-:S03]  /*74c0*/  IMAD.HI.U32 R6, R4, R21, RZ ;  /* 0x0000001504067227 */ /* 0x000fc600078e00ff */
[----:B------:R1:W-:Y:S01]  /*74d0*/  STL [R1+0xab8], R12 ;  /* 0x000ab80c01007387 */ /* 0x0003e20000100800 */
[----:B------:R-:W-:Y:S02]  /*74e0*/  IMAD R20, R0, R7, R20 ;  /* 0x0000000700147224 */ /* 0x000fe400078e0214 */
[----:B------:R-:W-:Y:S02]  /*74f0*/  VIADD R29, R5, 0x12 ;  /* 0x00000012051d7836 */ /* 0x000fe40000000000 */
[----:B------:R-:W-:Y:S02]  /*7500*/  IMAD.MOV R6, RZ, RZ, -R6 ;  /* 0x000000ffff067224 */ /* 0x000fe400078e0a06 */
[----:B------:R-:W-:-:S04]  /*7510*/  IMAD.HI.U32 R2, R4, R22, RZ ;  /* 0x0000001604027227 */ /* 0x000fc800078e00ff */
[----:B------:R-:W-:Y:S01]  /*7520*/  @!P2 IMAD.IADD R18, R18, 0x1, -R0 ;  /* 0x000000011212a824 */ /* 0x000fe200078e0a00 */
[C---:B------:R-:W-:Y:S01]  /*7530*/  ISETP.GT.U32.AND P2, PT, R0.reuse, R20, PT ;  /* 0x000000140000720c */ /* 0x040fe20003f44070 */
[C---:B------:R-:W-:Y:S01]  /*7540*/  IMAD R21, R0.reuse, R6, R21 ;  /* 0x0000000600157224 */ /* 0x040fe200078e0215 */
[----:B------:R-:W-:Y:S01]  /*7550*/  IABS R6, R29 ;  /* 0x0000001d00067213 */ /* 0x000fe20000000000 */
[----:B------:R-:W-:Y:S02]  /*7560*/  IMAD.MOV R2, RZ, RZ, -R2 ;  /* 0x000000ffff027224 */ /* 0x000fe400078e0a02 */
[----:B0-----:R-:W-:Y:S02]  /*7570*/  VIADD R3, R5, 0x14 ;  /* 0x0000001405037836 */ /* 0x001fe40000000000 */
[----:B------:R-:W-:Y:S01]  /*7580*/  @!P0 IMAD.IADD R19, R19, 0x1, -R0 ;  /* 0x0000000113138824 */ /* 0x000fe200078e0a00 */
[C---:B------:R-:W-:Y:S01]  /*7590*/  ISETP.GT.U32.AND P0, PT, R0.reuse, R21, PT ;  /* 0x000000150000720c */ /* 0x040fe20003f04070 */
[C---:B------:R-:W-:Y:S01]  /*75a0*/  IMAD R22, R0.reuse, R2, R22 ;  /* 0x0000000200167224 */ /* 0x040fe200078e0216 */
[----:B------:R-:W-:Y:S01]  /*75b0*/  IABS R23, R3 ;  /* 0x0000000300177213 */ /* 0x000fe20000000000 */
[----:B------:R-:W-:Y:S01]  /*75c0*/  IMAD.MOV.U32 R2, RZ, RZ, R6 ;  /* 0x000000ffff027224 */ /* 0x000fe200078e0006 */
[----:B------:R-:W-:Y:S01]  /*75d0*/  STL [R1+0xb34], R3 ;  /* 0x000b340301007387 */ /* 0x000fe20000100800 */
[----:B------:R-:W-:Y:S01]  /*75e0*/  @!P5 IMAD.MOV R15, RZ, RZ, -R15 ;  /* 0x000000ffff0fd224 */ /* 0x000fe200078e0a0f */
[----:B------:R-:W-:Y:S01]  /*75f0*/  ISETP.GT.U32.AND P5, PT, R0, R19, PT ;  /* 0x000000130000720c */ /* 0x000fe20003fa4070 */
[----:B------:R-:W-:Y:S01]  /*7600*/  IMAD.HI.U32 R24, R4, R2, RZ ;  /* 0x0000000204187227 */ /* 0x000fe200078e00ff */
[----:B------:R-:W-:Y:S03]  /*7610*/  STL [R1+0xb38], R29 ;  /* 0x000b381d01007387 */ /* 0x000fe60000100800 */
[----:B------:R-:W-:Y:S01]  /*7620*/  @!P4 IMAD.MOV R13, RZ, RZ, -R13 ;  /* 0x000000ffff0dc224 */ /* 0x000fe200078e0a0d */
[----:B------:R-:W-:Y:S01]  /*7630*/  ISETP.GT.U32.AND P4, PT, R0, R18, PT ;  /* 0x000000120000720c */ /* 0x000fe20003f84070 */
[----:B------:R-:W-:Y:S01]  /*7640*/  @!P2 IMAD.IADD R20, R20, 0x1, -R0 ;  /* 0x000000011414a824 */ /* 0x000fe200078e0a00 */
[----:B------:R-:W-:Y:S01]  /*7650*/  ISETP.GT.U32.AND P2, PT, R0, R17, PT ;  /* 0x000000110000720c */ /* 0x000fe20003f44070 */
[----:B------:R-:W-:-:S04]  /*7660*/  IMAD.HI.U32 R7, R4, R23, RZ ;  /* 0x0000001704077227 */ /* 0x000fc800078e00ff */
[----:B------:R-:W-:Y:S02]  /*7670*/  IMAD.MOV R24, RZ, RZ, -R24 ;  /* 0x000000ffff187224 */ /* 0x000fe400078e0a18 */
[----:B------:R-:W-:Y:S02]  /*7680*/  VIADD R9, R5, 0x10 ;  /* 0x0000001005097836 */ /* 0x000fe40000000000 */
[----:B------:R-:W-:Y:S01]  /*7690*/  @!P6 IMAD.MOV R14, RZ, RZ, -R14 ;  /* 0x000000ffff0ee224 */ /* 0x000fe200078e0a0e */
[C---:B------:R-:W-:Y:S01]  /*76a0*/  ISETP.GT.U32.AND P6, PT, R0.reuse, R20, PT ;  /* 0x000000140000720c */ /* 0x040fe20003fc4070 */
[----:B------:R-:W-:Y:S01]  /*76b0*/  IMAD.MOV R6, RZ, RZ, -R7 ;  /* 0x000000ffff067224 */ /* 0x000fe200078e0a07 */
[----:B------:R-:W-:Y:S01]  /*76c0*/  IABS R25, R9 ;  /* 0x0000000900197213 */ /* 0x000fe20000000000 */
[----:B------:R-:W-:Y:S01]  /*76d0*/  IMAD R24, R0, R24, R2 ;  /* 0x0000001800187224 */ /* 0x000fe200078e0202 */
[----:B------:R-:W-:Y:S01]  /*76e0*/  STL [R1+0xb3c], R9 ;  /* 0x000b3c0901007387 */ /* 0x000fe20000100800 */
[----:B------:R-:W-:-:S02]  /*76f0*/  @!P0 IMAD.IADD R21, R21, 0x1, -R0 ;  /* 0x0000000115158824 */ /* 0x000fc400078e0a00 */
[----:B------:R-:W-:Y:S02]  /*7700*/  VIADD R27, R5, 0xe ;  /* 0x0000000e051b7836 */ /* 0x000fe40000000000 */
[C---:B------:R-:W-:Y:S01]  /*7710*/  IMAD R23, R0.reuse, R6, R23 ;  /* 0x0000000600177224 */ /* 0x040fe200078e0217 */
[C---:B------:R-:W-:Y:S01]  /*7720*/  ISETP.GT.U32.AND P0, PT, R0.reuse, R21, PT ;  /* 0x000000150000720c */ /* 0x040fe20003f04070 */
[--C-:B------:R-:W-:Y:S01]  /*7730*/  @!P5 IMAD.IADD R19, R19, 0x1, -R0.reuse ;  /* 0x000000011313d824 */ /* 0x100fe200078e0a00 */
[----:B------:R-:W-:Y:S01]  /*7740*/  ISETP.GT.U32.AND P5, PT, R0, R24, PT ;  /* 0x000000180000720c */ /* 0x000fe20003fa4070 */
[C---:B------:R-:W-:Y:S01]  /*7750*/  VIADD R28, R5.reuse, 0xc ;  /* 0x0000000c051c7836 */ /* 0x040fe20000000000 */
[----:B------:R-:W-:Y:S01]  /*7760*/  IABS R26, R27 ;  /* 0x0000001b001a7213 */ /* 0x000fe20000000000 */
[----:B------:R-:W-:Y:S01]  /*7770*/  @!P4 IMAD.IADD R18, R18, 0x1, -R0 ;  /* 0x000000011212c824 */ /* 0x000fe200078e0a00 */
[----:B------:R-:W-:Y:S01]  /*7780*/  ISETP.GT.U32.AND P4, PT, R0, R23, PT ;  /* 0x000000170000720c */ /* 0x000fe20003f84070 */
[----:B------:R-:W-:Y:S01]  /*7790*/  IMAD.HI.U32 R6, R4, R25, RZ ;  /* 0x0000001904067227 */ /* 0x000fe200078e00ff */
[----:B------:R-:W-:Y:S01]  /*77a0*/  IABS R8, R28 ;  /* 0x0000001c00087213 */ /* 0x000fe20000000000 */
[----:B------:R-:W-:Y:S02]  /*77b0*/  STL [R1+0xb40], R27 ;  /* 0x000b401b01007387 */ /* 0x000fe40000100800 */
[----:B-1----:R-:W-:-:S02]  /*77c0*/  VIADD R12, R5, 0x1e ;  /* 0x0000001e050c7836 */ /* 0x002fc40000000000 */
[----:B------:R-:W-:Y:S01]  /*77d0*/  IMAD.MOV R2, RZ, RZ, -R6 ;  /* 0x000000ffff027224 */ /* 0x000fe200078e0a06 */
[----:B------:R-:W-:Y:S01]  /*77e0*/  STL [R1+0xabc], R13 ;  /* 0x000abc0d01007387 */ /* 0x000fe20000100800 */
[----:B------:R-:W-:Y:S01]  /*77f0*/  @!P6 IMAD.IADD R20, R20, 0x1, -R0 ;  /* 0x000000011414e824 */ /* 0x000fe200078e0a00 */
[----:B------:R-:W-:Y:S01]  /*7800*/  ISETP.GE.AND P6, PT, R12, RZ, PT ;  /* 0x000000ff0c00720c */ /* 0x000fe20003fc6270 */
[C---:B------:R-:W-:Y:S01]  /*7810*/  IMAD.HI.U32 R6, R4.reuse, R26, RZ ;  /* 0x0000001a04067227 */ /* 0x040fe200078e00ff */
[----:B------:R0:W-:Y:S03]  /*7820*/  STL [R1+0xac0], R14 ;  /* 0x000ac00e01007387 */ /* 0x0001e60000100800 */
[----:B------:R-:W-:Y:S01]  /*7830*/  VIADD R12, R5, 0x1c ;  /* 0x0000001c050c7836 */ /* 0x000fe20000000000 */
[----:B------:R1:W-:Y:S01]  /*7840*/  STL [R1+0xac4], R15 ;  /* 0x000ac40f01007387 */ /* 0x0003e20000100800 */
[----:B------:R-:W-:-:S04]  /*7850*/  IMAD.HI.U32 R7, R4, R8, RZ ;  /* 0x0000000804077227 */ /* 0x000fc800078e00ff */
[----:B------:R-:W-:Y:S02]  /*7860*/  IMAD R25, R0, R2, R25 ;  /* 0x0000000200197224 */ /* 0x000fe400078e0219 */
[----:B------:R-:W-:Y:S02]  /*7870*/  IMAD.MOV R2, RZ, RZ, -R6 ;  /* 0x000000ffff027224 */ /* 0x000fe400078e0a06 */
[--C-:B------:R-:W-:Y:S01]  /*7880*/  @!P5 IMAD.IADD R24, R24, 0x1, -R0.reuse ;  /* 0x000000011818d824 */ /* 0x100fe200078e0a00 */
[----:B------:R-:W-:Y:S01]  /*7890*/  ISETP.GE.AND P5, PT, R10, RZ, PT ;  /* 0x000000ff0a00720c */ /* 0x000fe20003fa6270 */
[----:B------:R-:W-:Y:S01]  /*78a0*/  @!P0 IMAD.IADD R21, R21, 0x1, -R0 ;  /* 0x0000000115158824 */ /* 0x000fe200078e0a00 */
[----:B------:R-:W-:Y:S01]  /*78b0*/  ISETP.GE.AND P0, PT, R12, RZ, PT ;  /* 0x000000ff0c00720c */ /* 0x000fe20003f06270 */
[----:B------:R-:W-:Y:S02]  /*78c0*/  IMAD.MOV R6, RZ, RZ, -R7 ;  /* 0x000000ffff067224 */ /* 0x000fe400078e0a07 */
[----:B0-----:R-:W-:-:S02]  /*78d0*/  VIADD R14, R5, 0x8 ;  /* 0x00000008050e7836 */ /* 0x001fc40000000000 */
[C---:B------:R-:W-:Y:S02]  /*78e0*/  VIADD R10, R5.reuse, 0xa ;  /* 0x0000000a050a7836 */ /* 0x040fe40000000000 */
[C---:B------:R-:W-:Y:S02]  /*78f0*/  VIADD R13, R5.reuse, 0x6 ;  /* 0x00000006050d7836 */ /* 0x040fe40000000000 */
[----:B------:R-:W-:Y:S01]  /*7900*/  VIADD R12, R5, 0x4 ;  /* 0x00000004050c7836 */ /* 0x000fe20000000000 */
[----:B------:R-:W-:Y:S01]  /*7910*/  IABS R7, R10 ;  /* 0x0000000a00077213 */ /* 0x000fe20000000000 */
[----:B------:R-:W-:Y:S01]  /*7920*/  @!P4 IMAD.IADD R23, R23, 0x1, -R0 ;  /* 0x000000011717c824 */ /* 0x000fe200078e0a00 */
[----:B------:R-:W-:Y:S01]  /*7930*/  ISETP.GE.AND P4, PT, R11, RZ, PT ;  /* 0x000000ff0b00720c */ /* 0x000fe20003f86270 */
[C---:B------:R-:W-:Y:S01]  /*7940*/  IMAD R8, R0.reuse, R6, R8 ;  /* 0x0000000600087224 */ /* 0x040fe200078e0208 */
[----:B------:R-:W-:Y:S01]  /*7950*/  IABS R6, R14 ;  /* 0x0000000e00067213 */ /* 0x000fe20000000000 */
[----:B------:R-:W-:Y:S01]  /*7960*/  VIADD R11, R5, 0x2 ;  /* 0x00000002050b7836 */ /* 0x000fe20000000000 */
[----:B------:R-:W-:Y:S01]  /*7970*/  IABS R5, R13 ;  /* 0x0000000d00057213 */ /* 0x000fe20000000000 */
[----:B------:R-:W-:Y:S01]  /*7980*/  IMAD R26, R0, R2, R26 ;  /* 0x00000002001a7224 */ /* 0x000fe200078e021a */
[----:B------:R-:W-:Y:S01]  /*7990*/  IABS R2, R12 ;  /* 0x0000000c00027213 */ /* 0x000fe20000000000 */
[----:B------:R-:W-:Y:S01]  /*79a0*/  IMAD.HI.U32 R27, R4, R6, RZ ;  /* 0x00000006041b7227 */ /* 0x000fe200078e00ff */
[----:B------:R-:W-:-:S03]  /*79b0*/  IABS R3, R11 ;  /* 0x0000000b00037213 */ /* 0x000fc60000000000 */
[----:B-1----:R-:W-:-:S04]  /*79c0*/  IMAD.HI.U32 R15, R4, R7, RZ ;  /* 0x00000007040f7227 */ /* 0x002fc800078e00ff */
[----:B------:R-:W-:-:S04]  /*79d0*/  IMAD.HI.U32 R9, R4, R5, RZ ;  /* 0x0000000504097227 */ /* 0x000fc800078e00ff */
[----:B------:R-:W-:-:S04]  /*79e0*/  IMAD.HI.U32 R29, R4, R2, RZ ;  /* 0x00000002041d7227 */ /* 0x000fc800078e00ff */
[----:B------:R-:W-:Y:S02]  /*79f0*/  IMAD.MOV R27, RZ, RZ, -R27 ;  /* 0x000000ffff1b7224 */ /* 0x000fe400078e0a1b */
[----:B------:R-:W-:Y:S02]  /*7a00*/  IMAD.MOV R15, RZ, RZ, -R15 ;  /* 0x000000ffff0f7224 */ /* 0x000fe400078e0a0f */
[----:B------:R-:W-:Y:S02]  /*7a10*/  IMAD.MOV R9, RZ, RZ, -R9 ;  /* 0x000000ffff097224 */ /* 0x000fe400078e0a09 */
[----:B------:R-:W-:Y:S02]  /*7a20*/  IMAD.MOV R29, RZ, RZ, -R29 ;  /* 0x000000ffff1d7224 */ /* 0x000fe400078e0a1d */
[C---:B------:R-:W-:Y:S02]  /*7a30*/  IMAD R7, R0.reuse, R15, R7 ;  /* 0x0000000f00077224 */ /* 0x040fe400078e0207 */
[----:B------:R-:W-:-:S02]  /*7a40*/  IMAD R6, R0, R27, R6 ;  /* 0x0000001b00067224 */ /* 0x000fc400078e0206 */
[----:B------:R-:W-:Y:S01]  /*7a50*/  IMAD.HI.U32 R15, R4, R3, RZ ;  /* 0x00000003040f7227 */ /* 0x000fe200078e00ff */
[----:B------:R-:W2:Y:S03]  /*7a60*/  LDL.LU R27, [R1+0xb40] ;  /* 0x000b4000011b7983 */ /* 0x000ea60000300800 */
[C---:B------:R-:W-:Y:S02]  /*7a70*/  IMAD R5, R0.reuse, R9, R5 ;  /* 0x0000000900057224 */ /* 0x040fe400078e0205 */
[----:B------:R-:W3:Y:S01]  /*7a80*/  LDL.LU R9, [R1+0xb3c] ;  /* 0x000b3c0001097983 */ /* 0x000ee20000300800 */
[C---:B------:R-:W-:Y:S02]  /*7a90*/  IMAD R4, R0.reuse, R29, R2 ;  /* 0x0000001d00047224 */ /* 0x040fe400078e0202 */
[----:B------:R-:W-:Y:S01]  /*7aa0*/  @!P2 IMAD.IADD R17, R17, 0x1, -R0 ;  /* 0x000000011111a824 */ /* 0x000fe200078e0a00 */
[----:B------:R-:W4:Y:S01]  /*7ab0*/  LDL.LU R29, [R1+0xb38] ;  /* 0x000b3800011d7983 */ /* 0x000f220000300800 */
[----:B------:R-:W-:Y:S01]  /*7ac0*/  @!P1 IMAD.MOV R16, RZ, RZ, -R16 ;  /* 0x000000ffff109224 */ /* 0x000fe200078e0a10 */
[----:B------:R-:W-:Y:S01]  /*7ad0*/  ISETP.GT.U32.AND P2, PT, R0, R22, PT ;  /* 0x000000160000720c */ /* 0x000fe20003f44070 */
[----:B------:R-:W-:-:S02]  /*7ae0*/  @!P3 IMAD.MOV R17, RZ, RZ, -R17 ;  /* 0x000000ffff11b224 */ /* 0x000fc400078e0a11 */
[----:B------:R-:W-:Y:S02]  /*7af0*/  @!P6 IMAD.MOV R18, RZ, RZ, -R18 ;  /* 0x000000ffff12e224 */ /* 0x000fe400078e0a12 */
[----:B------:R-:W-:Y:S02]  /*7b00*/  IMAD.MOV R2, RZ, RZ, -R15 ;  /* 0x000000ffff027224 */ /* 0x000fe400078e0a0f */
[----:B------:R-:W-:Y:S01]  /*7b10*/  @!P0 IMAD.MOV R19, RZ, RZ, -R19 ;  /* 0x000000ffff138224 */ /* 0x000fe200078e0a13 */
[----:B------:R-:W2:Y:S01]  /*7b20*/  LDL.LU R15, [R1+0xe4] ;  /* 0x0000e400010f7983 */ /* 0x000ea20000300800 */
[----:B------:R-:W-:-:S03]  /*7b30*/  @!P4 IMAD.MOV R20, RZ, RZ, -R20 ;  /* 0x000000ffff14c224 */ /* 0x000fc600078e0a14 */
[----:B------:R-:W-:Y:S01]  /*7b40*/  STL [R1+0xac8], R16 ;  /* 0x000ac81001007387 */ /* 0x000fe20000100800 */
[----:B------:R-:W-:Y:S02]  /*7b50*/  IMAD R2, R0, R2, R3 ;  /* 0x0000000200027224 */ /* 0x000fe400078e0203 */
[----:B------:R-:W-:Y:S01]  /*7b60*/  @!P2 IMAD.IADD R22, R22, 0x1, -R0 ;  /* 0x000000011616a824 */ /* 0x000fe200078e0a00 */
[----:B------:R-:W-:Y:S01]  /*7b70*/  STL [R1+0xacc], R17 ;  /* 0x000acc1101007387 */ /* 0x000fe20000100800 */
[----:B------:R-:W-:-:S03]  /*7b80*/  ISETP.GT.U32.AND P2, PT, R0, R25, PT ;  /* 0x000000190000720c */ /* 0x000fc60003f44070 */
[----:B------:R-:W-:Y:S04]  /*7b90*/  STL [R1+0xad0], R18 ;  /* 0x000ad01201007387 */ /* 0x000fe80000100800 */
[----:B------:R-:W-:Y:S04]  /*7ba0*/  STL [R1+0xad4], R19 ;  /* 0x000ad41301007387 */ /* 0x000fe80000100800 */
[----:B------:R-:W-:Y:S02]  /*7bb0*/  STL [R1+0xad8], R20 ;  /* 0x000ad81401007387 */ /* 0x000fe40000100800 */
[----:B------:R-:W-:Y:S01]  /*7bc0*/  @!P2 IMAD.IADD R25, R25, 0x1, -R0 ;  /* 0x000000011919a824 */ /* 0x000fe200078e0a00 */
[C---:B------:R-:W-:Y:S01]  /*7bd0*/  ISETP.GT.U32.AND P2, PT, R0.reuse, R26, PT ;  /* 0x0000001a0000720c */ /* 0x040fe20003f44070 */
[----:B------:R-:W2:Y:S01]  /*7be0*/  LDL.LU R3, [R1+0xb34] ;  /* 0x000b340001037983 */ /* 0x000ea20000300800 */
[----:B------:R-:W-:Y:S01]  /*7bf0*/  @!P5 IMAD.MOV R21, RZ, RZ, -R21 ;  /* 0x000000ffff15d224 */ /* 0x000fe200078e0a15 */
[----:B------:R-:W-:-:S02]  /*7c00*/  ISETP.GT.U32.AND P5, PT, R0, R7, PT ;  /* 0x000000070000720c */ /* 0x000fc40003fa4070 */
[----:B------:R-:W-:-:S08]  /*7c10*/  ISETP.GT.U32.AND P1, PT, R0, R22, PT ;  /* 0x000000160000720c */ /* 0x000fd00003f24070 */
[--C-:B------:R-:W-:Y:S01]  /*7c20*/  @!P2 IMAD.IADD R26, R26, 0x1, -R0.reuse ;  /* 0x000000011a1aa824 */ /* 0x100fe200078e0a00 */
[C---:B------:R-:W-:Y:S02]  /*7c30*/  ISETP.GT.U32.AND P2, PT, R0.reuse, R8, PT ;  /* 0x000000080000720c */ /* 0x040fe40003f44070 */
[--C-:B------:R-:W-:Y:S01]  /*7c40*/  @!P5 IMAD.IADD R7, R7, 0x1, -R0.reuse ;  /* 0x000000010707d824 */ /* 0x100fe200078e0a00 */
[----:B------:R-:W-:Y:S01]  /*7c50*/  ISETP.GT.U32.AND P3, PT, R0, R24, PT ;  /* 0x000000180000720c */ /* 0x000fe20003f64070 */
[----:B------:R-:W-:Y:S01]  /*7c60*/  @!P1 IMAD.IADD R22, R22, 0x1, -R0 ;  /* 0x0000000116169824 */ /* 0x000fe200078e0a00 */
[----:B------:R-:W-:-:S08]  /*7c70*/  ISETP.GT.U32.AND P1, PT, R0, R6, PT ;  /* 0x000000060000720c */ /* 0x000fd00003f24070 */
[----:B------:R-:W-:Y:S01]  /*7c80*/  @!P2 IMAD.IADD R8, R8, 0x1, -R0 ;  /* 0x000000010808a824 */ /* 0x000fe200078e0a00 */
[----:B------:R-:W-:-:S04]  /*7c90*/  ISETP.GT.U32.AND P2, PT, R0, R23, PT ;  /* 0x000000170000720c */ /* 0x000fc80003f44070 */
[C---:B------:R-:W-:Y:S02]  /*7ca0*/  ISETP.GT.U32.AND P4, PT, R0.reuse, R8, PT ;  /* 0x000000080000720c */ /* 0x040fe40003f84070 */
[C---:B------:R-:W-:Y:S02]  /*7cb0*/  ISETP.GT.U32.AND P6, PT, R0.reuse, R26, PT ;  /* 0x0000001a0000720c */ /* 0x040fe40003fc4070 */
[----:B------:R-:W-:Y:S01]  /*7cc0*/  ISETP.GT.U32.AND P0, PT, R0, R25, PT ;  /* 0x000000190000720c */ /* 0x000fe20003f04070 */
[----:B------:R-:W-:Y:S01]  /*7cd0*/  @!P3 IMAD.IADD R24, R24, 0x1, -R0 ;  /* 0x000000011818b824 */ /* 0x000fe200078e0a00 */
[----:B------:R-:W-:-:S03]  /*7ce0*/  ISETP.GT.U32.AND P3, PT, R0, R4, PT ;  /* 0x000000040000720c */ /* 0x000fc60003f64070 */
[--C-:B------:R-:W-:Y:S01]  /*7cf0*/  @!P2 IMAD.IADD R23, R23, 0x1, -R0.reuse ;  /* 0x000000011717a824 */ /* 0x100fe200078e0a00 */
[----:B------:R-:W-:Y:S01]  /*7d00*/  ISETP.GT.U32.AND P2, PT, R0, R5, PT ;  /* 0x000000050000720c */ /* 0x000fe20003f44070 */
[--C-:B------:R-:W-:Y:S02]  /*7d10*/  @!P1 IMAD.IADD R6, R6, 0x1, -R0.reuse ;  /* 0x0000000106069824 */ /* 0x100fe400078e0a00 */
[--C-:B------:R-:W-:Y:S02]  /*7d20*/  @!P4 IMAD.IADD R8, R8, 0x1, -R0.reuse ;  /* 0x000000010808c824 */ /* 0x100fe400078e0a00 */
[--C-:B------:R-:W-:Y:S01]  /*7d30*/  @!P6 IMAD.IADD R26, R26, 0x1, -R0.reuse ;  /* 0x000000011a1ae824 */ /* 0x100fe200078e0a00 */
[----:B------:R-:W-:Y:S01]  /*7d40*/  ISETP.GT.U32.AND P6, PT, R0, R2, PT ;  /* 0x000000020000720c */ /* 0x000fe20003fc4070 */
[--C-:B------:R-:W-:Y:S02]  /*7d50*/  @!P0 IMAD.IADD R25, R25, 0x1, -R0.reuse ;  /* 0x0000000119198824 */ /* 0x100fe400078e0a00 */
[----:B------:R-:W-:-:S04]  /*7d60*/  @!P3 IMAD.IADD R4, R4, 0x1, -R0 ;  /* 0x000000010404b824 */ /* 0x000fc800078e0a00 */
[--C-:B------:R-:W-:Y:S01]  /*7d70*/  @!P2 IMAD.IADD R5, R5, 0x1, -R0.reuse ;  /* 0x000000010505a824 */ /* 0x100fe200078e0a00 */
[----:B------:R-:W-:Y:S05]  /*7d80*/  STL [R1+0xadc], R21 ;  /* 0x000adc1501007387 */ /* 0x000fea0000100800 */
[----:B------:R-:W-:Y:S01]  /*7d90*/  @!P6 IMAD.IADD R2, R2, 0x1, -R0 ;  /* 0x000000010202e824 */ /* 0x000fe200078e0a00 */
[----:B------:R-:W-:Y:S02]  /*7da0*/  ISETP.GE.AND P6, PT, R10, RZ, PT ;  /* 0x000000ff0a00720c */ /* 0x000fe40003fc6270 */
[----:B----4-:R-:W-:Y:S02]  /*7db0*/  ISETP.GE.AND P5, PT, R29, RZ, PT ;  /* 0x000000ff1d00720c */ /* 0x010fe40003fa6270 */
[----:B------:R-:W0:Y:S01]  /*7dc0*/  S2R R29, SR_TID.X ;  /* 0x00000000001d7919 */ /* 0x000e220000002100 */
[----:B---3--:R-:W-:-:S02]  /*7dd0*/  ISETP.GE.AND P1, PT, R9, RZ, PT ;  /* 0x000000ff0900720c */ /* 0x008fc40003f26270 */
[----:B--2---:R-:W-:Y:S02]  /*7de0*/  ISETP.GE.AND P2, PT, R27, RZ, PT ;  /* 0x000000ff1b00720c */ /* 0x004fe40003f46270 */
[----:B------:R-:W-:-:S06]  /*7df0*/  ISETP.GE.AND P0, PT, R15, RZ, PT ;  /* 0x000000ff0f00720c */ /* 0x000fcc0003f06270 */
[----:B------:R-:W-:Y:S01]  /*7e00*/  @!P5 IMAD.MOV R24, RZ, RZ, -R24 ;  /* 0x000000ffff18d224 */ /* 0x000fe200078e0a18 */
[C---:B------:R-:W-:Y:S02]  /*7e10*/  ISETP.GT.U32.AND P5, PT, R0.reuse, R5, PT ;  /* 0x000000050000720c */ /* 0x040fe40003fa4070 */
[----:B------:R-:W-:Y:S01]  /*7e20*/  @!P1 IMAD.MOV R25, RZ, RZ, -R25 ;  /* 0x000000ffff199224 */ /* 0x000fe200078e0a19 */
[----:B------:R-:W-:Y:S02]  /*7e30*/  ISETP.GT.U32.AND P1, PT, R0, R4, PT ;  /* 0x000000040000720c */ /* 0x000fe40003f24070 */
[----:B------:R-:W-:Y:S02]  /*7e40*/  ISETP.GE.AND P4, PT, R3, RZ, PT ;  /* 0x000000ff0300720c */ /* 0x000fe40003f86270 */
[----:B0-----:R-:W-:Y:S01]  /*7e50*/  SHF.R.S32.HI R9, RZ, 0x2, R29 ;  /* 0x00000002ff097819 */ /* 0x001fe2000001141d */
[----:B------:R-:W-:Y:S01]  /*7e60*/  @!P0 IMAD.MOV R22, RZ, RZ, -R22 ;  /* 0x000000ffff168224 */ /* 0x000fe200078e0a16 */
[----:B------:R-:W2:Y:S02]  /*7e70*/  LDL.LU R3, [R1+0xb30] ;  /* 0x000b300001037983 */ /* 0x000ea40000300800 */
[----:B------:R-:W-:Y:S01]  /*7e80*/  SGXT R9, R9, 0x1 ;  /* 0x000000010909781a */ /* 0x000fe20000000200 */
[----:B------:R-:W-:-:S06]  /*7e90*/  IMAD.SHL.U32 R10, R29, 0x20, RZ ;  /* 0x000000201d0a7824 */ /* 0x000fcc00078e00ff */
[----:B------:R-:W-:Y:S01]  /*7ea0*/  @!P4 IMAD.MOV R23, RZ, RZ, -R23 ;  /* 0x000000ffff17c224 */ /* 0x000fe200078e0a17 */
[----:B------:R-:W-:Y:S02]  /*7eb0*/  ISETP.GT.U32.AND P4, PT, R0, R6, PT ;  /* 0x000000060000720c */ /* 0x000fe40003f84070 */
[----:B------:R-:W-:Y:S01]  /*7ec0*/  LOP3.LUT R9, R9, 0x90, RZ, 0xc0, !PT ;  /* 0x0000009009097812 */ /* 0x000fe200078ec0ff */
[----:B------:R-:W-:Y:S01]  /*7ed0*/  @!P2 IMAD.MOV R26, RZ, RZ, -R26 ;  /* 0x000000ffff1aa224 */ /* 0x000fe200078e0a1a */
[----:B------:R-:W-:Y:S02]  /*7ee0*/  STL [R1+0xae0], R22 ;  /* 0x000ae01601007387 */ /* 0x000fe40000100800 */
[----:B------:R-:W-:Y:S01]  /*7ef0*/  LOP3.LUT R9, R9, 0x260, R10, 0xf8, !PT ;  /* 0x0000026009097812 */ /* 0x000fe200078ef80a */
[----:B------:R-:W-:Y:S01]  /*7f00*/  IMAD.SHL.U32 R10, R29, 0x2, RZ ;  /* 0x000000021d0a7824 */ /* 0x000fe200078e00ff */
[----:B------:R-:W-:Y:S01]  /*7f10*/  STL [R1+0xae4], R23 ;  /* 0x000ae41701007387 */ /* 0x000fe20000100800 */
[----:B------:R-:W-:-:S03]  /*7f20*/  @!P5 IMAD.IADD R5, R5, 0x1, -R0 ;  /* 0x000000010505d824 */ /* 0x000fc600078e0a00 */
[----:B------:R-:W-:Y:S01]  /*7f30*/  STL [R1+0xae8], R24 ;  /* 0x000ae81801007387 */ /* 0x000fe20000100800 */
[--C-:B------:R-:W-:Y:S01]  /*7f40*/  @!P4 IMAD.IADD R6, R6, 0x1, -R0.reuse ;  /* 0x000000010606c824 */ /* 0x100fe200078e0a00 */
[----:B------:R-:W-:Y:S02]  /*7f50*/  ISETP.GE.AND P4, PT, R13, RZ, PT ;  /* 0x000000ff0d00720c */ /* 0x000fe40003f86270 */
[----:B------:R-:W-:Y:S01]  /*7f60*/  STL [R1+0xaec], R25 ;  /* 0x000aec1901007387 */ /* 0x000fe20000100800 */
[----:B------:R-:W-:Y:S01]  /*7f70*/  ISETP.GE.AND P5, PT, R12, RZ, PT ;  /* 0x000000ff0c00720c */ /* 0x000fe20003fa6270 */
[----:B------:R-:W-:Y:S02]  /*7f80*/  @!P1 IMAD.IADD R4, R4, 0x1, -R0 ;  /* 0x0000000104049824 */ /* 0x000fe400078e0a00 */
[----:B------:R-:W-:Y:S01]  /*7f90*/  STL [R1+0xaf0], R26 ;  /* 0x000af01a01007387 */ /* 0x000fe20000100800 */
[----:B------:R-:W-:Y:S02]  /*7fa0*/  ISETP.GE.AND P1, PT, R11, RZ, PT ;  /* 0x000000ff0b00720c */ /* 0x000fe40003f26270 */
[----:B------:R-:W-:Y:S01]  /*7fb0*/  LOP3.LUT R9, R9, 0x10, R10, 0x78, !PT ;  /* 0x0000001009097812 */ /* 0x000fe200078e780a */
[----:B------:R-:W3:Y:S04]  /*7fc0*/  LDL.LU R13, [R1+0xc4] ;  /* 0x0000c400010d7983 */ /* 0x000ee80000300800 */
[----:B------:R-:W4:Y:S04]  /*7fd0*/  LDL.LU R12, [R1+0xe8] ;  /* 0x0000e800010c7983 */ /* 0x000f280000300800 */
[----:B------:R-:W4:Y:S04]  /*7fe0*/  LDL.LU R11, [R1+0x118] ;  /* 0x00011800010b7983 */ /* 0x000f280000300800 */
[----:B------:R-:W4:Y:S04]  /*7ff0*/  LDL.LU R10, [R1+0x140] ;  /* 0x00014000010a7983 */ /* 0x000f280000300800 */
[----:B------:R-:W4:Y:S04]  /*8000*/  LDL.LU R9, [R1+0x1cc] ;  /* 0x0001cc0001097983 */ /* 0x000f280000300800 */
[----:B------:R-:W4:Y:S01]  /*8010*/  LDL.LU R27, [R1+0x1d0] ;  /* 0x0001d000011b7983 */ /* 0x000f220000300800 */
[----:B------:R-:W-:-:S02]  /*8020*/  ISETP.GT.U32.AND P0, PT, R0, R7, PT ;  /* 0x000000070000720c */ /* 0x000fc40003f04070 */
[----:B------:R-:W-:Y:S02]  /*8030*/  ISETP.GE.AND P3, PT, R28, RZ, PT ;  /* 0x000000ff1c00720c */ /* 0x000fe40003f66270 */
[----:B------:R-:W-:Y:S01]  /*8040*/  ISETP.GT.U32.AND P2, PT, R0, R2, PT ;  /* 0x000000020000720c */ /* 0x000fe20003f44070 */
[----:B------:R-:W4:Y:S01]  /*8050*/  LDL.LU R28, [R1+0x1d8] ;  /* 0x0001d800011c7983 */ /* 0x000f220000300800 */
[----:B------:R-:W-:Y:S02]  /*8060*/  @!P4 IMAD.MOV R5, RZ, RZ, -R5 ;  /* 0x000000ffff05c224 */ /* 0x000fe400078e0a05 */
[----:B------:R-:W-:Y:S01]  /*8070*/  @!P5 IMAD.MOV R4, RZ, RZ, -R4 ;  /* 0x000000ffff04d224 */ /* 0x000fe200078e0a04 */
[----:B------:R-:W4:Y:S04]  /*8080*/  LDL.LU R29, [R1+0x1dc] ;  /* 0x0001dc00011d7983 */ /* 0x000f280000300800 */
[----:B------:R-:W-:Y:S01]  /*8090*/  @!P0 IMAD.IADD R7, R7, 0x1, -R0 ;  /* 0x0000000107078824 */ /* 0x000fe200078e0a00 */
[----:B------:R-:W-:Y:S01]  /*80a0*/  ISETP.GE.AND P0, PT, R14, RZ, PT ;  /* 0x000000ff0e00720c */ /* 0x000fe20003f06270 */
[----:B------:R-:W-:-:S02]  /*80b0*/  @!P3 IMAD.MOV R8, RZ, RZ, -R8 ;  /* 0x000000ffff08b224 */ /* 0x000fc400078e0a08 */
[----:B------:R-:W-:Y:S02]  /*80c0*/  @!P6 IMAD.MOV R7, RZ, RZ, -R7 ;  /* 0x000000ffff07e224 */ /* 0x000fe400078e0a07 */
[----:B------:R-:W-:Y:S01]  /*80d0*/  @!P2 IMAD.IADD R2, R2, 0x1, -R0 ;  /* 0x000000010202a824 */ /* 0x000fe200078e0a00 */
[----:B------:R-:W-:Y:S03]  /*80e0*/  STL [R1+0xaf4], R8 ;  /* 0x000af40801007387 */ /* 0x000fe60000100800 */
[----:B------:R-:W-:-:S04]  /*80f0*/  @!P1 IMAD.MOV R2, RZ, RZ, -R2 ;  /* 0x000000ffff029224 */ /* 0x000fc800078e0a02 */
[----:B------:R-:W-:Y:S01]  /*8100*/  @!P0 IMAD.MOV R6, RZ, RZ, -R6 ;  /* 0x000000ffff068224 */ /* 0x000fe200078e0a06 */
[----:B------:R-:W-:Y:S04]  /*8110*/  STL [R1+0xaf8], R7 ;  /* 0x000af80701007387 */ /* 0x000fe80000100800 */
[----:B------:R-:W-:Y:S04]  /*8120*/  STL [R1+0xafc], R6 ;  /* 0x000afc0601007387 */ /* 0x000fe80000100800 */
[----:B------:R-:W-:Y:S04]  /*8130*/  STL [R1+0xb00], R5 ;  /* 0x000b000501007387 */ /* 0x000fe80000100800 */
[----:B------:R3:W-:Y:S04]  /*8140*/  STL [R1+0xb04], R4 ;  /* 0x000b040401007387 */ /* 0x0007e80000100800 */
[----:B------:R0:W-:Y:S01]  /*8150*/  STL [R1+0xb08], R2 ;  /* 0x000b080201007387 */ /* 0x0001e20000100800 */
[----:B--2---:R-:W-:-:S02]  /*8160*/  ISETP.NE.AND P2, PT, R3, RZ, PT ;  /* 0x000000ff0300720c */ /* 0x004fc40003f45270 */
[----:B------:R-:W-:-:S04]  /*8170*/  LOP3.LUT R3, RZ, R3, RZ, 0x33, !PT ;  /* 0x00000003ff037212 */ /* 0x000fc800078e33ff */
[C---:B---3--:R-:W-:Y:S02]  /*8180*/  SEL R4, R3.reuse, R13, !P2 ;  /* 0x0000000d03047207 */ /* 0x048fe40005000000 */
[----:B----4-:R-:W-:-:S03]  /*8190*/  SEL R0, R3, R12, !P2 ;  /* 0x0000000c03007207 */ /* 0x010fc60005000000 */
[----:B------:R1:W-:Y:S01]  /*81a0*/  STL [R1+0x50], R4 ;  /* 0x0000500401007387 */ /* 0x0003e20000100800 */
[----:B0-----:R-:W-:-:S03]  /*81b0*/  SEL R2, R3, R11, !P2 ;  /* 0x0000000b03027207 */ /* 0x001fc60005000000 */
[----:B------:R0:W-:Y:S04]  /*81c0*/  STL [R1+0x54], R0 ;  /* 0x0000540001007387 */ /* 0x0001e80000100800 */
[----:B------:R2:W-:Y:S01]  /*81d0*/  STL [R1+0x58], R2 ;  /* 0x0000580201007387 */ /* 0x0005e20000100800 */
[C---:B-1----:R-:W-:Y:S02]  /*81e0*/  SEL R4, R3.reuse, R10, !P2 ;  /* 0x0000000a03047207 */ /* 0x042fe40005000000 */
[----:B0-----:R-:W-:-:S03]  /*81f0*/  SEL R0, R3, R9, !P2 ;  /* 0x0000000903007207 */ /* 0x001fc60005000000 */
[----:B------:R-:W-:Y:S01]  /*8200*/  STL [R1+0x7c], R4 ;  /* 0x00007c0401007387 */ /* 0x000fe20000100800 */
[----:B--2---:R-:W-:-:S03]  /*8210*/  SEL R2, R3, R27, !P2 ;  /* 0x0000001b03027207 */ /* 0x004fc60005000000 */
[----:B------:R-:W-:Y:S04]  /*8220*/  STL [R1+0x80], R0 ;  /* 0x0000800001007387 */ /* 0x000fe80000100800 */
[----:B------:R0:W-:Y:S04]  /*8230*/  STL [R1+0x90], R2 ;  /* 0x0000900201007387 */ /* 0x0001e80000100800 */
[----:B0-----:R-:W2:Y:S01]  /*8240*/  LDL.LU R2, [R1+0x120] ;  /* 0x0001200001027983 */ /* 0x001ea20000300800 */
[C---:B------:R-:W-:Y:S02]  /*8250*/  SEL R4, R3.reuse, R28, !P2 ;  /* 0x0000001c03047207 */ /* 0x040fe40005000000 */
[----:B------:R-:W-:-:S03]  /*8260*/  SEL R0, R3, R29, !P2 ;  /* 0x0000001d03007207 */ /* 0x000fc60005000000 */
[----:B------:R-:W-:Y:S04]  /*8270*/  STL [R1+0xb4], R4 ;  /* 0x0000b40401007387 */ /* 0x000fe80000100800 */
[----:B--2---:R0:W-:Y:S04]  /*8280*/  STL [R1+0xb24], R2 ;  /* 0x000b240201007387 */ /* 0x0041e80000100800 */
[----:B------:R-:W-:Y:S04]  /*8290*/  STL [R1+0xc4], R0 ;  /* 0x0000c40001007387 */ /* 0x000fe80000100800 */
[----:B0-----:R-:W2:Y:S04]  /*82a0*/  LDL.LU R2, [R1+0x1c4] ;  /* 0x0001c40001027983 */ /* 0x001ea80000300800 */
[----:B--2---:R0:W-:Y:S04]  /*82b0*/  STL [R1+0xb28], R2 ;  /* 0x000b280201007387 */ /* 0x0041e80000100800 */
[----:B0-----:R-:W2:Y:S04]  /*82c0*/  LDL.LU R2, [R1+0x1c8] ;  /* 0x0001c80001027983 */ /* 0x001ea80000300800 */
[----:B--2---:R0:W-:Y:S04]  /*82d0*/  STL [R1+0xb2c], R2 ;  /* 0x000b2c0201007387 */ /* 0x0041e80000100800 */
[----:B0-----:R-:W2:Y:S04]  /*82e0*/  LDL.LU R2, [R1+0x1d4] ;  /* 0x0001d40001027983 */ /* 0x001ea80000300800 */
[----:B------:R-:W3:Y:S04]  /*82f0*/  LDL.LU R4, [R1+0x11c] ;  /* 0x00011c0001047983 */ /* 0x000ee80000300800 */
[----:B------:R-:W4:Y:S04]  /*8300*/  LDL.LU R5, [R1+0x124] ;  /* 0x0001240001057983 */ /* 0x000f280000300800 */
[----:B------:R-:W4:Y:S04]  /*8310*/  LDL.LU R6, [R1+0x150] ;  /* 0x0001500001067983 */ /* 0x000f280000300800 */
[----:B------:R-:W4:Y:S04]  /*8320*/  LDL.LU R7, [R1+0x154] ;  /* 0x0001540001077983 */ /* 0x000f280000300800 */
[----:B------:R-:W4:Y:S04]  /*8330*/  LDL.LU R8, [R1+0x160] ;  /* 0x0001600001087983 */ /* 0x000f280000300800 */
[----:B------:R-:W3:Y:S04]  /*8340*/  LDL.LU R0, [R1+0x164] ;  /* 0x0001640001007983 */ /* 0x000ee80000300800 */
[----:B------:R-:W4:Y:S04]  /*8350*/  LDL.LU R26, [R1+0x1b4] ;  /* 0x0001b400011a7983 */ /* 0x000f280000300800 */
        /* <DEDUP_REMOVED lines=19> */
[----:B------:R-:W4:Y:S01]  /*8490*/  LDL.LU R29, [R1+0x170] ;  /* 0x00017000011d7983 */ /* 0x000f220000300800 */
[----:B--2---:R-:W-:-:S05]  /*84a0*/  SEL R2, R3, R2, !P2 ;  /* 0x0000000203027207 */ /* 0x004fca0005000000 */
[----:B------:R0:W-:Y:S04]  /*84b0*/  STL [R1+0xd0], R2 ;  /* 0x0000d00201007387 */ /* 0x0001e80000100800 */
[----:B0-----:R-:W2:Y:S02]  /*84c0*/  LDL.LU R2, [R1+0xb2c] ;  /* 0x000b2c0001027983 */ /* 0x001ea40000300800 */
[----:B--2---:R-:W-:-:S05]  /*84d0*/  SEL R2, R3, R2, !P2 ;  /* 0x0000000203027207 */ /* 0x004fca0005000000 */
[----:B------:R0:W-:Y:S04]  /*84e0*/  STL [R1+0xe0], R2 ;  /* 0x0000e00201007387 */ /* 0x0001e80000100800 */
[----:B0-----:R-:W2:Y:S02]  /*84f0*/  LDL.LU R2, [R1+0xb28] ;  /* 0x000b280001027983 */ /* 0x001ea40000300800 */
[----:B--2---:R-:W-:-:S05]  /*8500*/  SEL R2, R3, R2, !P2 ;  /* 0x0000000203027207 */ /* 0x004fca0005000000 */
[----:B------:R0:W-:Y:S04]  /*8510*/  STL [R1+0x140], R2 ;  /* 0x0001400201007387 */ /* 0x0001e80000100800 */
[----:B0-----:R-:W2:Y:S01]  /*8520*/  LDL.LU R2, [R1+0xb24] ;  /* 0x000b240001027983 */ /* 0x001ea20000300800 */
[C---:B---3--:R-:W-:Y:S02]  /*8530*/  SEL R0, R3.reuse, R0, !P2 ;  /* 0x0000000003007207 */ /* 0x048fe40005000000 */
[----:B--2---:R-:W-:-:S05]  /*8540*/  SEL R2, R3, R2, !P2 ;  /* 0x0000000203027207 */ /* 0x004fca0005000000 */
[----:B------:R0:W-:Y:S02]  /*8550*/  STL [R1+0x118], R2 ;  /* 0x0001180201007387 */ /* 0x0001e40000100800 */
[C---:B0-----:R-:W-:Y:S02]  /*8560*/  SEL R2, R3.reuse, R4, !P2 ;  /* 0x0000000403027207 */ /* 0x041fe40005000000 */
[C---:B----4-:R-:W-:Y:S02]  /*8570*/  SEL R4, R3.reuse, R5, !P2 ;  /* 0x0000000503047207 */ /* 0x050fe40005000000 */
[C---:B------:R-:W-:Y:S01]  /*8580*/  SEL R5, R3.reuse, R6, !P2 ;  /* 0x0000000603057207 */ /* 0x040fe20005000000 */
[----:B------:R0:W-:Y:S04]  /*8590*/  STL [R1+0xe4], R2 ;  /* 0x0000e40201007387 */ /* 0x0001e80000100800 */
[----:B------:R1:W-:Y:S01]  /*85a0*/  STL [R1+0xe8], R4 ;  /* 0x0000e80401007387 */ /* 0x0003e20000100800 */
[----:B0-----:R-:W-:-:S03]  /*85b0*/  SEL R2, R3, R7, !P2 ;  /* 0x0000000703027207 */ /* 0x001fc60005000000 */
[----:B------:R-:W-:Y:S01]  /*85c0*/  STL [R1+0x11c], R5 ;  /* 0x00011c0501007387 */ /* 0x000fe20000100800 */
[----:B-1----:R-:W-:-:S03]  /*85d0*/  SEL R4, R3, R8, !P2 ;  /* 0x0000000803047207 */ /* 0x002fc60005000000 */
[----:B------:R0:W-:Y:S04]  /*85e0*/  STL [R1+0x120], R2 ;  /* 0x0001200201007387 */ /* 0x0001e80000100800 */
[----:B------:R1:W-:Y:S01]  /*85f0*/  STL [R1+0x124], R4 ;  /* 0x0001240401007387 */ /* 0x0003e20000100800 */
[----:B0-----:R-:W-:-:S03]  /*8600*/  SEL R2, R3, R26, !P2 ;  /* 0x0000001a03027207 */ /* 0x001fc60005000000 */
[----:B------:R0:W-:Y:S01]  /*8610*/  STL [R1+0x150], R0 ;  /* 0x0001500001007387 */ /* 0x0001e20000100800 */
[----:B-1----:R-:W-:-:S03]  /*8620*/  SEL R4, R3, R25, !P2 ;  /* 0x0000001903047207 */ /* 0x002fc60005000000 */
[----:B------:R1:W-:Y:S01]  /*8630*/  STL [R1+0x154], R2 ;  /* 0x0001540201007387 */ /* 0x0003e20000100800 */
[----:B0-----:R-:W-:-:S03]  /*8640*/  SEL R0, R3, R24, !P2 ;  /* 0x0000001803007207 */ /* 0x001fc60005000000 */
[----:B------:R0:W-:Y:S01]  /*8650*/  STL [R1+0x160], R4 ;  /* 0x0001600401007387 */ /* 0x0001e20000100800 */
[----:B-1----:R-:W-:-:S03]  /*8660*/  SEL R2, R3, R23, !P2 ;  /* 0x0000001703027207 */ /* 0x002fc60005000000 */
[----:B------:R1:W-:Y:S04]  /*8670*/  STL [R1+0x164], R0 ;  /* 0x0001640001007387 */ /* 0x0003e80000100800 */
[----:B------:R2:W-:Y:S01]  /*8680*/  STL [R1+0x20c], R2 ;  /* 0x00020c0201007387 */ /* 0x0005e20000100800 */
[C---:B0-----:R-:W-:Y:S02]  /*8690*/  SEL R4, R3.reuse, R22, !P2 ;  /* 0x0000001603047207 */ /* 0x041fe40005000000 */
[----:B-1----:R-:W-:-:S03]  /*86a0*/  SEL R0, R3, R21, !P2 ;  /* 0x0000001503007207 */ /* 0x002fc60005000000 */
[----:B------:R0:W-:Y:S01]  /*86b0*/  STL [R1+0x208], R4 ;  /* 0x0002080401007387 */ /* 0x0001e20000100800 */
[----:B--2---:R-:W-:-:S03]  /*86c0*/  SEL R2, R3, R20, !P2 ;  /* 0x0000001403027207 */ /* 0x004fc60005000000 */
        /* <DEDUP_REMOVED lines=173> */
[C---:B----4-:R-:W-:Y:S02]  /*91a0*/  SEL R5, R3.reuse, R5, !P2 ;  /* 0x0000000503057207 */ /* 0x050fe40005000000 */
[C---:B------:R-:W-:Y:S02]  /*91b0*/  SEL R6, R3.reuse, R6, !P2 ;  /* 0x0000000603067207 */ /* 0x040fe40005000000 */
[----:B------:R-:W-:-:S02]  /*91c0*/  SEL R7, R3, R7, !P2 ;  /* 0x0000000703077207 */ /* 0x000fc40005000000 */
[C---:B------:R-:W-:Y:S02]  /*91d0*/  SEL R8, R3.reuse, R8, !P2 ;  /* 0x0000000803087207 */ /* 0x040fe40005000000 */
[C---:B------:R-:W-:Y:S02]  /*91e0*/  SEL R26, R3.reuse, R26, !P2 ;  /* 0x0000001a031a7207 */ /* 0x040fe40005000000 */
[C---:B------:R-:W-:Y:S02]  /*91f0*/  SEL R25, R3.reuse, R25, !P2 ;  /* 0x0000001903197207 */ /* 0x040fe40005000000 */
[C---:B------:R-:W-:Y:S02]  /*9200*/  SEL R24, R3.reuse, R24, !P2 ;  /* 0x0000001803187207 */ /* 0x040fe40005000000 */
        /* <DEDUP_REMOVED lines=18> */
[----:B--2---:R-:W-:-:S05]  /*9330*/  SEL R2, R3, R2, !P2 ;  /* 0x0000000203027207 */ /* 0x004fca0005000000 */
[----:B------:R0:W-:Y:S04]  /*9340*/  STL [R1+0x12c], R2 ;  /* 0x00012c0201007387 */ /* 0x0001e80000100800 */
[----:B0-----:R-:W2:Y:S04]  /*9350*/  LDL.LU R2, [R1+0xb08] ;  /* 0x000b080001027983 */ /* 0x001ea80000300800 */
[----:B------:R0:W-:Y:S04]  /*9360*/  STL [R1+0x128], R4 ;  /* 0x0001280401007387 */ /* 0x0001e80000100800 */
[----:B0-----:R-:W3:Y:S04]  /*9370*/  LDL.LU R4, [R1+0xb04] ;  /* 0x000b040001047983 */ /* 0x001ee80000300800 */
[----:B------:R0:W-:Y:S04]  /*9380*/  STL [R1+0x114], R5 ;  /* 0x0001140501007387 */ /* 0x0001e80000100800 */
[----:B0-----:R-:W4:Y:S04]  /*9390*/  LDL.LU R5, [R1+0xb00] ;  /* 0x000b000001057983 */ /* 0x001f280000300800 */
[----:B------:R0:W-:Y:S04]  /*93a0*/  STL [R1+0x10c], R6 ;  /* 0x00010c0601007387 */ /* 0x0001e80000100800 */
[----:B0-----:R-:W2:Y:S04]  /*93b0*/  LDL.LU R6, [R1+0xafc] ;  /* 0x000afc0001067983 */ /* 0x001ea80000300800 */
[----:B------:R0:W-:Y:S04]  /*93c0*/  STL [R1+0x108], R7 ;  /* 0x0001080701007387 */ /* 0x0001e80000100800 */
[----:B0-----:R-:W3:Y:S04]  /*93d0*/  LDL.LU R7, [R1+0xaf8] ;  /* 0x000af80001077983 */ /* 0x001ee80000300800 */
[----:B------:R0:W-:Y:S04]  /*93e0*/  STL [R1+0x104], R8 ;  /* 0x0001040801007387 */ /* 0x0001e80000100800 */
[----:B0-----:R-:W4:Y:S04]  /*93f0*/  LDL.LU R8, [R1+0xaf4] ;  /* 0x000af40001087983 */ /* 0x001f280000300800 */
        /* <DEDUP_REMOVED lines=41> */
[----:B0-----:R-:W4:Y:S01]  /*9690*/  LDL.LU R29, [R1+0xaa0] ;  /* 0x000aa000011d7983 */ /* 0x001f220000300800 */
[----:B------:R-:W-:-:S05]  /*96a0*/  SEL R0, R3, R0, !P2 ;  /* 0x0000000003007207 */ /* 0x000fca0005000000 */
[----:B------:R0:W-:Y:S01]  /*96b0*/  STL [R1+0x18], R0 ;  /* 0x0000180001007387 */ /* 0x0001e20000100800 */
[C---:B--2---:R-:W-:Y:S02]  /*96c0*/  SEL R6, R3.reuse, R6, !P2 ;  /* 0x0000000603067207 */ /* 0x044fe40005000000 */
[C---:B---3--:R-:W-:Y:S02]  /*96d0*/  SEL R7, R3.reuse, R7, !P2 ;  /* 0x0000000703077207 */ /* 0x048fe40005000000 */
[C---:B----4-:R-:W-:Y:S01]  /*96e0*/  SEL R8, R3.reuse, R8, !P2 ;  /* 0x0000000803087207 */ /* 0x050fe20005000000 */
[----:B------:R-:W-:Y:S01]  /*96f0*/  IMAD R6, R6, UR19, RZ ;  /* 0x0000001306067c24 */ /* 0x000fe2000f8e02ff */
[----:B------:R-:W-:Y:S01]  /*9700*/  SEL R2, R3, R2, !P2 ;  /* 0x0000000203027207 */ /* 0x000fe20005000000 */
[----:B------:R-:W-:Y:S01]  /*9710*/  IMAD R7, R7, UR19, RZ ;  /* 0x0000001307077c24 */ /* 0x000fe2000f8e02ff */
[C---:B------:R-:W-:Y:S01]  /*9720*/  SEL R26, R3.reuse, R26, !P2 ;  /* 0x0000001a031a7207 */ /* 0x040fe20005000000 */
[----:B------:R-:W-:Y:S01]  /*9730*/  IMAD R8, R8, UR19, RZ ;  /* 0x0000001308087c24 */ /* 0x000fe2000f8e02ff */
        /* <DEDUP_REMOVED lines=12> */
[----:B------:R-:W-:Y:S01]  /*9800*/  SEL R12, R3, R12, !P2 ;  /* 0x0000000c030c7207 */ /* 0x000fe20005000000 */
[----:B------:R-:W-:-:S02]  /*9810*/  IMAD R22, R22, UR19, RZ ;  /* 0x0000001316167c24 */ /* 0x000fc4000f8e02ff */
[----:B------:R-:W-:Y:S02]  /*9820*/  IMAD R21, R21, UR19, RZ ;  /* 0x0000001315157c24 */ /* 0x000fe4000f8e02ff */
[----:B------:R-:W-:Y:S01]  /*9830*/  IMAD R20, R20, UR19, RZ ;  /* 0x0000001314147c24 */ /* 0x000fe2000f8e02ff */
[C---:B0-----:R-:W-:Y:S02]  /*9840*/  SEL R0, R3.reuse, R27, !P2 ;  /* 0x0000001b03007207 */ /* 0x041fe40005000000 */
[C---:B------:R-:W-:Y:S02]  /*9850*/  SEL R27, R3.reuse, R11, !P2 ;  /* 0x0000000b031b7207 */ /* 0x040fe40005000000 */
[----:B------:R-:W-:-:S05]  /*9860*/  SEL R29, R3, R29, !P2 ;  /* 0x0000001d031d7207 */ /* 0x000fca0005000000 */
[----:B------:R0:W-:Y:S01]  /*9870*/  STL [R1+0x14], R29 ;  /* 0x0000141d01007387 */ /* 0x0001e20000100800 */
[C---:B------:R-:W-:Y:S02]  /*9880*/  SEL R28, R3.reuse, R28, !P2 ;  /* 0x0000001c031c7207 */ /* 0x040fe40005000000 */
[C---:B0-----:R-:W-:Y:S01]  /*9890*/  SEL R29, R3.reuse, R9, !P2 ;  /* 0x00000009031d7207 */ /* 0x041fe20005000000 */
[----:B------:R-:W-:Y:S01]  /*98a0*/  IMAD.MOV.U32 R9, RZ, RZ, R0 ;  /* 0x000000ffff097224 */ /* 0x000fe200078e0000 */
[C---:B------:R-:W-:Y:S02]  /*98b0*/  SEL R0, R3.reuse, R4, !P2 ;  /* 0x0000000403007207 */ /* 0x040fe40005000000 */
[C---:B------:R-:W-:Y:S01]  /*98c0*/  SEL R4, R3.reuse, R24, !P2 ;  /* 0x0000001803047207 */ /* 0x040fe20005000000 */
[----:B------:R-:W-:Y:S01]  /*98d0*/  IMAD.MOV.U32 R24, RZ, RZ, R9 ;  /* 0x000000ffff187224 */ /* 0x000fe200078e0009 */
[----:B------:R-:W-:Y:S01]  /*98e0*/  SEL R9, R3, R5, !P2 ;  /* 0x0000000503097207 */ /* 0x000fe20005000000 */
[----:B------:R-:W-:Y:S01]  /*98f0*/  IMAD R0, R0, UR19, RZ ;  /* 0x0000001300007c24 */ /* 0x000fe2000f8e02ff */
[----:B------:R0:W-:Y:S03]  /*9900*/  STL [R1+0x10], R28 ;  /* 0x0000101c01007387 */ /* 0x0001e60000100800 */
[----:B------:R-:W-:Y:S01]  /*9910*/  IMAD R9, R9, UR19, RZ ;  /* 0x0000001309097c24 */ /* 0x000fe2000f8e02ff */
[----:B------:R-:W-:-:S02]  /*9920*/  IADD3 R5, P3, R0, UR28, RZ ;  /* 0x0000001c00057c10 */ /* 0x000fc4000ff7e0ff */
[----:B0-----:R-:W-:Y:S02]  /*9930*/  SEL R28, R3, R10, !P2 ;  /* 0x0000000a031c7207 */ /* 0x001fe40005000000 */
[----:B------:R-:W-:Y:S02]  /*9940*/  IADD3 R3, P5, R9, UR26, RZ ;  /* 0x0000001a09037c10 */ /* 0x000fe4000ffbe0ff */
[----:B------:R-:W-:Y:S02]  /*9950*/  R2UR UR17, R5 ;  /* 0x00000000051172ca */ /* 0x000fe400000e0000 */
[----:B------:R-:W-:Y:S02]  /*9960*/  IADD3 R5, P1, R6, UR8, RZ ;  /* 0x0000000806057c10 */ /* 0x000fe4000ff3e0ff */
[----:B------:R-:W-:Y:S02]  /*9970*/  R2UR UR16, R3 ;  /* 0x00000000031072ca */ /* 0x000fe400000e0000 */
[----:B------:R-:W-:-:S02]  /*9980*/  IADD3 R3, P2, R7, UR6, RZ ;  /* 0x0000000607037c10 */ /* 0x000fc4000ff5e0ff */
[----:B------:R-:W-:Y:S01]  /*9990*/  R2UR UR15, R5 ;  /* 0x00000000050f72ca */ /* 0x000fe200000e0000 */
[----:B------:R-:W-:Y:S01]  /*99a0*/  IMAD R5, R25, UR19, RZ ;  /* 0x0000001319057c24 */ /* 0x000fe2000f8e02ff */
[----:B------:R-:W-:Y:S01]  /*99b0*/  R2UR UR14, R3 ;  /* 0x00000000030e72ca */ /* 0x000fe200000e0000 */
[----:B------:R-:W-:Y:S01]  /*99c0*/  IMAD R3, R26, UR19, RZ ;  /* 0x000000131a037c24 */ /* 0x000fe2000f8e02ff */
[----:B------:R-:W-:Y:S01]  /*99d0*/  IADD3 R10, P6, R8, UR22, RZ ;  /* 0x00000016080a7c10 */ /* 0x000fe2000ffde0ff */
[----:B------:R-:W-:Y:S01]  /*99e0*/  IMAD.MOV.U32 R25, RZ, RZ, R29 ;  /* 0x000000ffff197224 */ /* 0x000fe200078e001d */
[----:B------:R-:W-:Y:S01]  /*99f0*/  IADD3 R11, P4, R5, UR24, RZ ;  /* 0x00000018050b7c10 */ /* 0x000fe2000ff9e0ff */
[----:B------:R-:W-:Y:S01]  /*9a00*/  IMAD R4, R4, UR19, RZ ;  /* 0x0000001304047c24 */ /* 0x000fe2000f8e02ff */
[----:B------:R-:W-:Y:S02]  /*9a10*/  R2UR UR13, R10 ;  /* 0x000000000a0d72ca */ /* 0x000fe400000e0000 */
[----:B------:R-:W-:-:S02]  /*9a20*/  SHF.R.S32.HI R29, RZ, 0x1f, R9 ;  /* 0x0000001fff1d7819 */ /* 0x000fc40000011409 */
[----:B------:R-:W-:Y:S02]  /*9a30*/  IADD3 R10, P0, R3, UR4, RZ ;  /* 0x00000004030a7c10 */ /* 0x000fe4000ff1e0ff */
[----:B------:R-:W-:Y:S01]  /*9a40*/  R2UR UR11, R11 ;  /* 0x000000000b0b72ca */ /* 0x000fe200000e0000 */
[----:B------:R-:W-:Y:S01]  /*9a50*/  IMAD.MOV.U32 R11, RZ, RZ, R28 ;  /* 0x000000ffff0b7224 */ /* 0x000fe200078e001c */
[----:B------:R-:W-:Y:S01]  /*9a60*/  IADD3.X R29, R29, UR29, RZ, P5, !PT ;  /* 0x0000001d1d1d7c10 */ /* 0x000fe2000affe4ff */
[----:B------:R-:W-:Y:S01]  /*9a70*/  IMAD R19, R19, UR19, RZ ;  /* 0x0000001313137c24 */ /* 0x000fe2000f8e02ff */
[----:B------:R-:W-:Y:S01]  /*9a80*/  R2UR UR12, R10 ;  /* 0x000000000a0c72ca */ /* 0x000fe200000e0000 */
[----:B------:R-:W-:Y:S01]  /*9a90*/  IMAD.MOV.U32 R10, RZ, RZ, R27 ;  /* 0x000000ffff0a7224 */ /* 0x000fe200078e001b */
[----:B------:R-:W-:Y:S01]  /*9aa0*/  IADD3 R9, P5, R4, UR20, RZ ;  /* 0x0000001404097c10 */ /* 0x000fe2000ffbe0ff */
[----:B------:R-:W-:Y:S01]  /*9ab0*/  IMAD R18, R18, UR19, RZ ;  /* 0x0000001312127c24 */ /* 0x000fe2000f8e02ff */
[----:B------:R-:W-:Y:S01]  /*9ac0*/  SHF.R.S32.HI R28, RZ, 0x1f, R6 ;  /* 0x0000001fff1c7819 */ /* 0x000fe20000011406 */
[----:B------:R-:W-:Y:S01]  /*9ad0*/  IMAD R23, R23, UR19, RZ ;  /* 0x0000001317177c24 */ /* 0x000fe2000f8e02ff */
[----:B------:R-:W-:Y:S01]  /*9ae0*/  SHF.R.S32.HI R27, RZ, 0x1f, R7 ;  /* 0x0000001fff1b7819 */ /* 0x000fe20000011407 */
[----:B------:R-:W-:Y:S01]  /*9af0*/  ULDC.64 UR28, c[0x0][0x218] ;  /* 0x00008600001c7ab9 */ /* 0x000fe20000000a00 */
[----:B------:R-:W-:Y:S01]  /*9b00*/  R2UR UR10, R9 ;  /* 0x00000000090a72ca */ /* 0x000fe200000e0000 */
[----:B------:R-:W-:Y:S01]  /*9b10*/  IMAD.MOV.U32 R9, RZ, RZ, R25 ;  /* 0x000000ffff097224 */ /* 0x000fe200078e0019 */
[----:B------:R-:W-:Y:S01]  /*9b20*/  IADD3.X R28, R28, UR27, RZ, P1, !PT ;  /* 0x0000001b1c1c7c10 */ /* 0x000fe20008ffe4ff */
[----:B------:R-:W-:Y:S01]  /*9b30*/  ULDC.64 UR26, c[0x0][0x218] ;  /* 0x00008600001a7ab9 */ /* 0x000fe20000000a00 */
[----:B------:R-:W-:-:S02]  /*9b40*/  SHF.R.S32.HI R26, RZ, 0x1f, R8 ;  /* 0x0000001fff1a7819 */ /* 0x000fc40000011408 */
[----:B------:R-:W-:Y:S02]  /*9b50*/  IADD3.X R27, R27, UR9, RZ, P2, !PT ;  /* 0x000000091b1b7c10 */ /* 0x000fe400097fe4ff */
[----:B------:R-:W-:Y:S02]  /*9b60*/  SHF.R.S32.HI R25, RZ, 0x1f, R3 ;  /* 0x0000001fff197819 */ /* 0x000fe40000011403 */
[----:B------:R-:W-:Y:S02]  /*9b70*/  IADD3 R7, P2, R22, UR26, RZ ;  /* 0x0000001a16077c10 */ /* 0x000fe4000ff5e0ff */
[----:B------:R-:W-:Y:S02]  /*9b80*/  IADD3.X R26, R26, UR7, RZ, P6, !PT ;  /* 0x000000071a1a7c10 */ /* 0x000fe4000b7fe4ff */
[----:B------:R-:W-:Y:S02]  /*9b90*/  SHF.R.S32.HI R3, RZ, 0x1f, R5 ;  /* 0x0000001fff037819 */ /* 0x000fe40000011405 */
[----:B------:R-:W-:Y:S01]  /*9ba0*/  IADD3.X R25, R25, UR23, RZ, P0, !PT ;  /* 0x0000001719197c10 */ /* 0x000fe200087fe4ff */
[----:B------:R-:W-:Y:S01]  /*9bb0*/  ULDC.64 UR22, c[0x0][0x218] ;  /* 0x0000860000167ab9 */ /* 0x000fe20000000a00 */
[----:B------:R-:W-:-:S02]  /*9bc0*/  IADD3 R6, P6, R21, UR32, RZ ;  /* 0x0000002015067c10 */ /* 0x000fc4000ffde0ff */
[----:B------:R-:W-:Y:S02]  /*9bd0*/  R2UR UR8, R7 ;  /* 0x00000000070872ca */ /* 0x000fe400000e0000 */
[----:B------:R-:W-:Y:S02]  /*9be0*/  IADD3 R5, P0, R20, UR34, RZ ;  /* 0x0000002214057c10 */ /* 0x000fe4000ff1e0ff */
[----:B------:R-:W-:Y:S02]  /*9bf0*/  SHF.R.S32.HI R7, RZ, 0x1f, R4 ;  /* 0x0000001fff077819 */ /* 0x000fe40000011404 */
[----:B------:R-:W-:Y:S02]  /*9c00*/  R2UR UR7, R6 ;  /* 0x00000000060772ca */ /* 0x000fe400000e0000 */
[----:B------:R-:W-:Y:S02]  /*9c10*/  IADD3.X R3, R3, UR5, RZ, P4, !PT ;  /* 0x0000000503037c10 */ /* 0x000fe4000a7fe4ff */
[----:B------:R-:W-:-:S02]  /*9c20*/  R2UR UR6, R5 ;  /* 0x00000000050672ca */ /* 0x000fc400000e0000 */
[----:B------:R-:W-:Y:S02]  /*9c30*/  IADD3 R6, P4, R19, UR36, RZ ;  /* 0x0000002413067c10 */ /* 0x000fe4000ff9e0ff */
[----:B------:R-:W-:Y:S01]  /*9c40*/  IADD3.X R7, R7, UR25, RZ, P5, !PT ;  /* 0x0000001907077c10 */ /* 0x000fe2000affe4ff */
[----:B------:R-:W-:Y:S01]  /*9c50*/  IMAD R15, R15, UR19, RZ ;  /* 0x000000130f0f7c24 */ /* 0x000fe2000f8e02ff */
[----:B------:R-:W-:Y:S01]  /*9c60*/  SHF.R.S32.HI R5, RZ, 0x1f, R22 ;  /* 0x0000001fff057819 */ /* 0x000fe20000011416 */
[----:B------:R-:W-:Y:S01]  /*9c70*/  IMAD R17, R17, UR19, RZ ;  /* 0x0000001311117c24 */ /* 0x000fe2000f8e02ff */
[----:B------:R-:W-:Y:S01]  /*9c80*/  IADD3 R4, P5, R18, UR22, RZ ;  /* 0x0000001612047c10 */ /* 0x000fe2000ffbe0ff */
[----:B------:R-:W-:Y:S01]  /*9c90*/  IMAD R16, R16, UR19, RZ ;  /* 0x0000001310107c24 */ /* 0x000fe2000f8e02ff */
[----:B------:R-:W-:Y:S01]  /*9ca0*/  IADD3 R8, P1, R23, UR28, RZ ;  /* 0x0000001c17087c10 */ /* 0x000fe2000ff3e0ff */
[----:B------:R-:W-:Y:S01]  /*9cb0*/  ULDC.64 UR24, c[0x0][0x218] ;  /* 0x0000860000187ab9 */ /* 0x000fe20000000a00 */
[----:B------:R-:W-:-:S02]  /*9cc0*/  SHF.R.S32.HI R21, RZ, 0x1f, R21 ;  /* 0x0000001fff157819 */ /* 0x000fc40000011415 */
[----:B------:R-:W-:Y:S02]  /*9cd0*/  R2UR UR5, R6 ;  /* 0x00000000060572ca */ /* 0x000fe400000e0000 */
[----:B------:R-:W-:Y:S01]  /*9ce0*/  IADD3.X R5, R5, UR29, RZ, P2, !PT ;  /* 0x0000001d05057c10 */ /* 0x000fe200097fe4ff */
[----:B------:R-:W-:Y:S01]  /*9cf0*/  ULDC.64 UR28, c[0x0][0x218] ;  /* 0x00008600001c7ab9 */ /* 0x000fe20000000a00 */
[----:B------:R-:W-:Y:S02]  /*9d00*/  SHF.R.S32.HI R6, RZ, 0x1f, R23 ;  /* 0x0000001fff067819 */ /* 0x000fe40000011417 */
[----:B------:R-:W-:Y:S02]  /*9d10*/  R2UR UR4, R4 ;  /* 0x00000000040472ca */ /* 0x000fe400000e0000 */
[----:B------:R-:W-:Y:S02]  /*9d20*/  R2UR UR9, R8 ;  /* 0x00000000080972ca */ /* 0x000fe400000e0000 */
[----:B------:R-:W-:Y:S01]  /*9d30*/  IADD3.X R4, R21, UR27, RZ, P6, !PT ;  /* 0x0000001b15047c10 */ /* 0x000fe2000b7fe4ff */
[----:B------:R-:W-:Y:S01]  /*9d40*/  ULDC.64 UR26, c[0x0][0x218] ;  /* 0x00008600001a7ab9 */ /* 0x000fe20000000a00 */
[----:B------:R-:W-:Y:S01]  /*9d50*/  IADD3 R8, P6, R15, UR28, RZ ;  /* 0x0000001c0f087c10 */ /* 0x000fe2000ffde0ff */
[----:B------:R-:W-:Y:S01]  /*9d60*/  IMAD.MOV.U32 R23, RZ, RZ, R9 ;  /* 0x000000ffff177224 */ /* 0x000fe200078e0009 */
[----:B------:R-:W-:Y:S01]  /*9d70*/  SHF.R.S32.HI R20, RZ, 0x1f, R20 ;  /* 0x0000001fff147819 */ /* 0x000fe20000011414 */
[----:B------:R-:W-:Y:S01]  /*9d80*/  IMAD.MOV.U32 R21, RZ, RZ, R10 ;  /* 0x000000ffff157224 */ /* 0x000fe200078e000a */
[----:B------:R-:W-:Y:S01]  /*9d90*/  IADD3.X R6, R6, UR21, RZ, P1, !PT ;  /* 0x0000001506067c10 */ /* 0x000fe20008ffe4ff */
[----:B------:R-:W-:Y:S01]  /*9da0*/  IMAD R14, R14, UR19, RZ ;  /* 0x000000130e0e7c24 */ /* 0x000fe2000f8e02ff */
[----:B------:R-:W-:-:S02]  /*9db0*/  IADD3 R10, P1, R17, UR24, RZ ;  /* 0x00000018110a7c10 */ /* 0x000fc4000ff3e0ff */
[----:B------:R-:W-:Y:S02]  /*9dc0*/  IADD3 R9, P2, R16, UR26, RZ ;  /* 0x0000001a10097c10 */ /* 0x000fe4000ff5e0ff */
[----:B------:R-:W-:Y:S02]  /*9dd0*/  R2UR UR20, R8 ;  /* 0x00000000081472ca */ /* 0x000fe400000e0000 */
[----:B------:R-:W-:Y:S01]  /*9de0*/  IADD3.X R8, R20, UR33, RZ, P0, !PT ;  /* 0x0000002114087c10 */ /* 0x000fe200087fe4ff */
[----:B------:R-:W-:Y:S01]  /*9df0*/  ULDC.64 UR32, c[0x0][0x218] ;  /* 0x0000860000207ab9 */ /* 0x000fe20000000a00 */
[----:B------:R-:W-:Y:S02]  /*9e00*/  R2UR UR22, R10 ;  /* 0x000000000a1672ca */ /* 0x000fe400000e0000 */
[----:B------:R-:W-:Y:S01]  /*9e10*/  R2UR UR21, R9 ;  /* 0x00000000091572ca */ /* 0x000fe200000e0000 */
[----:B------:R-:W-:Y:S01]  /*9e20*/  IMAD R9, R12, UR19, RZ ;  /* 0x000000130c097c24 */ /* 0x000fe2000f8e02ff */
[----:B------:R-:W-:-:S02]  /*9e30*/  IADD3 R10, P0, R14, UR32, RZ ;  /* 0x000000200e0a7c10 */ /* 0x000fc4000ff1e0ff */
[----:B------:R-:W-:Y:S02]  /*9e40*/  SHF.R.S32.HI R18, RZ, 0x1f, R18 ;  /* 0x0000001fff127819 */ /* 0x000fe40000011412 */
[----:B------:R-:W-:Y:S02]  /*9e50*/  R2UR UR54, R10 ;  /* 0x000000000a3672ca */ /* 0x000fe400000e0000 */
[----:B------:R-:W-:Y:S01]  /*9e60*/  IADD3.X R18, R18, UR37, RZ, P5, !PT ;  /* 0x0000002512127c10 */ /* 0x000fe2000affe4ff */
[----:B------:R-:W-:Y:S01]  /*9e70*/  IMAD.MOV.U32 R22, RZ, RZ, R11 ;  /* 0x000000ffff167224 */ /* 0x000fe200078e000b */
[----:B------:R-:W-:Y:S02]  /*9e80*/  IADD3 R10, P5, R9, UR56, RZ ;  /* 0x00000038090a7c10 */ /* 0x000fe4000ffbe0ff */
[----:B------:R-:W-:Y:S01]  /*9e90*/  SHF.R.S32.HI R15, RZ, 0x1f, R15 ;  /* 0x0000001fff0f7819 */ /* 0x000fe2000001140f */
[----:B------:R-:W-:Y:S01]  /*9ea0*/  IMAD R12, R21, UR19, RZ ;  /* 0x00000013150c7c24 */ /* 0x000fe2000f8e02ff */
[----:B------:R-:W-:Y:S01]  /*9eb0*/  R2UR UR52, R10 ;  /* 0x000000000a3472ca */ /* 0x000fe200000e0000 */
[----:B------:R-:W-:Y:S01]  /*9ec0*/  IMAD R10, R22, UR19, RZ ;  /* 0x00000013160a7c24 */ /* 0x000fe2000f8e02ff */
[----:B------:R-:W-:Y:S01]  /*9ed0*/  SHF.R.S32.HI R17, RZ, 0x1f, R17 ;  /* 0x0000001fff117819 */ /* 0x000fe20000011411 */
[----:B------:R-:W-:Y:S01]  /*9ee0*/  ULDC.64 UR36, c[0x0][0x218] ;  /* 0x0000860000247ab9 */ /* 0x000fe20000000a00 */
[----:B------:R-:W-:Y:S01]  /*9ef0*/  SHF.R.S32.HI R22, RZ, 0x1f, R0 ;  /* 0x0000001fff167819 */ /* 0x000fe20000011400 */
[----:B------:R-:W-:Y:S01]  /*9f00*/  IMAD R0, R24, UR19, RZ ;  /* 0x0000001318007c24 */ /* 0x000fe2000f8e02ff */
[----:B------:R-:W-:Y:S01]  /*9f10*/  IADD3.X R15, R15, UR27, RZ, P6, !PT ;  /* 0x0000001b0f0f7c10 */ /* 0x000fe2000b7fe4ff */
[----:B------:R-:W-:Y:S01]  /*9f20*/  ULDC.64 UR26, c[0x0][0x218] ;  /* 0x00008600001a7ab9 */ /* 0x000fe20000000a00 */
[----:B------:R-:W-:Y:S01]  /*9f30*/  IADD3.X R17, R17, UR23, RZ, P1, !PT ;  /* 0x0000001711117c10 */ /* 0x000fe20008ffe4ff */
[----:B------:R-:W-:Y:S01]  /*9f40*/  UMOV UR23, UR26 ;  /* 0x0000001a00177c82 */ /* 0x000fe20008000000 */
[----:B------:R-:W-:-:S02]  /*9f50*/  IADD3 R20, P6, R12, UR58, RZ ;  /* 0x0000003a0c147c10 */ /* 0x000fc4000ffde0ff */
[----:B------:R-:W-:Y:S02]  /*9f60*/  IADD3.X R22, R22, UR37, RZ, P3, !PT ;  /* 0x0000002516167c10 */ /* 0x000fe40009ffe4ff */
[----:B------:R-:W-:Y:S02]  /*9f70*/  IADD3 R24, P3, R0, UR23, RZ ;  /* 0x0000001700187c10 */ /* 0x000fe4000ff7e0ff */
[----:B------:R-:W-:Y:S02]  /*9f80*/  R2UR UR51, R20 ;  /* 0x00000000143372ca */ /* 0x000fe400000e0000 */
[----:B------:R-:W2:Y:S01]  /*9f90*/  LDL.LU R20, [R1+0x50] ;  /* 0x0000500001147983 */ /* 0x000ea20000300800 */
[----:B------:R-:W-:Y:S02]  /*9fa0*/  R2UR UR48, R24 ;  /* 0x00000000183072ca */ /* 0x000fe400000e0000 */
[----:B------:R-:W-:Y:S01]  /*9fb0*/  R2UR UR47, R22 ;  /* 0x00000000162f72ca */ /* 0x000fe200000e0000 */
[----:B------:R-:W3:Y:S01]  /*9fc0*/  LDL.LU R24, [R1+0x1c] ;  /* 0x00001c0001187983 */ /* 0x000ee20000300800 */
[----:B------:R-:W-:-:S02]  /*9fd0*/  R2UR UR46, R29 ;  /* 0x000000001d2e72ca */ /* 0x000fc400000e0000 */
[----:B------:R-:W-:Y:S01]  /*9fe0*/  R2UR UR45, R28 ;  /* 0x000000001c2d72ca */ /* 0x000fe200000e0000 */
[----:B------:R-:W4:Y:S04]  /*9ff0*/  LDL.LU R22, [R1+0x18] ;  /* 0x0000180001167983 */ /* 0x000f280000300800 */
[----:B------:R-:W3:Y:S04]  /*a000*/  LDL.LU R29, [R1+0x14] ;  /* 0x00001400011d7983 */ /* 0x000ee80000300800 */
[----:B------:R-:W4:Y:S01]  /*a010*/  LDL.LU R28, [R1+0x10] ;  /* 0x00001000011c7983 */ /* 0x000f220000300800 */
[----:B------:R-:W-:Y:S01]  /*a020*/  SHF.R.S32.HI R19, RZ, 0x1f, R19 ;  /* 0x0000001fff137819 */ /* 0x000fe20000011413 */
[----:B------:R-:W-:-:S03]  /*a030*/  IMAD R13, R13, UR19, RZ ;  /* 0x000000130d0d7c24 */ /* 0x000fc6000f8e02ff */
[----:B------:R-:W-:Y:S01]  /*a040*/  IADD3.X R19, R19, UR35, RZ, P4, !PT ;  /* 0x0000002313137c10 */ /* 0x000fe2000a7fe4ff */
[----:B------:R-:W-:Y:S02]  /*a050*/  ULDC.64 UR34, c[0x0][0x218] ;  /* 0x0000860000227ab9 */ /* 0x000fe40000000a00 */
[----:B------:R-:W-:Y:S02]  /*a060*/  IADD3 R11, P4, R13, UR34, RZ ;  /* 0x000000220d0b7c10 */ /* 0x000fe4000ff9e0ff */
[----:B------:R-:W-:Y:S02]  /*a070*/  SHF.R.S32.HI R16, RZ, 0x1f, R16 ;  /* 0x0000001fff107819 */ /* 0x000fe40000011410 */
[----:B------:R-:W-:Y:S01]  /*a080*/  R2UR UR53, R11 ;  /* 0x000000000b3572ca */ /* 0x000fe200000e0000 */
[----:B------:R-:W-:Y:S01]  /*a090*/  IMAD R11, R23, UR19, RZ ;  /* 0x00000013170b7c24 */ /* 0x000fe2000f8e02ff */
[----:B------:R-:W-:Y:S01]  /*a0a0*/  IADD3.X R16, R16, UR25, RZ, P2, !PT ;  /* 0x0000001910107c10 */ /* 0x000fe200097fe4ff */
[----:B------:R-:W-:Y:S01]  /*a0b0*/  IMAD R2, R2, UR19, RZ ;  /* 0x0000001302027c24 */ /* 0x000fe2000f8e02ff */
[----:B------:R-:W-:Y:S01]  /*a0c0*/  SHF.R.S32.HI R13, RZ, 0x1f, R13 ;  /* 0x0000001fff0d7819 */ /* 0x000fe2000001140d */
[----:B------:R-:W-:Y:S01]  /*a0d0*/  UMOV UR25, UR38 ;  /* 0x0000002600197c82 */ /* 0x000fe20008000000 */
[----:B------:R-:W-:-:S02]  /*a0e0*/  R2UR UR41, R3 ;  /* 0x00000000032972ca */ /* 0x000fc400000e0000 */
[----:B------:R-:W-:Y:S02]  /*a0f0*/  IADD3 R23, P2, R11, UR25, RZ ;  /* 0x000000190b177c10 */ /* 0x000fe4000ff5e0ff */
[----:B------:R-:W-:Y:S02]  /*a100*/  IADD3.X R13, R13, UR33, RZ, P4, !PT ;  /* 0x000000210d0d7c10 */ /* 0x000fe4000a7fe4ff */
[----:B------:R-:W-:Y:S02]  /*a110*/  IADD3 R3, P4, R2, UR36, RZ ;  /* 0x0000002402037c10 */ /* 0x000fe4000ff9e0ff */
[----:B------:R-:W-:Y:S02]  /*a120*/  SHF.R.S32.HI R12, RZ, 0x1f, R12 ;  /* 0x0000001fff0c7819 */ /* 0x000fe4000001140c */
[----:B------:R-:W-:Y:S01]  /*a130*/  SHF.R.S32.HI R9, RZ, 0x1f, R9 ;  /* 0x0000001fff097819 */ /* 0x000fe20000011409 */
[----:B------:R-:W-:Y:S01]  /*a140*/  UMOV UR34, UR27 ;  /* 0x0000001b00227c82 */ /* 0x000fe20008000000 */
[----:B------:R-:W-:Y:S01]  /*a150*/  R2UR UR49, R23 ;  /* 0x00000000173172ca */ /* 0x000fe200000e0000 */
[----:B------:R-:W-:Y:S01]  /*a160*/  UMOV UR24, UR39 ;  /* 0x0000002700187c82 */ /* 0x000fe20008000000 */
[----:B------:R-:W4:Y:S01]  /*a170*/  LDL.LU R23, [R1+0x4d4] ;  /* 0x0004d40001177983 */ /* 0x000f220000300800 */
[----:B------:R-:W-:Y:S01]  /*a180*/  SHF.R.S32.HI R14, RZ, 0x1f, R14 ;  /* 0x0000001fff0e7819 */ /* 0x000fe2000001140e */
[----:B------:R-:W-:-:S02]  /*a190*/  ULDC.64 UR36, c[0x0][0x218] ;  /* 0x0000860000247ab9 */ /* 0x000fc40000000a00 */
[----:B------:R2:W-:Y:S01]  /*a1a0*/  STL [R1+0x974], R3 ;  /* 0x0009740301007387 */ /* 0x0005e20000100800 */
[----:B------:R-:W-:Y:S01]  /*a1b0*/  IADD3.X R12, R12, UR57, RZ, P6, !PT ;  /* 0x000000390c0c7c10 */ /* 0x000fe2000b7fe4ff */
[----:B------:R-:W-:Y:S01]  /*a1c0*/  UMOV UR57, UR34 ;  /* 0x0000002200397c82 */ /* 0x000fe20008000000 */
[----:B------:R-:W-:Y:S01]  /*a1d0*/  IADD3.X R9, R9, UR35, RZ, P5, !PT ;  /* 0x0000002309097c10 */ /* 0x000fe2000affe4ff */
[----:B------:R-:W-:Y:S01]  /*a1e0*/  ULDC.64 UR34, c[0x0][0x218] ;  /* 0x0000860000227ab9 */ /* 0x000fe20000000a00 */
[----:B------:R-:W-:Y:S02]  /*a1f0*/  SHF.R.S32.HI R2, RZ, 0x1f, R2 ;  /* 0x0000001fff027819 */ /* 0x000fe40000011402 */
[----:B------:R-:W-:Y:S02]  /*a200*/  IADD3 R21, P1, R10, UR60, RZ ;  /* 0x0000003c0a157c10 */ /* 0x000fe4000ff3e0ff */
[----:B------:R-:W-:Y:S02]  /*a210*/  R2UR UR39, R6 ;  /* 0x00000000062772ca */ /* 0x000fe400000e0000 */
[----:B------:R-:W-:-:S02]  /*a220*/  R2UR UR33, R13 ;  /* 0x000000000d2172ca */ /* 0x000fc400000e0000 */
[----:B------:R-:W-:Y:S02]  /*a230*/  IADD3.X R14, R14, UR29, RZ, P0, !PT ;  /* 0x0000001d0e0e7c10 */ /* 0x000fe400087fe4ff */
[----:B------:R-:W-:Y:S01]  /*a240*/  SHF.R.S32.HI R13, RZ, 0x1f, R0 ;  /* 0x0000001fff0d7819 */ /* 0x000fe20000011400 */
[----:B------:R-:W-:Y:S01]  /*a250*/  UMOV UR58, UR24 ;  /* 0x00000018003a7c82 */ /* 0x000fe20008000000 */
[----:B------:R-:W-:Y:S02]  /*a260*/  IADD3.X R0, R2, UR35, RZ, P4, !PT ;  /* 0x0000002302007c10 */ /* 0x000fe4000a7fe4ff */
[----:B------:R-:W-:Y:S02]  /*a270*/  R2UR UR38, R5 ;  /* 0x00000000052672ca */ /* 0x000fe400000e0000 */
[----:B------:R-:W-:Y:S02]  /*a280*/  R2UR UR50, R21 ;  /* 0x00000000153272ca */ /* 0x000fe400000e0000 */
[----:B------:R-:W-:-:S02]  /*a290*/  R2UR UR40, R7 ;  /* 0x00000000072872ca */ /* 0x000fc400000e0000 */
[----:B------:R-:W-:Y:S02]  /*a2a0*/  IADD3.X R13, R13, UR58, RZ, P3, !PT ;  /* 0x0000003a0d0d7c10 */ /* 0x000fe40009ffe4ff */
[----:B------:R-:W-:Y:S02]  /*a2b0*/  R2UR UR32, R4 ;  /* 0x00000000042072ca */ /* 0x000fe400000e0000 */
[----:B------:R-:W-:Y:S02]  /*a2c0*/  SHF.R.S32.HI R10, RZ, 0x1f, R10 ;  /* 0x0000001fff0a7819 */ /* 0x000fe4000001140a */
[----:B------:R-:W-:Y:S02]  /*a2d0*/  SHF.R.S32.HI R11, RZ, 0x1f, R11 ;  /* 0x0000001fff0b7819 */ /* 0x000fe4000001140b */
[----:B------:R-:W-:Y:S01]  /*a2e0*/  IADD3.X R2, R10, UR59, RZ, P1, !PT ;  /* 0x0000003b0a027c10 */ /* 0x000fe20008ffe4ff */
[----:B------:R-:W-:Y:S01]  /*a2f0*/  ULDC.64 UR58, c[0x0][0x218] ;  /* 0x00008600003a7ab9 */ /* 0x000fe20000000a00 */
[----:B------:R-:W-:-:S02]  /*a300*/  R2UR UR28, R8 ;  /* 0x00000000081c72ca */ /* 0x000fc400000e0000 */
[----:B------:R-:W-:Y:S01]  /*a310*/  R2UR UR26, R18 ;  /* 0x00000000121a72ca */ /* 0x000fe200000e0000 */
[----:B--2---:R-:W-:-:S05]  /*a320*/  IMAD R3, R20, UR19, RZ ;  /* 0x0000001314037c24 */ /* 0x004fca000f8e02ff */
[----:B------:R0:W-:Y:S04]  /*a330*/  STL [R1+0x4d0], R3 ;  /* 0x0004d00301007387 */ /* 0x0001e80000100800 */
[----:B------:R-:W2:Y:S01]  /*a340*/  LDL.LU R21, [R1+0x20] ;  /* 0x0000200001157983 */ /* 0x000ea20000300800 */
[----:B---3--:R-:W-:Y:S01]  /*a350*/  IMAD R5, R29, UR19, RZ ;  /* 0x000000131d057c24 */ /* 0x008fe2000f8e02ff */
[----:B0-----:R-:W-:Y:S01]  /*a360*/  IADD3 R3, P0, R3, UR34, RZ ;  /* 0x0000002203037c10 */ /* 0x001fe2000ff1e0ff */
[----:B----4-:R-:W-:Y:S01]  /*a370*/  IMAD R6, R28, UR19, RZ ;  /* 0x000000131c067c24 */ /* 0x010fe2000f8e02ff */
[----:B------:R-:W-:-:S03]  /*a380*/  ULDC.64 UR34, c[0x0][0x218] ;  /* 0x0000860000227ab9 */ /* 0x000fc60000000a00 */
[----:B------:R0:W-:Y:S01]  /*a390*/  STL [R1+0x970], R3 ;  /* 0x0009700301007387 */ /* 0x0001e20000100800 */
[----:B------:R-:W-:-:S03]  /*a3a0*/  IADD3 R7, P4, R6, UR34, RZ ;  /* 0x0000002206077c10 */ /* 0x000fc6000ff9e0ff */
[----:B------:R-:W3:Y:S01]  /*a3b0*/  LDL.LU R20, [R1+0x210] ;  /* 0x0002100001147983 */ /* 0x000ee20000300800 */
[----:B------:R-:W-:Y:S01]  /*a3c0*/  IADD3 R4, P3, R5, UR36, RZ ;  /* 0x0000002405047c10 */ /* 0x000fe2000ff7e0ff */
[----:B------:R-:W-:Y:S02]  /*a3d0*/  ULDC UR36, c[0x0][0x234] ;  /* 0x00008d0000247ab9 */ /* 0x000fe40000000800 */
[----:B------:R1:W-:Y:S01]  /*a3e0*/  STL [R1+0x96c], R0 ;  /* 0x00096c0001007387 */ /* 0x0003e20000100800 */
[----:B0-----:R-:W-:-:S03]  /*a3f0*/  IMAD R3, R22, UR19, RZ ;  /* 0x0000001316037c24 */ /* 0x001fc6000f8e02ff */
[----:B------:R-:W-:Y:S04]  /*a400*/  STL [R1+0xa28], R13 ;  /* 0x000a280d01007387 */ /* 0x000fe80000100800 */
[----:B------:R0:W-:Y:S01]  /*a410*/  STL [R1+0x968], R7 ;  /* 0x0009680701007387 */ /* 0x0001e20000100800 */
[----:B------:R-:W-:Y:S02]  /*a420*/  SHF.R.S32.HI R6, RZ, 0x1f, R6 ;  /* 0x0000001fff067819 */ /* 0x000fe40000011406 */
[----:B-1----:R-:W-:Y:S01]  /*a430*/  IADD3.X R0, R11, UR61, RZ, P2, !PT ;  /* 0x0000003d0b007c10 */ /* 0x002fe200097fe4ff */
[----:B------:R1:W-:Y:S01]  /*a440*/  STL [R1+0x960], R4 ;  /* 0x0009600401007387 */ /* 0x0003e20000100800 */
[----:B------:R-:W-:Y:S01]  /*a450*/  ULDC.64 UR60, c[0x0][0x218] ;  /* 0x00008600003c7ab9 */ /* 0x000fe20000000a00 */
[----:B------:R-:W-:Y:S01]  /*a460*/  IADD3 R8, P2, R3, UR58, RZ ;  /* 0x0000003a03087c10 */ /* 0x000fe2000ff5e0ff */
[----:B0-----:R-:W-:Y:S01]  /*a470*/  IMAD R7, R24, UR19, RZ ;  /* 0x0000001318077c24 */ /* 0x001fe2000f8e02ff */
[----:B-1----:R-:W-:-:S04]  /*a480*/  SHF.R.S32.HI R4, RZ, 0x1f, R3 ;  /* 0x0000001fff047819 */ /* 0x002fc80000011403 */
[----:B------:R-:W-:Y:S02]  /*a490*/  SHF.R.S32.HI R3, RZ, 0x1f, R7 ;  /* 0x0000001fff037819 */ /* 0x000fe40000011407 */
[----:B------:R-:W-:Y:S02]  /*a4a0*/  IADD3 R7, P1, R7, UR60, RZ ;  /* 0x0000003c07077c10 */ /* 0x000fe4000ff3e0ff */
[----:B------:R-:W-:Y:S02]  /*a4b0*/  SHF.R.S32.HI R5, RZ, 0x1f, R5 ;  /* 0x0000001fff057819 */ /* 0x000fe40000011405 */
[----:B------:R-:W-:Y:S01]  /*a4c0*/  IADD3.X R6, R6, UR57, RZ, P4, !PT ;  /* 0x0000003906067c10 */ /* 0x000fe2000a7fe4ff */
[----:B------:R-:W-:Y:S01]  /*a4d0*/  STL [R1+0x958], R8 ;  /* 0x0009580801007387 */ /* 0x000fe20000100800 */
[----:B------:R-:W-:Y:S01]  /*a4e0*/  IADD3.X R5, R5, UR35, RZ, P3, !PT ;  /* 0x0000002305057c10 */ /* 0x000fe20009ffe4ff */
[----:B------:R-:W-:Y:S02]  /*a4f0*/  ULDC.64 UR34, c[0x0][0x218] ;  /* 0x0000860000227ab9 */ /* 0x000fe40000000a00 */
[----:B------:R-:W-:Y:S01]  /*a500*/  STL [R1+0x950], R7 ;  /* 0x0009500701007387 */ /* 0x000fe20000100800 */
[----:B------:R-:W-:-:S03]  /*a510*/  IADD3.X R4, R4, UR37, RZ, P2, !PT ;  /* 0x0000002504047c10 */ /* 0x000fc600097fe4ff */
[----:B------:R-:W4:Y:S04]  /*a520*/  LDL.LU R28, [R1+0x54] ;  /* 0x00005400011c7983 */ /* 0x000f280000300800 */
[----:B------:R-:W-:Y:S04]  /*a530*/  STL [R1+0x964], R6 ;  /* 0x0009640601007387 */ /* 0x000fe80000100800 */
[----:B------:R-:W4:Y:S04]  /*a540*/  LDL.LU R18, [R1+0x58] ;  /* 0x0000580001127983 */ /* 0x000f280000300800 */
[----:B------:R2:W-:Y:S04]  /*a550*/  STL [R1+0x95c], R5 ;  /* 0x00095c0501007387 */ /* 0x0005e80000100800 */
[----:B------:R0:W-:Y:S04]  /*a560*/  STL [R1+0x954], R4 ;  /* 0x0009540401007387 */ /* 0x0001e80000100800 */
[----:B------:R-:W4:Y:S01]  /*a570*/  LDL.LU R29, [R1+0x7c] ;  /* 0x00007c00011d7983 */ /* 0x000f220000300800 */
[----:B------:R-:W-:Y:S01]  /*a580*/  IADD3.X R3, R3, UR59, RZ, P1, !PT ;  /* 0x0000003b03037c10 */ /* 0x000fe20008ffe4ff */
[----:B------:R-:W-:Y:S01]  /*a590*/  ULDC UR59, c[0x0][0x21c] ;  /* 0x00008700003b7ab9 */ /* 0x000fe20000000800 */
[----:B------:R-:W-:-:S02]  /*a5a0*/  R2UR UR27, R19 ;  /* 0x00000000131b72ca */ /* 0x000fc400000e0000 */
[----:B------:R-:W-:Y:S01]  /*a5b0*/  R2UR UR42, R25 ;  /* 0x00000000192a72ca */ /* 0x000fe200000e0000 */
[----:B------:R3:W-:Y:S01]  /*a5c0*/  STL [R1+0x94c], R3 ;  /* 0x00094c0301007387 */ /* 0x0007e20000100800 */
[----:B------:R-:W-:-:S03]  /*a5d0*/  R2UR UR43, R26 ;  /* 0x000000001a2b72ca */ /* 0x000fc600000e0000 */
[----:B------:R-:W4:Y:S01]  /*a5e0*/  LDL.LU R19, [R1+0x80] ;  /* 0x0000800001137983 */ /* 0x000f220000300800 */
[----:B------:R-:W-:-:S03]  /*a5f0*/  R2UR UR44, R27 ;  /* 0x000000001b2c72ca */ /* 0x000fc600000e0000 */
[----:B------:R-:W4:Y:S01]  /*a600*/  LDL.LU R25, [R1+0x90] ;  /* 0x0000900001197983 */ /* 0x000f220000300800 */
[----:B------:R-:W-:-:S03]  /*a610*/  R2UR UR57, R2 ;  /* 0x00000000023972ca */ /* 0x000fc600000e0000 */
[----:B------:R-:W4:Y:S04]  /*a620*/  LDL.LU R26, [R1+0xb4] ;  /* 0x0000b400011a7983 */ /* 0x000f280000300800 */
[----:B------:R-:W4:Y:S04]  /*a630*/  LDL.LU R27, [R1+0xc4] ;  /* 0x0000c400011b7983 */ /* 0x000f280000300800 */
[----:B------:R-:W4:Y:S01]  /*a640*/  LDL.LU R22, [R1+0xd0] ;  /* 0x0000d00001167983 */ /* 0x000f220000300800 */
[----:B------:R-:W-:Y:S02]  /*a650*/  R2UR UR58, R0 ;  /* 0x00000000003a72ca */ /* 0x000fe400000e0000 */
[----:B------:R-:W-:-:S02]  /*a660*/  R2UR UR60, R23 ;  /* 0x00000000173c72ca */ /* 0x000fc400000e0000 */
[----:B------:R-:W-:Y:S02]  /*a670*/  R2UR UR24, R16 ;  /* 0x00000000101872ca */ /* 0x000fe400000e0000 */
[----:B------:R-:W-:Y:S01]  /*a680*/  R2UR UR23, R15 ;  /* 0x000000000f1772ca */ /* 0x000fe200000e0000 */
[----:B--2---:R-:W-:Y:S02]  /*a690*/  IMAD R5, R21, UR19, RZ ;  /* 0x0000001315057c24 */ /* 0x004fe4000f8e02ff */
[----:B------:R-:W2:Y:S03]  /*a6a0*/  LDL.LU R21, [R1+0xe0] ;  /* 0x0000e00001157983 */ /* 0x000ea60000300800 */
[----:B0-----:R-:W-:Y:S02]  /*a6b0*/  SHF.R.S32.HI R4, RZ, 0x1f, R5 ;  /* 0x0000001fff047819 */ /* 0x001fe40000011405 */
[----:B------:R-:W-:Y:S01]  /*a6c0*/  IADD3 R5, P2, R5, UR34, RZ ;  /* 0x0000002205057c10 */ /* 0x000fe2000ff5e0ff */
[----:B---3--:R-:W-:Y:S01]  /*a6d0*/  IMAD R3, R20, UR36, RZ ;  /* 0x0000002414037c24 */ /* 0x008fe2000f8e02ff */
[----:B------:R-:W-:-:S03]  /*a6e0*/  ULDC.64 UR36, c[0x0][0x210] ;  /* 0x0000840000247ab9 */ /* 0x000fc60000000a00 */
[----:B------:R0:W-:Y:S01]  /*a6f0*/  STL [R1+0x944], R5 ;  /* 0x0009440501007387 */ /* 0x0001e20000100800 */
[----:B------:R-:W-:-:S03]  /*a700*/  IADD3 R2, P1, R3, UR36, RZ ;  /* 0x0000002403027c10 */ /* 0x000fc6000ff3e0ff */
[----:B------:R-:W0:Y:S01]  /*a710*/  LDL.LU R20, [R1+0x140] ;  /* 0x0001400001147983 */ /* 0x000e220000300800 */
[----:B------:R-:W-:Y:S02]  /*a720*/  IADD3.X R0, R4, UR61, RZ, P2, !PT ;  /* 0x0000003d04007c10 */ /* 0x000fe400097fe4ff */
[----:B------:R-:W-:Y:S01]  /*a730*/  LEA.HI.X.SX32 R3, R3, UR37, 0x1, P1 ;  /* 0x0000002503037c11 */ /* 0x000fe200088f0eff */
[----:B------:R-:W-:Y:S04]  /*a740*/  STL [R1+0xa20], R2 ;  /* 0x000a200201007387 */ /* 0x000fe80000100800 */
[----:B------:R-:W3:Y:S04]  /*a750*/  LDL.LU R23, [R1+0x118] ;  /* 0x0001180001177983 */ /* 0x000ee80000300800 */
[----:B------:R-:W3:Y:S04]  /*a760*/  LDL.LU R24, [R1+0xe4] ;  /* 0x0000e40001187983 */ /* 0x000ee80000300800 */
[----:B------:R1:W-:Y:S04]  /*a770*/  STL [R1+0x940], R0 ;  /* 0x0009400001007387 */ /* 0x0003e80000100800 */
[----:B------:R-:W-:Y:S01]  /*a780*/  STL [R1+0xa24], R3 ;  /* 0x000a240301007387 */ /* 0x000fe20000100800 */
[----:B----4-:R-:W-:-:S03]  /*a790*/  IMAD R8, R28, UR19, RZ ;  /* 0x000000131c087c24 */ /* 0x010fc6000f8e02ff */
[----:B------:R-:W4:Y:S01]  /*a7a0*/  LDL.LU R28, [R1+0xe8] ;  /* 0x0000e800011c7983 */ /* 0x000f220000300800 */
[----:B------:R-:W-:-:S03]  /*a7b0*/  IMAD R16, R18, UR19, RZ ;  /* 0x0000001312107c24 */ /* 0x000fc6000f8e02ff */
[----:B------:R-:W-:Y:S04]  /*a7c0*/  STL [R1+0xa2c], R8 ;  /* 0x000a2c0801007387 */ /* 0x000fe80000100800 */
[----:B------:R-:W-:Y:S01]  /*a7d0*/  STL [R1+0xa30], R16 ;  /* 0x000a301001007387 */ /* 0x000fe20000100800 */
[----:B------:R-:W-:-:S03]  /*a7e0*/  IMAD R15, R29, UR19, RZ ;  /* 0x000000131d0f7c24 */ /* 0x000fc6000f8e02ff */
[----:B------:R-:W4:Y:S01]  /*a7f0*/  LDL.LU R29, [R1+0x11c] ;  /* 0x00011c00011d7983 */ /* 0x000f220000300800 */
[----:B------:R-:W-:Y:S02]  /*a800*/  R2UR UR29, R14 ;  /* 0x000000000e1d72ca */ /* 0x000fe400000e0000 */
[----:B------:R-:W-:Y:S01]  /*a810*/  R2UR UR56, R12 ;  /* 0x000000000c3872ca */ /* 0x000fe200000e0000 */
[----:B------:R-:W-:Y:S01]  /*a820*/  STL [R1+0xa34], R15 ;  /* 0x000a340f01007387 */ /* 0x000fe20000100800 */
[----:B------:R-:W-:Y:S01]  /*a830*/  R2UR UR55, R9 ;  /* 0x00000000093772ca */ /* 0x000fe200000e0000 */
[----:B------:R-:W-:Y:S02]  /*a840*/  IMAD R14, R19, UR19, RZ ;  /* 0x00000013130e7c24 */ /* 0x000fe4000f8e02ff */
[----:B------:R-:W4:Y:S01]  /*a850*/  LDL.LU R19, [R1+0x120] ;  /* 0x0001200001137983 */ /* 0x000f220000300800 */
[----:B------:R-:W-:Y:S02]  /*a860*/  IMAD R12, R25, UR19, RZ ;  /* 0x00000013190c7c24 */ /* 0x000fe4000f8e02ff */
[----:B------:R-:W-:Y:S01]  /*a870*/  IMAD R11, R26, UR19, RZ ;  /* 0x000000131a0b7c24 */ /* 0x000fe2000f8e02ff */
[----:B------:R-:W-:Y:S01]  /*a880*/  STL [R1+0xa38], R14 ;  /* 0x000a380e01007387 */ /* 0x000fe20000100800 */
[----:B------:R-:W-:-:S03]  /*a890*/  IMAD R9, R27, UR19, RZ ;  /* 0x000000131b097c24 */ /* 0x000fc6000f8e02ff */
[----:B------:R-:W-:Y:S01]  /*a8a0*/  STL [R1+0xa3c], R12 ;  /* 0x000a3c0c01007387 */ /* 0x000fe20000100800 */
[----:B------:R-:W-:-:S03]  /*a8b0*/  IMAD R7, R22, UR19, RZ ;  /* 0x0000001316077c24 */ /* 0x000fc6000f8e02ff */
[----:B------:R4:W-:Y:S04]  /*a8c0*/  STL [R1+0xa40], R11 ;  /* 0x000a400b01007387 */ /* 0x0009e80000100800 */
[----:B------:R-:W-:Y:S04]  /*a8d0*/  STL [R1+0xa44], R9 ;  /* 0x000a440901007387 */ /* 0x000fe80000100800 */
[----:B------:R-:W-:Y:S01]  /*a8e0*/  STL [R1+0xa48], R7 ;  /* 0x000a480701007387 */ /* 0x000fe20000100800 */
[----:B------:R-:W-:Y:S01]  /*a8f0*/  R2UR UR25, R17 ;  /* 0x00000000111972ca */ /* 0x000fe200000e0000 */
[----:B--2---:R-:W-:-:S05]  /*a900*/  IMAD R6, R21, UR19, RZ ;  /* 0x0000001315067c24 */ /* 0x004fca000f8e02ff */
[----:B------:R-:W-:Y:S01]  /*a910*/  STL [R1+0xa4c], R6 ;  /* 0x000a4c0601007387 */ /* 0x000fe20000100800 */
[----:B0-----:R-:W-:-:S03]  /*a920*/  IMAD R5, R20, UR19, RZ ;  /* 0x0000001314057c24 */ /* 0x001fc6000f8e02ff */
[----:B------:R-:W2:Y:S04]  /*a930*/  LDL.LU R20, [R1+0x124] ;  /* 0x0001240001147983 */ /* 0x000ea80000300800 */
[----:B------:R-:W2:Y:S01]  /*a940*/  LDL.LU R21, [R1+0x150] ;  /* 0x0001500001157983 */ /* 0x000ea20000300800 */
[----:B---3--:R-:W-:-:S03]  /*a950*/  IMAD R4, R23, UR19, RZ ;  /* 0x0000001317047c24 */ /* 0x008fc6000f8e02ff */
[----:B------:R-:W-:Y:S01]  /*a960*/  STL [R1+0xa50], R5 ;  /* 0x000a500501007387 */ /* 0x000fe20000100800 */
[----:B-1----:R-:W-:-:S03]  /*a970*/  IMAD R0, R24, UR19, RZ ;  /* 0x0000001318007c24 */ /* 0x002fc6000f8e02ff */
[----:B------:R-:W3:Y:S04]  /*a980*/  LDL.LU R22, [R1+0x154] ;  /* 0x0001540001167983 */ /* 0x000ee80000300800 */
[----:B------:R-:W3:Y:S04]  /*a990*/  LDL.LU R23, [R1+0x160] ;  /* 0x0001600001177983 */ /* 0x000ee80000300800 */
[----:B------:R-:W-:Y:S04]  /*a9a0*/  STL [R1+0xa54], R4 ;  /* 0x000a540401007387 */ /* 0x000fe80000100800 */
[----:B------:R-:W3:Y:S04]  /*a9b0*/  LDL.LU R24, [R1+0x164] ;  /* 0x0001640001187983 */ /* 0x000ee80000300800 */
[----:B------:R-:W3:Y:S04]  /*a9c0*/  LDL.LU R25, [R1+0x20c] ;  /* 0x00020c0001197983 */ /* 0x000ee80000300800 */
[----:B------:R0:W-:Y:S04]  /*a9d0*/  STL [R1+0xa58], R0 ;  /* 0x000a580001007387 */ /* 0x0001e80000100800 */
[----:B------:R-:W3:Y:S01]  /*a9e0*/  LDL.LU R26, [R1+0x208] ;  /* 0x00020800011a7983 */ /* 0x000ee20000300800 */
[----:B----4-:R-:W-:-:S03]  /*a9f0*/  IMAD R17, R28, UR19, RZ ;  /* 0x000000131c117c24 */ /* 0x010fc6000f8e02ff */
[----:B------:R-:W4:Y:S04]  /*aa00*/  LDL.LU R27, [R1+0x204] ;  /* 0x00020400011b7983 */ /* 0x000f280000300800 */
[----:B------:R-:W-:Y:S04]  /*aa10*/  STL [R1+0xa5c], R17 ;  /* 0x000a5c1101007387 */ /* 0x000fe80000100800 */
[----:B------:R-:W4:Y:S01]  /*aa20*/  LDL.LU R28, [R1+0x200] ;  /* 0x00020000011c7983 */ /* 0x000f220000300800 */
[----:B------:R-:W-:-:S03]  /*aa30*/  IMAD R18, R29, UR19, RZ ;  /* 0x000000131d127c24 */ /* 0x000fc6000f8e02ff */
[----:B------:R-:W4:Y:S04]  /*aa40*/  LDL.LU R29, [R1+0x1fc] ;  /* 0x0001fc00011d7983 */ /* 0x000f280000300800 */
[----:B------:R-:W-:Y:S04]  /*aa50*/  STL [R1+0xa60], R18 ;  /* 0x000a601201007387 */ /* 0x000fe80000100800 */
[----:B------:R-:W0:Y:S04]  /*aa60*/  LDL.LU R11, [R1+0x1f8] ;  /* 0x0001f800010b7983 */ /* 0x000e280000300800 */
[----:B------:R-:W4:Y:S04]  /*aa70*/  LDL.LU R12, [R1+0x1f4] ;  /* 0x0001f400010c7983 */ /* 0x000f280000300800 */
[----:B------:R-:W4:Y:S04]  /*aa80*/  LDL.LU R14, [R1+0x1f0] ;  /* 0x0001f000010e7983 */ /* 0x000f280000300800 */
[----:B------:R-:W4:Y:S04]  /*aa90*/  LDL.LU R15, [R1+0x1ec] ;  /* 0x0001ec00010f7983 */ /* 0x000f280000300800 */
[----:B------:R-:W4:Y:S04]  /*aaa0*/  LDL.LU R16, [R1+0x1e8] ;  /* 0x0001e80001107983 */ /* 0x000f280000300800 */
[----:B------:R-:W4:Y:S04]  /*aab0*/  LDL.LU R8, [R1+0x1e4] ;  /* 0x0001e40001087983 */ /* 0x000f280000300800 */
[----:B------:R-:W4:Y:S04]  /*aac0*/  LDL.LU R3, [R1+0x1e0] ;  /* 0x0001e00001037983 */ /* 0x000f280000300800 */
[----:B------:R-:W4:Y:S01]  /*aad0*/  LDL.LU R2, [R1+0x1dc] ;  /* 0x0001dc0001027983 */ /* 0x000f220000300800 */
[----:B------:R-:W-:-:S03]  /*aae0*/  IMAD R19, R19, UR19, RZ ;  /* 0x0000001313137c24 */ /* 0x000fc6000f8e02ff */
[----:B------:R-:W4:Y:S04]  /*aaf0*/  LDL.LU R13, [R1+0x1d8] ;  /* 0x0001d800010d7983 */ /* 0x000f280000300800 */
[----:B------:R-:W4:Y:S04]  /*ab00*/  LDL.LU R10, [R1+0x1d4] ;  /* 0x0001d400010a7983 */ /* 0x000f280000300800 */
[----:B------:R-:W-:Y:S01]  /*ab10*/  STL [R1+0xa64], R19 ;  /* 0x000a641301007387 */ /* 0x000fe20000100800 */
[----:B--2---:R-:W-:Y:S02]  /*ab20*/  IMAD R20, R20, UR19, RZ ;  /* 0x0000001314147c24 */ /* 0x004fe4000f8e02ff */
[----:B------:R-:W-:-:S03]  /*ab30*/  IMAD R21, R21, UR19, RZ ;  /* 0x0000001315157c24 */ /* 0x000fc6000f8e02ff */
[----:B------:R-:W-:Y:S01]  /*ab40*/  STL [R1+0xa68], R20 ;  /* 0x000a681401007387 */ /* 0x000fe20000100800 */
[----:B---3--:R-:W-:-:S03]  /*ab50*/  IMAD R22, R22, UR19, RZ ;  /* 0x0000001316167c24 */ /* 0x008fc6000f8e02ff */
[----:B------:R-:W-:Y:S01]  /*ab60*/  STL [R1+0xa6c], R21 ;  /* 0x000a6c1501007387 */ /* 0x000fe20000100800 */
[----:B------:R-:W-:-:S03]  /*ab70*/  IMAD R23, R23, UR19, RZ ;  /* 0x0000001317177c24 */ /* 0x000fc6000f8e02ff */
[----:B------:R-:W-:Y:S01]  /*ab80*/  STL [R1+0xa70], R22 ;  /* 0x000a701601007387 */ /* 0x000fe20000100800 */
[----:B------:R-:W-:-:S03]  /*ab90*/  IMAD R24, R24, UR19, RZ ;  /* 0x0000001318187c24 */ /* 0x000fc6000f8e02ff */
[----:B------:R-:W-:Y:S01]  /*aba0*/  STL [R1+0xa74], R23 ;  /* 0x000a741701007387 */ /* 0x000fe20000100800 */
[----:B------:R-:W-:-:S03]  /*abb0*/  IMAD R25, R25, UR19, RZ ;  /* 0x0000001319197c24 */ /* 0x000fc6000f8e02ff */
[----:B------:R-:W-:Y:S01]  /*abc0*/  STL [R1+0xa78], R24 ;  /* 0x000a781801007387 */ /* 0x000fe20000100800 */
[----:B------:R-:W-:-:S03]  /*abd0*/  IMAD R26, R26, UR19, RZ ;  /* 0x000000131a1a7c24 */ /* 0x000fc6000f8e02ff */
[----:B------:R-:W-:Y:S01]  /*abe0*/  STL [R1+0xa7c], R25 ;  /* 0x000a7c1901007387 */ /* 0x000fe20000100800 */
[----:B----4-:R-:W-:-:S03]  /*abf0*/  IMAD R27, R27, UR19, RZ ;  /* 0x000000131b1b7c24 */ /* 0x010fc6000f8e02ff */
[----:B------:R-:W-:Y:S01]  /*ac00*/  STL [R1+0xa80], R26 ;  /* 0x000a801a01007387 */ /* 0x000fe20000100800 */
[----:B------:R-:W-:-:S03]  /*ac10*/  IMAD R28, R28, UR19, RZ ;  /* 0x000000131c1c7c24 */ /* 0x000fc6000f8e02ff */
[----:B------:R-:W-:Y:S04]  /*ac20*/  STL [R1+0xa84], R27 ;  /* 0x000a841b01007387 */ /* 0x000fe80000100800 */
[----:B------:R-:W-:Y:S01]  /*ac30*/  STL [R1+0xa88], R28 ;  /* 0x000a881c01007387 */ /* 0x000fe20000100800 */
[----:B------:R-:W-:Y:S02]  /*ac40*/  IMAD R29, R29, UR19, RZ ;  /* 0x000000131d1d7c24 */ /* 0x000fe4000f8e02ff */
[----:B0-----:R-:W-:-:S03]  /*ac50*/  IMAD R0, R11, UR19, RZ ;  /* 0x000000130b007c24 */ /* 0x001fc6000f8e02ff */
[----:B------:R-:W-:Y:S01]  /*ac60*/  STL [R1+0xa8c], R29 ;  /* 0x000a8c1d01007387 */ /* 0x000fe20000100800 */
[----:B------:R-:W-:-:S03]  /*ac70*/  IMAD R5, R12, UR19, RZ ;  /* 0x000000130c057c24 */ /* 0x000fc6000f8e02ff */
[----:B------:R0:W-:Y:S01]  /*ac80*/  STL [R1], R0 ;  /* 0x0000000001007387 */ /* 0x0001e20000100800 */
[----:B------:R-:W-:-:S03]  /*ac90*/  IMAD R4, R14, UR19, RZ ;  /* 0x000000130e047c24 */ /* 0x000fc6000f8e02ff */
[----:B------:R1:W-:Y:S01]  /*aca0*/  STL [R1+0x4], R5 ;  /* 0x0000040501007387 */ /* 0x0003e20000100800 */
[----:B0-----:R-:W-:-:S03]  /*acb0*/  IMAD R0, R15, UR19, RZ ;  /* 0x000000130f007c24 */ /* 0x001fc6000f8e02ff */
[----:B------:R0:W-:Y:S01]  /*acc0*/  STL [R1+0x8], R4 ;  /* 0x0000080401007387 */ /* 0x0001e20000100800 */
[----:B-1----:R-:W-:-:S03]  /*acd0*/  IMAD R5, R16, UR19, RZ ;  /* 0x0000001310057c24 */ /* 0x002fc6000f8e02ff */
[----:B------:R1:W-:Y:S01]  /*ace0*/  STL [R1+0xc], R0 ;  /* 0x00000c0001007387 */ /* 0x0003e20000100800 */
[----:B0-----:R-:W-:-:S03]  /*acf0*/  IMAD R4, R8, UR19, RZ ;  /* 0x0000001308047c24 */ /* 0x001fc6000f8e02ff */
[----:B------:R-:W-:Y:S01]  /*ad00*/  STL [R1+0x10], R5 ;  /* 0x0000100501007387 */ /* 0x000fe20000100800 */
[----:B-1----:R-:W-:Y:S02]  /*ad10*/  IMAD R0, R3, UR19, RZ ;  /* 0x0000001303007c24 */ /* 0x002fe4000f8e02ff */
[----:B------:R-:W-:Y:S01]  /*ad20*/  IMAD R3, R2, UR19, RZ ;  /* 0x0000001302037c24 */ /* 0x000fe2000f8e02ff */
[----:B------:R-:W-:Y:S04]  /*ad30*/  STL [R1+0x14], R4 ;  /* 0x0000140401007387 */ /* 0x000fe80000100800 */
[----:B------:R0:W-:Y:S04]  /*ad40*/  STL [R1+0x18], R0 ;  /* 0x0000180001007387 */ /* 0x0001e80000100800 */
[----:B------:R-:W-:Y:S04]  /*ad50*/  STL [R1+0x1c], R3 ;  /* 0x00001c0301007387 */ /* 0x000fe80000100800 */
[----:B------:R-:W2:Y:S01]  /*ad60*/  LDL.LU R29, [R1+0x1c8] ;  /* 0x0001c800011d7983 */ /* 0x000ea20000300800 */
[----:B------:R-:W-:-:S02]  /*ad70*/  IMAD R2, R13, UR19, RZ ;  /* 0x000000130d027c24 */ /* 0x000fc4000f8e02ff */
[----:B0-----:R-:W-:-:S03]  /*ad80*/  IMAD R0, R10, UR19, RZ ;  /* 0x000000130a007c24 */ /* 0x001fc6000f8e02ff */
[----:B------:R-:W-:Y:S04]  /*ad90*/  STL [R1+0x20], R2 ;  /* 0x0000200201007387 */ /* 0x000fe80000100800 */
[----:B--2---:R0:W-:Y:S04]  /*ada0*/  STL [R1+0xa98], R29 ;  /* 0x000a981d01007387 */ /* 0x0041e80000100800 */
[----:B------:R-:W-:Y:S04]  /*adb0*/  STL [R1+0x24], R0 ;  /* 0x0000240001007387 */ /* 0x000fe80000100800 */
        /* <DEDUP_REMOVED lines=31> */
[----:B--2---:R-:W-:-:S05]  /*afb0*/  IMAD R29, R29, UR19, RZ ;  /* 0x000000131d1d7c24 */ /* 0x004fca000f8e02ff */
[----:B------:R0:W-:Y:S04]  /*afc0*/  STL [R1+0x28], R29 ;  /* 0x0000281d01007387 */ /* 0x0001e80000100800 */
[----:B0-----:R-:W2:Y:S02]  /*afd0*/  LDL.LU R29, [R1+0xa9c] ;  /* 0x000a9c00011d7983 */ /* 0x001ea40000300800 */
[----:B--2---:R-:W-:-:S05]  /*afe0*/  IMAD R29, R29, UR19, RZ ;  /* 0x000000131d1d7c24 */ /* 0x004fca000f8e02ff */
[----:B------:R0:W-:Y:S04]  /*aff0*/  STL [R1+0x2c], R29 ;  /* 0x00002c1d01007387 */ /* 0x0001e80000100800 */
[----:B0-----:R-:W2:Y:S01]  /*b000*/  LDL.LU R29, [R1+0xa98] ;  /* 0x000a9800011d7983 */ /* 0x001ea20000300800 */
[----:B---3--:R-:W-:Y:S02]  /*b010*/  IMAD R0, R0, UR19, RZ ;  /* 0x0000001300007c24 */ /* 0x008fe4000f8e02ff */
[----:B--2---:R-:W-:-:S05]  /*b020*/  IMAD R29, R29, UR19, RZ ;  /* 0x000000131d1d7c24 */ /* 0x004fca000f8e02ff */
[----:B------:R0:W-:Y:S02]  /*b030*/  STL [R1+0x30], R29 ;  /* 0x0000301d01007387 */ /* 0x0001e40000100800 */
[----:B0-----:R-:W-:Y:S02]  /*b040*/  IMAD R29, R28, UR19, RZ ;  /* 0x000000131c1d7c24 */ /* 0x001fe4000f8e02ff */
[----:B----4-:R-:W-:Y:S02]  /*b050*/  IMAD R28, R27, UR19, RZ ;  /* 0x000000131b1c7c24 */ /* 0x010fe4000f8e02ff */
[----:B------:R-:W-:Y:S02]  /*b060*/  IMAD R27, R26, UR19, RZ ;  /* 0x000000131a1b7c24 */ /* 0x000fe4000f8e02ff */
[----:B------:R-:W-:Y:S01]  /*b070*/  IMAD R26, R25, UR19, RZ ;  /* 0x00000013191a7c24 */ /* 0x000fe2000f8e02ff */
[----:B------:R-:W-:Y:S01]  /*b080*/  STL [R1+0x38], R29 ;  /* 0x0000381d01007387 */ /* 0x000fe20000100800 */
[----:B------:R-:W-:-:S02]  /*b090*/  IMAD R25, R24, UR19, RZ ;  /* 0x0000001318197c24 */ /* 0x000fc4000f8e02ff */
[----:B------:R-:W-:Y:S01]  /*b0a0*/  IMAD R24, R23, UR19, RZ ;  /* 0x0000001317187c24 */ /* 0x000fe2000f8e02ff */
[----:B------:R-:W-:Y:S01]  /*b0b0*/  STL [R1+0x3c], R28 ;  /* 0x00003c1c01007387 */ /* 0x000fe20000100800 */
[----:B------:R-:W-:Y:S02]  /*b0c0*/  IMAD R23, R22, UR19, RZ ;  /* 0x0000001316177c24 */ /* 0x000fe4000f8e02ff */
[----:B------:R-:W-:Y:S01]  /*b0d0*/  IMAD R22, R21, UR19, RZ ;  /* 0x0000001315167c24 */ /* 0x000fe2000f8e02ff */
[----:B------:R-:W-:Y:S01]  /*b0e0*/  STL [R1+0x40], R27 ;  /* 0x0000401b01007387 */ /* 0x000fe20000100800 */
[----:B------:R-:W-:Y:S02]  /*b0f0*/  IMAD R21, R20, UR19, RZ ;  /* 0x0000001314157c24 */ /* 0x000fe4000f8e02ff */
[----:B------:R-:W-:Y:S01]  /*b100*/  IMAD R20, R19, UR19, RZ ;  /* 0x0000001313147c24 */ /* 0x000fe2000f8e02ff */
[----:B------:R-:W-:Y:S01]  /*b110*/  STL [R1+0x44], R26 ;  /* 0x0000441a01007387 */ /* 0x000fe20000100800 */
[----:B------:R-:W-:-:S03]  /*b120*/  IMAD R19, R18, UR19, RZ ;  /* 0x0000001312137c24 */ /* 0x000fc6000f8e02ff */
[----:B------:R-:W-:Y:S01]  /*b130*/  STL [R1+0x48], R25 ;  /* 0x0000481901007387 */ /* 0x000fe20000100800 */
[----:B------:R-:W-:-:S03]  /*b140*/  IMAD R18, R17, UR19, RZ ;  /* 0x0000001311127c24 */ /* 0x000fc6000f8e02ff */
[----:B------:R-:W-:Y:S04]  /*b150*/  STL [R1+0x4c], R24 ;  /* 0x00004c1801007387 */ /* 0x000fe80000100800 */
[----:B------:R-:W-:Y:S04]  /*b160*/  STL [R1+0x50], R23 ;  /* 0x0000501701007387 */ /* 0x000fe80000100800 */
[----:B------:R-:W-:Y:S01]  /*b170*/  STL [R1+0x54], R22 ;  /* 0x0000541601007387 */ /* 0x000fe20000100800 */
[----:B------:R-:W-:-:S03]  /*b180*/  IMAD R17, R4, UR19, RZ ;  /* 0x0000001304117c24 */ /* 0x000fc6000f8e02ff */
[----:B------:R-:W-:Y:S01]  /*b190*/  STL [R1+0x58], R21 ;  /* 0x0000581501007387 */ /* 0x000fe20000100800 */
[----:B------:R-:W-:-:S03]  /*b1a0*/  IMAD R4, R5, UR19, RZ ;  /* 0x0000001305047c24 */ /* 0x000fc6000f8e02ff */
[----:B------:R-:W-:Y:S04]  /*b1b0*/  STL [R1+0x5c], R20 ;  /* 0x00005c1401007387 */ /* 0x000fe80000100800 */
[----:B------:R-:W-:Y:S04]  /*b1c0*/  STL [R1+0x60], R19 ;  /* 0x0000601301007387 */ /* 0x000fe80000100800 */
[----:B------:R-:W-:Y:S04]  /*b1d0*/  STL [R1+0x64], R18 ;  /* 0x0000641201007387 */ /* 0x000fe80000100800 */
[----:B------:R0:W-:Y:S01]  /*b1e0*/  STL [R1+0x68], R0 ;  /* 0x0000680001007387 */ /* 0x0001e20000100800 */
[----:B------:R-:W-:-:S03]  /*b1f0*/  IMAD R5, R7, UR19, RZ ;  /* 0x0000001307057c24 */ /* 0x000fc6000f8e02ff */
[----:B------:R-:W-:Y:S01]  /*b200*/  STL [R1+0x6c], R17 ;  /* 0x00006c1101007387 */ /* 0x000fe20000100800 */
[----:B0-----:R-:W-:-:S03]  /*b210*/  IMAD R0, R6, UR19, RZ ;  /* 0x0000001306007c24 */ /* 0x001fc6000f8e02ff */
[----:B------:R0:W-:Y:S04]  /*b220*/  STL [R1+0x70], R4 ;  /* 0x0000700401007387 */ /* 0x0001e80000100800 */
[----:B------:R1:W-:Y:S01]  /*b230*/  STL [R1+0x74], R0 ;  /* 0x0000740001007387 */ /* 0x0003e20000100800 */
[----:B0-----:R-:W-:-:S03]  /*b240*/  IMAD R4, R9, UR19, RZ ;  /* 0x0000001309047c24 */ /* 0x001fc6000f8e02ff */
[----:B------:R0:W-:Y:S01]  /*b250*/  STL [R1+0x78], R5 ;  /* 0x0000780501007387 */ /* 0x0001e20000100800 */
[----:B-1----:R-:W-:-:S03]  /*b260*/  IMAD R0, R11, UR19, RZ ;  /* 0x000000130b007c24 */ /* 0x002fc6000f8e02ff */
[----:B------:R1:W-:Y:S04]  /*b270*/  STL [R1+0x7c], R4 ;  /* 0x00007c0401007387 */ /* 0x0003e80000100800 */
[----:B------:R2:W-:Y:S01]  /*b280*/  STL [R1+0x80], R0 ;  /* 0x0000800001007387 */ /* 0x0005e20000100800 */
[----:B0-----:R-:W-:Y:S02]  /*b290*/  IMAD R5, R12, UR19, RZ ;  /* 0x000000130c057c24 */ /* 0x001fe4000f8e02ff */
[----:B-1----:R-:W-:-:S03]  /*b2a0*/  IMAD R4, R14, UR19, RZ ;  /* 0x000000130e047c24 */ /* 0x002fc6000f8e02ff */
[----:B------:R0:W-:Y:S01]  /*b2b0*/  STL [R1+0x84], R5 ;  /* 0x0000840501007387 */ /* 0x0001e20000100800 */
[----:B--2---:R-:W-:-:S03]  /*b2c0*/  IMAD R0, R15, UR19, RZ ;  /* 0x000000130f007c24 */ /* 0x004fc6000f8e02ff */
[----:B------:R1:W-:Y:S04]  /*b2d0*/  STL [R1+0x90], R4 ;  /* 0x0000900401007387 */ /* 0x0003e80000100800 */
[----:B------:R2:W-:Y:S01]  /*b2e0*/  STL [R1+0xac], R0 ;  /* 0x0000ac0001007387 */ /* 0x0005e20000100800 */
[----:B0-----:R-:W-:Y:S02]  /*b2f0*/  IMAD R5, R16, UR19, RZ ;  /* 0x0000001310057c24 */ /* 0x001fe4000f8e02ff */
[----:B-1----:R-:W-:-:S03]  /*b300*/  IMAD R4, R8, UR19, RZ ;  /* 0x0000001308047c24 */ /* 0x002fc6000f8e02ff */
[----:B------:R-:W-:Y:S01]  /*b310*/  STL [R1+0xb4], R5 ;  /* 0x0000b40501007387 */ /* 0x000fe20000100800 */
[----:B--2---:R-:W-:Y:S02]  /*b320*/  IMAD R0, R3, UR19, RZ ;  /* 0x0000001303007c24 */ /* 0x004fe4000f8e02ff */
        /* <DEDUP_REMOVED lines=48> */
[----:B----4-:R-:W-:Y:S02]  /*b630*/  IMAD R27, R27, UR19, RZ ;  /* 0x000000131b1b7c24 */ /* 0x010fe4000f8e02ff */
[----:B------:R-:W-:Y:S02]  /*b640*/  IMAD R26, R26, UR19, RZ ;  /* 0x000000131a1a7c24 */ /* 0x000fe4000f8e02ff */
[----:B------:R-:W-:-:S02]  /*b650*/  IMAD R25, R25, UR19, RZ ;  /* 0x0000001319197c24 */ /* 0x000fc4000f8e02ff */
[----:B------:R-:W-:Y:S02]  /*b660*/  IMAD R24, R24, UR19, RZ ;  /* 0x0000001318187c24 */ /* 0x000fe4000f8e02ff */
[----:B------:R-:W-:Y:S02]  /*b670*/  IMAD R23, R23, UR19, RZ ;  /* 0x0000001317177c24 */ /* 0x000fe4000f8e02ff */
[----:B------:R-:W-:Y:S02]  /*b680*/  IMAD R22, R22, UR19, RZ ;  /* 0x0000001316167c24 */ /* 0x000fe4000f8e02ff */
[----:B------:R-:W-:Y:S02]  /*b690*/  IMAD R21, R21, UR19, RZ ;  /* 0x0000001315157c24 */ /* 0x000fe4000f8e02ff */
        /* <DEDUP_REMOVED lines=17> */
[----:B--2---:R-:W-:-:S05]  /*b7b0*/  IMAD R29, R29, UR19, RZ ;  /* 0x000000131d1d7c24 */ /* 0x004fca000f8e02ff */
        /* <DEDUP_REMOVED lines=51> */
[----:B0-----:R-:W3:Y:S01]  /*baf0*/  LDL.LU R13, [R1+0xa28] ;  /* 0x000a2800010d7983 */ /* 0x001ee20000300800 */
[----:B------:R-:W-:-:S02]  /*bb00*/  IMAD R10, R10, UR19, RZ ;  /* 0x000000130a0a7c24 */ /* 0x000fc4000f8e02ff */
[----:B------:R-:W-:Y:S02]  /*bb10*/  IMAD R3, R3, UR19, RZ ;  /* 0x0000001303037c24 */ /* 0x000fe4000f8e02ff */
[----:B------:R-:W-:Y:S01]  /*bb20*/  IMAD R2, R2, UR19, RZ ;  /* 0x0000001302027c24 */ /* 0x000fe2000f8e02ff */
[----:B---3--:R-:W-:Y:S02]  /*bb30*/  R2UR UR19, R13 ;  /* 0x000000000d1372ca */ /* 0x008fe400000e0000 */
[----:B------:R-:W-:Y:S02]  /*bb40*/  SHF.R.S32.HI R13, RZ, 0x1f, R10 ;  /* 0x0000001fff0d7819 */ /* 0x000fe4000001140a */
[----:B------:R-:W-:-:S05]  /*bb50*/  IADD3 R10, P2, R10, UR34, RZ ;  /* 0x000000220a0a7c10 */ /* 0x000fca000ff5e0ff */
[----:B------:R2:W-:Y:S02]  /*bb60*/  STL [R1+0x93c], R10 ;  /* 0x00093c0a01007387 */ /* 0x0005e40000100800 */
[----:B--2---:R-:W-:Y:S02]  /*bb70*/  SHF.R.S32.HI R10, RZ, 0x1f, R8 ;  /* 0x0000001fff0a7819 */ /* 0x004fe40000011408 */
[----:B------:R-:W-:-:S05]  /*bb80*/  IADD3 R8, P4, R8, UR34, RZ ;  /* 0x0000002208087c10 */ /* 0x000fca000ff9e0ff */
[----:B------:R4:W-:Y:S02]  /*bb90*/  STL [R1+0x63c], R8 ;  /* 0x00063c0801007387 */ /* 0x0009e40000100800 */
[----:B----4-:R-:W-:Y:S02]  /*bba0*/  SHF.R.S32.HI R8, RZ, 0x1f, R16 ;  /* 0x0000001fff087819 */ /* 0x010fe40000011410 */
[----:B------:R-:W-:-:S05]  /*bbb0*/  IADD3 R16, P5, R16, UR34, RZ ;  /* 0x0000002210107c10 */ /* 0x000fca000ffbe0ff */
[----:B------:R0:W-:Y:S01]  /*bbc0*/  STL [R1+0x644], R16 ;  /* 0x0006441001007387 */ /* 0x0001e20000100800 */
[----:B------:R-:W-:Y:S02]  /*bbd0*/  IADD3.X R13, R13, UR35, RZ, P2, !PT ;  /* 0x000000230d0d7c10 */ /* 0x000fe400097fe4ff */
[----:B0-----:R-:W-:Y:S02]  /*bbe0*/  SHF.R.S32.HI R16, RZ, 0x1f, R15 ;  /* 0x0000001fff107819 */ /* 0x001fe4000001140f */
[----:B------:R-:W-:-:S05]  /*bbf0*/  IADD3 R15, P6, R15, UR34, RZ ;  /* 0x000000220f0f7c10 */ /* 0x000fca000ffde0ff */
[----:B------:R0:W-:Y:S02]  /*bc00*/  STL [R1+0x64c], R15 ;  /* 0x00064c0f01007387 */ /* 0x0001e40000100800 */
[----:B0-----:R-:W-:Y:S02]  /*bc10*/  SHF.R.S32.HI R15, RZ, 0x1f, R14 ;  /* 0x0000001fff0f7819 */ /* 0x001fe4000001140e */
[----:B------:R-:W-:-:S05]  /*bc20*/  IADD3 R14, P1, R14, UR34, RZ ;  /* 0x000000220e0e7c10 */ /* 0x000fca000ff3e0ff */
[----:B------:R-:W-:Y:S04]  /*bc30*/  STL [R1+0x654], R14 ;  /* 0x0006540e01007387 */ /* 0x000fe80000100800 */
[----:B------:R0:W-:Y:S01]  /*bc40*/  STL [R1+0x938], R13 ;  /* 0x0009380d01007387 */ /* 0x0001e20000100800 */
[----:B------:R-:W-:Y:S02]  /*bc50*/  IADD3.X R10, R10, UR35, RZ, P4, !PT ;  /* 0x000000230a0a7c10 */ /* 0x000fe4000a7fe4ff */
[----:B0-----:R-:W-:-:S05]  /*bc60*/  IADD3 R13, P2, R12, UR34, RZ ;  /* 0x000000220c0d7c10 */ /* 0x001fca000ff5e0ff */
[----:B------:R0:W-:Y:S02]  /*bc70*/  STL [R1+0x65c], R13 ;  /* 0x00065c0d01007387 */ /* 0x0001e40000100800 */
[----:B0-----:R-:W-:-:S05]  /*bc80*/  IADD3 R13, P3, R11, UR34, RZ ;  /* 0x000000220b0d7c10 */ /* 0x001fca000ff7e0ff */
[----:B------:R0:W-:Y:S04]  /*bc90*/  STL [R1+0x664], R13 ;  /* 0x0006640d01007387 */ /* 0x0001e80000100800 */
[----:B------:R1:W-:Y:S01]  /*bca0*/  STL [R1+0x638], R10 ;  /* 0x0006380a01007387 */ /* 0x0003e20000100800 */
[----:B0-----:R-:W-:Y:S02]  /*bcb0*/  IADD3 R13, P4, R9, UR34, RZ ;  /* 0x00000022090d7c10 */ /* 0x001fe4000ff9e0ff */
[----:B-1----:R-:W-:Y:S02]  /*bcc0*/  IADD3.X R10, R8, UR35, RZ, P5, !PT ;  /* 0x00000023080a7c10 */ /* 0x002fe4000affe4ff */
[----:B------:R-:W-:Y:S01]  /*bcd0*/  IADD3 R8, P5, R7, UR34, RZ ;  /* 0x0000002207087c10 */ /* 0x000fe2000ffbe0ff */
[----:B------:R-:W-:Y:S04]  /*bce0*/  STL [R1+0x66c], R13 ;  /* 0x00066c0d01007387 */ /* 0x000fe80000100800 */
[----:B------:R0:W-:Y:S04]  /*bcf0*/  STL [R1+0x640], R10 ;  /* 0x0006400a01007387 */ /* 0x0001e80000100800 */
[----:B------:R1:W-:Y:S01]  /*bd00*/  STL [R1+0x674], R8 ;  /* 0x0006740801007387 */ /* 0x0003e20000100800 */
[----:B0-----:R-:W-:-:S02]  /*bd10*/  IADD3.X R10, R16, UR35, RZ, P6, !PT ;  /* 0x00000023100a7c10 */ /* 0x001fc4000b7fe4ff */
[----:B-1----:R-:W-:-:S03]  /*bd20*/  IADD3 R8, P6, R6, UR34, RZ ;  /* 0x0000002206087c10 */ /* 0x002fc6000ffde0ff */
[----:B------:R0:W-:Y:S01]  /*bd30*/  STL [R1+0x648], R10 ;  /* 0x0006480a01007387 */ /* 0x0001e20000100800 */
[----:B------:R-:W-:-:S03]  /*bd40*/  SHF.R.S32.HI R14, RZ, 0x1f, R12 ;  /* 0x0000001fff0e7819 */ /* 0x000fc6000001140c */
[----:B------:R1:W-:Y:S01]  /*bd50*/  STL [R1+0x67c], R8 ;  /* 0x00067c0801007387 */ /* 0x0003e20000100800 */
[----:B------:R-:W-:Y:S02]  /*bd60*/  SHF.R.S32.HI R12, RZ, 0x1f, R11 ;  /* 0x0000001fff0c7819 */ /* 0x000fe4000001140b */
[----:B------:R-:W-:Y:S02]  /*bd70*/  SHF.R.S32.HI R11, RZ, 0x1f, R9 ;  /* 0x0000001fff0b7819 */ /* 0x000fe40000011409 */
[----:B0-----:R-:W-:Y:S02]  /*bd80*/  IADD3.X R10, R15, UR35, RZ, P1, !PT ;  /* 0x000000230f0a7c10 */ /* 0x001fe40008ffe4ff */
[----:B-1----:R-:W-:-:S03]  /*bd90*/  IADD3 R8, P1, R5, UR34, RZ ;  /* 0x0000002205087c10 */ /* 0x002fc6000ff3e0ff */
[----:B------:R0:W-:Y:S01]  /*bda0*/  STL [R1+0x650], R10 ;  /* 0x0006500a01007387 */ /* 0x0001e20000100800 */
[----:B------:R-:W-:Y:S02]  /*bdb0*/  SHF.R.S32.HI R9, RZ, 0x1f, R7 ;  /* 0x0000001fff097819 */ /* 0x000fe40000011407 */
[----:B------:R-:W-:Y:S01]  /*bdc0*/  SHF.R.S32.HI R7, RZ, 0x1f, R6 ;  /* 0x0000001fff077819 */ /* 0x000fe20000011406 */
[----:B------:R1:W-:Y:S01]  /*bdd0*/  STL [R1+0x684], R8 ;  /* 0x0006840801007387 */ /* 0x0003e20000100800 */
[----:B------:R-:W-:Y:S02]  /*bde0*/  SHF.R.S32.HI R6, RZ, 0x1f, R5 ;  /* 0x0000001fff067819 */ /* 0x000fe40000011405 */
[----:B------:R-:W-:Y:S02]  /*bdf0*/  SHF.R.S32.HI R5, RZ, 0x1f, R4 ;  /* 0x0000001fff057819 */ /* 0x000fe40000011404 */
[----:B0-----:R-:W-:Y:S02]  /*be00*/  IADD3.X R10, R14, UR35, RZ, P2, !PT ;  /* 0x000000230e0a7c10 */ /* 0x001fe400097fe4ff */
[----:B------:R-:W-:-:S02]  /*be10*/  SHF.R.S32.HI R13, RZ, 0x1f, R0 ;  /* 0x0000001fff0d7819 */ /* 0x000fc40000011400 */
[----:B-1----:R-:W-:Y:S02]  /*be20*/  IADD3 R8, P2, R4, UR34, RZ ;  /* 0x0000002204087c10 */ /* 0x002fe4000ff5e0ff */
[----:B------:R-:W-:Y:S02]  /*be30*/  IADD3.X R4, R12, UR35, RZ, P3, !PT ;  /* 0x000000230c047c10 */ /* 0x000fe40009ffe4ff */
[----:B------:R-:W-:Y:S01]  /*be40*/  IADD3 R0, P3, R0, UR34, RZ ;  /* 0x0000002200007c10 */ /* 0x000fe2000ff7e0ff */
[----:B------:R-:W-:Y:S04]  /*be50*/  STL [R1+0x658], R10 ;  /* 0x0006580a01007387 */ /* 0x000fe80000100800 */
[----:B------:R-:W-:Y:S04]  /*be60*/  STL [R1+0x68c], R8 ;  /* 0x00068c0801007387 */ /* 0x000fe80000100800 */
[----:B------:R0:W-:Y:S04]  /*be70*/  STL [R1+0x660], R4 ;  /* 0x0006600401007387 */ /* 0x0001e80000100800 */
[----:B------:R1:W-:Y:S01]  /*be80*/  STL [R1+0x694], R0 ;  /* 0x0006940001007387 */ /* 0x0003e20000100800 */
[----:B0-----:R-:W-:-:S02]  /*be90*/  IADD3.X R4, R11, UR35, RZ, P4, !PT ;  /* 0x000000230b047c10 */ /* 0x001fc4000a7fe4ff */
[----:B-1----:R-:W-:-:S03]  /*bea0*/  IADD3 R0, P4, R17, UR34, RZ ;  /* 0x0000002211007c10 */ /* 0x002fc6000ff9e0ff */
[----:B------:R0:W-:Y:S01]  /*beb0*/  STL [R1+0x668], R4 ;  /* 0x0006680401007387 */ /* 0x0001e20000100800 */
[----:B------:R-:W-:-:S03]  /*bec0*/  IADD3.X R7, R7, UR35, RZ, P6, !PT ;  /* 0x0000002307077c10 */ /* 0x000fc6000b7fe4ff */
[----:B------:R1:W-:Y:S01]  /*bed0*/  STL [R1+0x69c], R0 ;  /* 0x00069c0001007387 */ /* 0x0003e20000100800 */
[----:B0-----:R-:W-:Y:S02]  /*bee0*/  IADD3.X R4, R9, UR35, RZ, P5, !PT ;  /* 0x0000002309047c10 */ /* 0x001fe4000affe4ff */
[----:B-1----:R-:W-:-:S03]  /*bef0*/  IADD3 R0, P5, R18, UR34, RZ ;  /* 0x0000002212007c10 */ /* 0x002fc6000ffbe0ff */
[----:B------:R-:W-:Y:S04]  /*bf00*/  STL [R1+0x670], R4 ;  /* 0x0006700401007387 */ /* 0x000fe80000100800 */
[----:B------:R0:W-:Y:S04]  /*bf10*/  STL [R1+0x6a4], R0 ;  /* 0x0006a40001007387 */ /* 0x0001e80000100800 */
[----:B------:R1:W-:Y:S01]  /*bf20*/  STL [R1+0x678], R7 ;  /* 0x0006780701007387 */ /* 0x0003e20000100800 */
[----:B0-----:R-:W-:Y:S02]  /*bf30*/  IADD3 R0, P6, R19, UR34, RZ ;  /* 0x0000002213007c10 */ /* 0x001fe4000ffde0ff */
[----:B-1----:R-:W-:-:S02]  /*bf40*/  IADD3.X R7, R6, UR35, RZ, P1, !PT ;  /* 0x0000002306077c10 */ /* 0x002fc40008ffe4ff */
[----:B------:R-:W-:Y:S01]  /*bf50*/  IADD3 R6, P1, R20, UR34, RZ ;  /* 0x0000002214067c10 */ /* 0x000fe2000ff3e0ff */
[----:B------:R-:W-:Y:S01]  /*bf60*/  STL [R1+0x6ac], R0 ;  /* 0x0006ac0001007387 */ /* 0x000fe20000100800 */
[----:B------:R-:W-:-:S03]  /*bf70*/  IADD3.X R5, R5, UR35, RZ, P2, !PT ;  /* 0x0000002305057c10 */ /* 0x000fc600097fe4ff */
[----:B------:R-:W-:Y:S04]  /*bf80*/  STL [R1+0x680], R7 ;  /* 0x0006800701007387 */ /* 0x000fe80000100800 */
[----:B------:R0:W-:Y:S04]  /*bf90*/  STL [R1+0x6b4], R6 ;  /* 0x0006b40601007387 */ /* 0x0001e80000100800 */
[----:B------:R-:W2:Y:S01]  /*bfa0*/  LDL.LU R11, [R1] ;  /* 0x00000000010b7983 */ /* 0x000ea20000300800 */
[----:B0-----:R-:W-:-:S03]  /*bfb0*/  IADD3 R6, P2, R21, UR34, RZ ;  /* 0x0000002215067c10 */ /* 0x001fc6000ff5e0ff */
[----:B------:R-:W-:Y:S01]  /*bfc0*/  STL [R1+0x688], R5 ;  /* 0x0006880501007387 */ /* 0x000fe20000100800 */
[----:B------:R-:W-:-:S03]  /*bfd0*/  SHF.R.S32.HI R0, RZ, 0x1f, R21 ;  /* 0x0000001fff007819 */ /* 0x000fc60000011415 */
[----:B------:R0:W-:Y:S01]  /*bfe0*/  STL [R1+0x6bc], R6 ;  /* 0x0006bc0601007387 */ /* 0x0001e20000100800 */
[----:B------:R-:W-:-:S03]  /*bff0*/  SHF.R.S32.HI R12, RZ, 0x1f, R17 ;  /* 0x0000001fff0c7819 */ /* 0x000fc60000011411 */
[----:B------:R-:W3:Y:S01]  /*c000*/  LDL.LU R21, [R1+0x4] ;  /* 0x0000040001157983 */ /* 0x000ee20000300800 */
[----:B0-----:R-:W-:Y:S02]  /*c010*/  IADD3.X R6, R13, UR35, RZ, P3, !PT ;  /* 0x000000230d067c10 */ /* 0x001fe40009ffe4ff */
[----:B------:R-:W-:-:S03]  /*c020*/  IADD3 R7, P3, R22, UR34, RZ ;  /* 0x0000002216077c10 */ /* 0x000fc6000ff7e0ff */
[----:B------:R-:W-:Y:S04]  /*c030*/  STL [R1+0x690], R6 ;  /* 0x0006900601007387 */ /* 0x000fe80000100800 */
[----:B------:R0:W-:Y:S04]  /*c040*/  STL [R1+0x6c4], R7 ;  /* 0x0006c40701007387 */ /* 0x0001e80000100800 */
[----:B------:R-:W4:Y:S01]  /*c050*/  LDL.LU R14, [R1+0x8] ;  /* 0x00000800010e7983 */ /* 0x000f220000300800 */
[----:B0-----:R-:W-:Y:S02]  /*c060*/  IADD3.X R7, R12, UR35, RZ, P4, !PT ;  /* 0x000000230c077c10 */ /* 0x001fe4000a7fe4ff */
[----:B------:R-:W-:-:S03]  /*c070*/  IADD3 R9, P4, R23, UR34, RZ ;  /* 0x0000002217097c10 */ /* 0x000fc6000ff9e0ff */
[----:B------:R-:W-:Y:S01]  /*c080*/  STL [R1+0x698], R7 ;  /* 0x0006980701007387 */ /* 0x000fe20000100800 */
[----:B------:R-:W-:-:S03]  /*c090*/  SHF.R.S32.HI R10, RZ, 0x1f, R18 ;  /* 0x0000001fff0a7819 */ /* 0x000fc60000011412 */
[----:B------:R0:W-:Y:S04]  /*c0a0*/  STL [R1+0x6cc], R9 ;  /* 0x0006cc0901007387 */ /* 0x0001e80000100800 */
[----:B------:R-:W4:Y:S01]  /*c0b0*/  LDL.LU R15, [R1+0xc] ;  /* 0x00000c00010f7983 */ /* 0x000f220000300800 */
[----:B0-----:R-:W-:Y:S02]  /*c0c0*/  IADD3.X R9, R10, UR35, RZ, P5, !PT ;  /* 0x000000230a097c10 */ /* 0x001fe4000affe4ff */
[----:B------:R-:W-:-:S03]  /*c0d0*/  IADD3 R10, P5, R24, UR34, RZ ;  /* 0x00000022180a7c10 */ /* 0x000fc6000ffbe0ff */
[----:B------:R-:W-:Y:S04]  /*c0e0*/  STL [R1+0x6a0], R9 ;  /* 0x0006a00901007387 */ /* 0x000fe80000100800 */
[----:B------:R0:W-:Y:S04]  /*c0f0*/  STL [R1+0x6d4], R10 ;  /* 0x0006d40a01007387 */ /* 0x0001e80000100800 */
[----:B------:R-:W4:Y:S01]  /*c100*/  LDL.LU R16, [R1+0x10] ;  /* 0x0000100001107983 */ /* 0x000f220000300800 */
[----:B------:R-:W-:Y:S02]  /*c110*/  SHF.R.S32.HI R8, RZ, 0x1f, R19 ;  /* 0x0000001fff087819 */ /* 0x000fe40000011413 */
[----:B------:R-:W-:-:S02]  /*c120*/  SHF.R.S32.HI R4, RZ, 0x1f, R20 ;  /* 0x0000001fff047819 */ /* 0x000fc40000011414 */
[----:B------:R-:W-:Y:S02]  /*c130*/  IADD3.X R8, R8, UR35, RZ, P6, !PT ;  /* 0x0000002308087c10 */ /* 0x000fe4000b7fe4ff */
[----:B0-----:R-:W-:Y:S02]  /*c140*/  IADD3 R10, P6, R25, UR34, RZ ;  /* 0x00000022190a7c10 */ /* 0x001fe4000ffde0ff */
[----:B------:R-:W-:Y:S01]  /*c150*/  IADD3.X R12, R4, UR35, RZ, P1, !PT ;  /* 0x00000023040c7c10 */ /* 0x000fe20008ffe4ff */
[----:B------:R-:W-:Y:S04]  /*c160*/  STL [R1+0x6a8], R8 ;  /* 0x0006a80801007387 */ /* 0x000fe80000100800 */
[----:B------:R0:W-:Y:S01]  /*c170*/  STL [R1+0x6dc], R10 ;  /* 0x0006dc0a01007387 */ /* 0x0001e20000100800 */
[----:B------:R-:W-:-:S03]  /*c180*/  IADD3.X R0, R0, UR35, RZ, P2, !PT ;  /* 0x0000002300007c10 */ /* 0x000fc600097fe4ff */
[----:B------:R-:W-:Y:S01]  /*c190*/  STL [R1+0x6b0], R12 ;  /* 0x0006b00c01007387 */ /* 0x000fe20000100800 */
[----:B0-----:R-:W-:Y:S02]  /*c1a0*/  IADD3 R10, P1, R26, UR34, RZ ;  /* 0x000000221a0a7c10 */ /* 0x001fe4000ff3e0ff */
[----:B------:R-:W-:-:S03]  /*c1b0*/  SHF.R.S32.HI R5, RZ, 0x1f, R22 ;  /* 0x0000001fff057819 */ /* 0x000fc60000011416 */
[----:B------:R0:W-:Y:S04]  /*c1c0*/  STL [R1+0x6e4], R10 ;  /* 0x0006e40a01007387 */ /* 0x0001e80000100800 */
[----:B------:R-:W4:Y:S01]  /*c1d0*/  LDL.LU R20, [R1+0x14] ;  /* 0x0000140001147983 */ /* 0x000f220000300800 */
[----:B------:R-:W-:Y:S02]  /*c1e0*/  IADD3.X R5, R5, UR35, RZ, P3, !PT ;  /* 0x0000002305057c10 */ /* 0x000fe40009ffe4ff */
[----:B0-----:R-:W-:Y:S01]  /*c1f0*/  IADD3 R10, P2, R27, UR34, RZ ;  /* 0x000000221b0a7c10 */ /* 0x001fe2000ff5e0ff */
[----:B------:R-:W-:Y:S01]  /*c200*/  STL [R1+0x6b8], R0 ;  /* 0x0006b80001007387 */ /* 0x000fe20000100800 */
        /* <DEDUP_REMOVED lines=15> */
[----:B------:R-:W-:-:S03]  /*c300*/  IADD3.X R9, R9, UR35, RZ, P6, !PT ;  /* 0x0000002309097c10 */ /* 0x000fc6000b7fe4ff */
[----:B------:R-:W-:Y:S01]  /*c310*/  STL [R1+0x6d0], R7 ;  /* 0x0006d00701007387 */ /* 0x000fe20000100800 */
[----:B------:R-:W-:Y:S02]  /*c320*/  SHF.R.S32.HI R8, RZ, 0x1f, R26 ;  /* 0x0000001fff087819 */ /* 0x000fe4000001141a */
[----:B------:R-:W-:Y:S02]  /*c330*/  SHF.R.S32.HI R4, RZ, 0x1f, R27 ;  /* 0x0000001fff047819 */ /* 0x000fe4000001141b */
[----:B------:R-:W-:Y:S02]  /*c340*/  IADD3.X R8, R8, UR35, RZ, P1, !PT ;  /* 0x0000002308087c10 */ /* 0x000fe40008ffe4ff */
[----:B------:R-:W-:Y:S02]  /*c350*/  IADD3.X R4, R4, UR35, RZ, P2, !PT ;  /* 0x0000002304047c10 */ /* 0x000fe400097fe4ff */
[----:B------:R-:W-:-:S04]  /*c360*/  SHF.R.S32.HI R0, RZ, 0x1f, R28 ;  /* 0x0000001fff007819 */ /* 0x000fc8000001141c */
[----:B------:R-:W-:Y:S02]  /*c370*/  IADD3.X R0, R0, UR35, RZ, P3, !PT ;  /* 0x0000002300007c10 */ /* 0x000fe40009ffe4ff */
[----:B--2---:R-:W-:Y:S02]  /*c380*/  IADD3 R10, P5, R11, UR34, RZ ;  /* 0x000000220b0a7c10 */ /* 0x004fe4000ffbe0ff */
[----:B------:R-:W-:-:S03]  /*c390*/  SHF.R.S32.HI R6, RZ, 0x1f, R11 ;  /* 0x0000001fff067819 */ /* 0x000fc6000001140b */
[----:B------:R3:W-:Y:S04]  /*c3a0*/  STL [R1+0x704], R10 ;  /* 0x0007040a01007387 */ /* 0x0007e80000100800 */
[----:B------:R-:W2:Y:S01]  /*c3b0*/  LDL.LU R11, [R1+0x24] ;  /* 0x00002400010b7983 */ /* 0x000ea20000300800 */
[----:B---3--:R-:W-:-:S03]  /*c3c0*/  IADD3 R10, P6, R21, UR34, RZ ;  /* 0x00000022150a7c10 */ /* 0x008fc6000ffde0ff */
[----:B------:R-:W-:Y:S01]  /*c3d0*/  STL [R1+0x6d8], R9 ;  /* 0x0006d80901007387 */ /* 0x000fe20000100800 */
[----:B------:R-:W-:-:S03]  /*c3e0*/  SHF.R.S32.HI R7, RZ, 0x1f, R21 ;  /* 0x0000001fff077819 */ /* 0x000fc60000011415 */
[----:B------:R4:W-:Y:S04]  /*c3f0*/  STL [R1+0x70c], R10 ;  /* 0x00070c0a01007387 */ /* 0x0009e80000100800 */
[----:B------:R-:W3:Y:S04]  /*c400*/  LDL.LU R21, [R1+0x28] ;  /* 0x0000280001157983 */ /* 0x000ee80000300800 */
[----:B------:R-:W-:Y:S01]  /*c410*/  STL [R1+0x6e0], R8 ;  /* 0x0006e00801007387 */ /* 0x000fe20000100800 */
[----:B----4-:R-:W-:Y:S02]  /*c420*/  IADD3 R10, P1, R14, UR34, RZ ;  /* 0x000000220e0a7c10 */ /* 0x010fe4000ff3e0ff */
[----:B------:R-:W-:-:S03]  /*c430*/  SHF.R.S32.HI R9, RZ, 0x1f, R14 ;  /* 0x0000001fff097819 */ /* 0x000fc6000001140e */
[----:B------:R0:W-:Y:S04]  /*c440*/  STL [R1+0x714], R10 ;  /* 0x0007140a01007387 */ /* 0x0001e80000100800 */
[----:B------:R-:W4:Y:S04]  /*c450*/  LDL.LU R14, [R1+0x2c] ;  /* 0x00002c00010e7983 */ /* 0x000f280000300800 */
[----:B------:R1:W-:Y:S01]  /*c460*/  STL [R1+0x6e8], R4 ;  /* 0x0006e80401007387 */ /* 0x0003e20000100800 */
[----:B0-----:R-:W-:Y:S02]  /*c470*/  IADD3 R10, P2, R15, UR34, RZ ;  /* 0x000000220f0a7c10 */ /* 0x001fe4000ff5e0ff */
[----:B------:R-:W-:-:S03]  /*c480*/  SHF.R.S32.HI R8, RZ, 0x1f, R15 ;  /* 0x0000001fff087819 */ /* 0x000fc6000001140f */
[----:B------:R0:W-:Y:S04]  /*c490*/  STL [R1+0x71c], R10 ;  /* 0x00071c0a01007387 */ /* 0x0001e80000100800 */
[----:B------:R-:W4:Y:S04]  /*c4a0*/  LDL R15, [R1+0x30] ;  /* 0x00003000010f7983 */ /* 0x000f280000100800 */
[----:B------:R0:W-:Y:S01]  /*c4b0*/  STL [R1+0x6f0], R0 ;  /* 0x0006f00001007387 */ /* 0x0001e20000100800 */
[----:B-1----:R-:W-:Y:S02]  /*c4c0*/  SHF.R.S32.HI R4, RZ, 0x1f, R16 ;  /* 0x0000001fff047819 */ /* 0x002fe40000011410 */
[----:B0-----:R-:W-:-:S02]  /*c4d0*/  IADD3 R10, P3, R16, UR34, RZ ;  /* 0x00000022100a7c10 */ /* 0x001fc4000ff7e0ff */
[----:B------:R-:W4:Y:S01]  /*c4e0*/  LDL.LU R16, [R1+0x38] ;  /* 0x0000380001107983 */ /* 0x000f220000300800 */
[----:B------:R-:W-:-:S03]  /*c4f0*/  SHF.R.S32.HI R5, RZ, 0x1f, R29 ;  /* 0x0000001fff057819 */ /* 0x000fc6000001141d */
[----:B------:R0:W-:Y:S01]  /*c500*/  STL [R1+0x724], R10 ;  /* 0x0007240a01007387 */ /* 0x0001e20000100800 */
[----:B------:R-:W-:Y:S02]  /*c510*/  IADD3.X R5, R5, UR35, RZ, P4, !PT ;  /* 0x0000002305057c10 */ /* 0x000fe4000a7fe4ff */
[----:B------:R-:W-:Y:S02]  /*c520*/  IADD3.X R6, R6, UR35, RZ, P5, !PT ;  /* 0x0000002306067c10 */ /* 0x000fe4000affe4ff */
[----:B------:R-:W-:Y:S02]  /*c530*/  IADD3.X R7, R7, UR35, RZ, P6, !PT ;  /* 0x0000002307077c10 */ /* 0x000fe4000b7fe4ff */
[----:B------:R-:W-:Y:S02]  /*c540*/  IADD3.X R9, R9, UR35, RZ, P1, !PT ;  /* 0x0000002309097c10 */ /* 0x000fe40008ffe4ff */
[----:B------:R-:W-:Y:S02]  /*c550*/  SHF.R.S32.HI R0, RZ, 0x1f, R20 ;  /* 0x0000001fff007819 */ /* 0x000fe40000011414 */
[----:B0-----:R-:W-:-:S02]  /*c560*/  IADD3 R10, P4, R20, UR34, RZ ;  /* 0x00000022140a7c10 */ /* 0x001fc4000ff9e0ff */
[----:B------:R-:W4:Y:S04]  /*c570*/  LDL.LU R20, [R1+0x3c] ;  /* 0x00003c0001147983 */ /* 0x000f280000300800 */
[----:B------:R0:W-:Y:S04]  /*c580*/  STL [R1+0x6f8], R5 ;  /* 0x0006f80501007387 */ /* 0x0001e80000100800 */
[----:B------:R1:W-:Y:S01]  /*c590*/  STL [R1+0x72c], R10 ;  /* 0x00072c0a01007387 */ /* 0x0003e20000100800 */
[----:B0-----:R-:W-:Y:S02]  /*c5a0*/  SHF.R.S32.HI R5, RZ, 0x1f, R19 ;  /* 0x0000001fff057819 */ /* 0x001fe40000011413 */
[----:B-1----:R-:W-:-:S02]  /*c5b0*/  IADD3 R10, P5, R19, UR34, RZ ;  /* 0x00000022130a7c10 */ /* 0x002fc4000ffbe0ff */
        /* <DEDUP_REMOVED lines=8> */
[----:B------:R-:W-:Y:S02]  /*c640*/  IADD3.X R8, R8, UR35, RZ, P2, !PT ;  /* 0x0000002308087c10 */ /* 0x000fe400097fe4ff */
[----:B0-----:R-:W-:-:S02]  /*c650*/  SHF.R.S32.HI R7, RZ, 0x1f, R17 ;  /* 0x0000001fff077819 */ /* 0x001fc40000011411 */
[----:B-1----:R-:W-:Y:S02]  /*c660*/  IADD3 R10, P1, R17, UR34, RZ ;  /* 0x00000022110a7c10 */ /* 0x002fe4000ff3e0ff */
[----:B------:R-:W4:Y:S04]  /*c670*/  LDL.LU R17, [R1+0x48] ;  /* 0x0000480001117983 */ /* 0x000f280000300800 */
[----:B------:R2:W-:Y:S04]  /*c680*/  STL [R1+0x710], R9 ;  /* 0x0007100901007387 */ /* 0x0005e80000100800 */
[----:B------:R0:W-:Y:S01]  /*c690*/  STL [R1+0x744], R10 ;  /* 0x0007440a01007387 */ /* 0x0001e20000100800 */
[----:B------:R-:W-:-:S02]  /*c6a0*/  IADD3.X R4, R4, UR35, RZ, P3, !PT ;  /* 0x0000002304047c10 */ /* 0x000fc40009ffe4ff */
[----:B------:R-:W-:Y:S02]  /*c6b0*/  IADD3.X R0, R0, UR35, RZ, P4, !PT ;  /* 0x0000002300007c10 */ /* 0x000fe4000a7fe4ff */
[----:B------:R-:W-:Y:S02]  /*c6c0*/  IADD3.X R12, R5, UR35, RZ, P5, !PT ;  /* 0x00000023050c7c10 */ /* 0x000fe4000affe4ff */
[----:B------:R-:W-:Y:S02]  /*c6d0*/  IADD3.X R6, R6, UR35, RZ, P6, !PT ;  /* 0x0000002306067c10 */ /* 0x000fe4000b7fe4ff */
[----:B--2---:R-:W-:Y:S02]  /*c6e0*/  SHF.R.S32.HI R9, RZ, 0x1f, R11 ;  /* 0x0000001fff097819 */ /* 0x004fe4000001140b */
[----:B0-----:R-:W-:Y:S02]  /*c6f0*/  IADD3 R10, P2, R11, UR34, RZ ;  /* 0x000000220b0a7c10 */ /* 0x001fe4000ff5e0ff */
[----:B------:R-:W2:Y:S04]  /*c700*/  LDL.LU R11, [R1+0x4c] ;  /* 0x00004c00010b7983 */ /* 0x000ea80000300800 */
[----:B------:R3:W-:Y:S04]  /*c710*/  STL [R1+0x718], R8 ;  /* 0x0007180801007387 */ /* 0x0007e80000100800 */
[----:B------:R0:W-:Y:S01]  /*c720*/  STL [R1+0x74c], R10 ;  /* 0x00074c0a01007387 */ /* 0x0001e20000100800 */
[----:B---3--:R-:W-:-:S02]  /*c730*/  SHF.R.S32.HI R8, RZ, 0x1f, R21 ;  /* 0x0000001fff087819 */ /* 0x008fc40000011415 */
[----:B0-----:R-:W-:Y:S02]  /*c740*/  IADD3 R10, P3, R21, UR34, RZ ;  /* 0x00000022150a7c10 */ /* 0x001fe4000ff7e0ff */
[----:B------:R-:W3:Y:S04]  /*c750*/  LDL.LU R21, [R1+0x50] ;  /* 0x0000500001157983 */ /* 0x000ee80000300800 */
[----:B------:R4:W-:Y:S04]  /*c760*/  STL [R1+0x720], R4 ;  /* 0x0007200401007387 */ /* 0x0009e80000100800 */
[----:B------:R0:W-:Y:S01]  /*c770*/  STL [R1+0x754], R10 ;  /* 0x0007540a01007387 */ /* 0x0001e20000100800 */
[----:B----4-:R-:W-:-:S02]  /*c780*/  SHF.R.S32.HI R4, RZ, 0x1f, R14 ;  /* 0x0000001fff047819 */ /* 0x010fc4000001140e */
[----:B0-----:R-:W-:Y:S02]  /*c790*/  IADD3 R10, P4, R14, UR34, RZ ;  /* 0x000000220e0a7c10 */ /* 0x001fe4000ff9e0ff */
[----:B------:R-:W4:Y:S04]  /*c7a0*/  LDL.LU R14, [R1+0x54] ;  /* 0x00005400010e7983 */ /* 0x000f280000300800 */
[----:B------:R-:W-:Y:S04]  /*c7b0*/  STL [R1+0x728], R0 ;  /* 0x0007280001007387 */ /* 0x000fe80000100800 */
[----:B------:R0:W-:Y:S04]  /*c7c0*/  STL [R1+0x75c], R10 ;  /* 0x00075c0a01007387 */ /* 0x0001e80000100800 */
[----:B------:R-:W-:Y:S01]  /*c7d0*/  STL [R1+0x730], R12 ;  /* 0x0007300c01007387 */ /* 0x000fe20000100800 */
[----:B0-----:R-:W-:-:S02]  /*c7e0*/  IADD3 R10, P5, R15, UR34, RZ ;  /* 0x000000220f0a7c10 */ /* 0x001fc4000ffbe0ff */
[----:B------:R-:W-:-:S03]  /*c7f0*/  SHF.R.S32.HI R0, RZ, 0x1f, R15 ;  /* 0x0000001fff007819 */ /* 0x000fc6000001140f */
[----:B------:R0:W-:Y:S04]  /*c800*/  STL [R1+0x764], R10 ;  /* 0x0007640a01007387 */ /* 0x0001e80000100800 */
[----:B------:R-:W4:Y:S01]  /*c810*/  LDL.LU R15, [R1+0x58] ;  /* 0x00005800010f7983 */ /* 0x000f220000300800 */
[----:B------:R-:W-:Y:S02]  /*c820*/  SHF.R.S32.HI R5, RZ, 0x1f, R16 ;  /* 0x0000001fff057819 */ /* 0x000fe40000011410 */
[----:B0-----:R-:W-:Y:S01]  /*c830*/  IADD3 R10, P6, R16, UR34, RZ ;  /* 0x00000022100a7c10 */ /* 0x001fe2000ffde0ff */
[----:B------:R-:W-:Y:S04]  /*c840*/  STL [R1+0x738], R6 ;  /* 0x0007380601007387 */ /* 0x000fe80000100800 */
[----:B------:R0:W-:Y:S04]  /*c850*/  STL [R1+0x76c], R10 ;  /* 0x00076c0a01007387 */ /* 0x0001e80000100800 */
[----:B------:R-:W4:Y:S01]  /*c860*/  LDL.LU R16, [R1+0x5c] ;  /* 0x00005c0001107983 */ /* 0x000f220000300800 */
[----:B------:R-:W-:-:S02]  /*c870*/  IADD3.X R7, R7, UR35, RZ, P1, !PT ;  /* 0x0000002307077c10 */ /* 0x000fc40008ffe4ff */
[----:B------:R-:W-:-:S03]  /*c880*/  IADD3.X R9, R9, UR35, RZ, P2, !PT ;  /* 0x0000002309097c10 */ /* 0x000fc600097fe4ff */
[----:B------:R-:W-:Y:S01]  /*c890*/  STL [R1+0x740], R7 ;  /* 0x0007400701007387 */ /* 0x000fe20000100800 */
[----:B0-----:R-:W-:Y:S02]  /*c8a0*/  IADD3 R10, P1, R20, UR34, RZ ;  /* 0x00000022140a7c10 */ /* 0x001fe4000ff3e0ff */
[----:B------:R-:W-:-:S03]  /*c8b0*/  SHF.R.S32.HI R6, RZ, 0x1f, R20 ;  /* 0x0000001fff067819 */ /* 0x000fc60000011414 */
[----:B------:R0:W-:Y:S04]  /*c8c0*/  STL [R1+0x774], R10 ;  /* 0x0007740a01007387 */ /* 0x0001e80000100800 */
[----:B------:R-:W4:Y:S01]  /*c8d0*/  LDL.LU R20, [R1+0x60] ;  /* 0x0000600001147983 */ /* 0x000f220000300800 */
        /* <DEDUP_REMOVED lines=20> */
[----:B------:R-:W-:Y:S02]  /*ca20*/  IADD3.X R6, R6, UR35, RZ, P1, !PT ;  /* 0x0000002306067c10 */ /* 0x000fe40008ffe4ff */
[----:B------:R-:W-:Y:S02]  /*ca30*/  IADD3.X R7, R7, UR35, RZ, P2, !PT ;  /* 0x0000002307077c10 */ /* 0x000fe400097fe4ff */
[----:B------:R-:W-:Y:S02]  /*ca40*/  IADD3.X R9, R9, UR35, RZ, P3, !PT ;  /* 0x0000002309097c10 */ /* 0x000fe40009ffe4ff */
[----:B--2---:R-:W-:Y:S02]  /*ca50*/  IADD3 R10, P5, R11, UR34, RZ ;  /* 0x000000220b0a7c10 */ /* 0x004fe4000ffbe0ff */
[----:B------:R-:W-:-:S03]  /*ca60*/  SHF.R.S32.HI R4, RZ, 0x1f, R11 ;  /* 0x0000001fff047819 */ /* 0x000fc6000001140b */
[----:B------:R3:W-:Y:S04]  /*ca70*/  STL [R1+0x794], R10 ;  /* 0x0007940a01007387 */ /* 0x0007e80000100800 */
[----:B------:R-:W2:Y:S04]  /*ca80*/  LDL.LU R11, [R1+0x70] ;  /* 0x00007000010b7983 */ /* 0x000ea80000300800 */
[----:B------:R4:W-:Y:S01]  /*ca90*/  STL [R1+0x768], R5 ;  /* 0x0007680501007387 */ /* 0x0009e20000100800 */
[----:B---3--:R-:W-:Y:S02]  /*caa0*/  IADD3 R10, P6, R21, UR34, RZ ;  /* 0x00000022150a7c10 */ /* 0x008fe4000ffde0ff */
[----:B------:R-:W-:-:S03]  /*cab0*/  SHF.R.S32.HI R0, RZ, 0x1f, R21 ;  /* 0x0000001fff007819 */ /* 0x000fc60000011415 */
[----:B------:R0:W-:Y:S04]  /*cac0*/  STL [R1+0x79c], R10 ;  /* 0x00079c0a01007387 */ /* 0x0001e80000100800 */
[----:B------:R-:W3:Y:S04]  /*cad0*/  LDL.LU R21, [R1+0x74] ;  /* 0x0000740001157983 */ /* 0x000ee80000300800 */
[----:B------:R1:W-:Y:S01]  /*cae0*/  STL [R1+0x770], R6 ;  /* 0x0007700601007387 */ /* 0x0003e20000100800 */
[----:B----4-:R-:W-:Y:S02]  /*caf0*/  SHF.R.S32.HI R5, RZ, 0x1f, R14 ;  /* 0x0000001fff057819 */ /* 0x010fe4000001140e */
[----:B0-----:R-:W-:-:S02]  /*cb00*/  IADD3 R10, P1, R14, UR34, RZ ;  /* 0x000000220e0a7c10 */ /* 0x001fc4000ff3e0ff */
[----:B------:R-:W4:Y:S04]  /*cb10*/  LDL.LU R14, [R1+0x78] ;  /* 0x00007800010e7983 */ /* 0x000f280000300800 */
[----:B------:R0:W-:Y:S01]  /*cb20*/  STL [R1+0x7a4], R10 ;  /* 0x0007a40a01007387 */ /* 0x0001e20000100800 */
[----:B-1----:R-:W-:Y:S02]  /*cb30*/  SHF.R.S32.HI R6, RZ, 0x1f, R15 ;  /* 0x0000001fff067819 */ /* 0x002fe4000001140f */
[----:B0-----:R-:W-:Y:S02]  /*cb40*/  IADD3 R10, P2, R15, UR34, RZ ;  /* 0x000000220f0a7c10 */ /* 0x001fe4000ff5e0ff */
[----:B------:R-:W4:Y:S04]  /*cb50*/  LDL.LU R15, [R1+0x7c] ;  /* 0x00007c00010f7983 */ /* 0x000f280000300800 */
[----:B------:R0:W-:Y:S04]  /*cb60*/  STL [R1+0x778], R7 ;  /* 0x0007780701007387 */ /* 0x0001e80000100800 */
[----:B------:R1:W-:Y:S01]  /*cb70*/  STL [R1+0x7ac], R10 ;  /* 0x0007ac0a01007387 */ /* 0x0003e20000100800 */
[----:B0-----:R-:W-:-:S02]  /*cb80*/  SHF.R.S32.HI R7, RZ, 0x1f, R16 ;  /* 0x0000001fff077819 */ /* 0x001fc40000011410 */
[----:B-1----:R-:W-:Y:S02]  /*cb90*/  IADD3 R10, P3, R16, UR34, RZ ;  /* 0x00000022100a7c10 */ /* 0x002fe4000ff7e0ff */
[----:B------:R-:W4:Y:S01]  /*cba0*/  LDL.LU R16, [R1+0x80] ;  /* 0x0000800001107983 */ /* 0x000f220000300800 */
[----:B------:R-:W-:-:S03]  /*cbb0*/  IADD3.X R8, R8, UR35, RZ, P4, !PT ;  /* 0x0000002308087c10 */ /* 0x000fc6000a7fe4ff */
[----:B------:R0:W-:Y:S04]  /*cbc0*/  STL [R1+0x780], R9 ;  /* 0x0007800901007387 */ /* 0x0001e80000100800 */
[----:B------:R1:W-:Y:S01]  /*cbd0*/  STL [R1+0x7b4], R10 ;  /* 0x0007b40a01007387 */ /* 0x0003e20000100800 */
[----:B------:R-:W-:Y:S02]  /*cbe0*/  IADD3.X R4, R4, UR35, RZ, P5, !PT ;  /* 0x0000002304047c10 */ /* 0x000fe4000affe4ff */
[----:B0-----:R-:W-:Y:S02]  /*cbf0*/  SHF.R.S32.HI R9, RZ, 0x1f, R20 ;  /* 0x0000001fff097819 */ /* 0x001fe40000011414 */
[----:B-1----:R-:W-:Y:S02]  /*cc00*/  IADD3 R10, P4, R20, UR34, RZ ;  /* 0x00000022140a7c10 */ /* 0x002fe4000ff9e0ff */
[----:B------:R-:W4:Y:S04]  /*cc10*/  LDL.LU R20, [R1+0x84] ;  /* 0x0000840001147983 */ /* 0x000f280000300800 */
[----:B------:R0:W-:Y:S04]  /*cc20*/  STL [R1+0x788], R8 ;  /* 0x0007880801007387 */ /* 0x0001e80000100800 */
[----:B------:R1:W-:Y:S01]  /*cc30*/  STL [R1+0x7bc], R10 ;  /* 0x0007bc0a01007387 */ /* 0x0003e20000100800 */
[----:B------:R-:W-:-:S02]  /*cc40*/  IADD3.X R0, R0, UR35, RZ, P6, !PT ;  /* 0x0000002300007c10 */ /* 0x000fc4000b7fe4ff */
        /* <DEDUP_REMOVED lines=15> */
[----:B------:R-:W-:Y:S04]  /*cd40*/  STL [R1+0x7a0], R5 ;  /* 0x0007a00501007387 */ /* 0x000fe80000100800 */
[----:B------:R2:W-:Y:S01]  /*cd50*/  STL [R1+0x7d4], R10 ;  /* 0x0007d40a01007387 */ /* 0x0005e20000100800 */
[----:B------:R-:W-:-:S02]  /*cd60*/  IADD3.X R12, R7, UR35, RZ, P3, !PT ;  /* 0x00000023070c7c10 */ /* 0x000fc40009ffe4ff */
[----:B------:R-:W-:Y:S02]  /*cd70*/  IADD3.X R9, R9, UR35, RZ, P4, !PT ;  /* 0x0000002309097c10 */ /* 0x000fe4000a7fe4ff */
[----:B------:R-:W-:Y:S02]  /*cd80*/  IADD3.X R8, R8, UR35, RZ, P5, !PT ;  /* 0x0000002308087c10 */ /* 0x000fe4000affe4ff */
[----:B------:R-:W-:Y:S02]  /*cd90*/  IADD3.X R4, R4, UR35, RZ, P6, !PT ;  /* 0x0000002304047c10 */ /* 0x000fe4000b7fe4ff */
[----:B--2---:R-:W-:Y:S02]  /*cda0*/  IADD3 R10, P2, R11, UR34, RZ ;  /* 0x000000220b0a7c10 */ /* 0x004fe4000ff5e0ff */
[----:B------:R-:W-:Y:S02]  /*cdb0*/  SHF.R.S32.HI R5, RZ, 0x1f, R11 ;  /* 0x0000001fff057819 */ /* 0x000fe4000001140b */
[----:B------:R-:W2:Y:S04]  /*cdc0*/  LDL.LU R11, [R1+0xc0] ;  /* 0x0000c000010b7983 */ /* 0x000ea80000300800 */
[----:B------:R-:W-:Y:S04]  /*cdd0*/  STL [R1+0x7a8], R6 ;  /* 0x0007a80601007387 */ /* 0x000fe80000100800 */
[----:B------:R3:W-:Y:S04]  /*cde0*/  STL [R1+0x7dc], R10 ;  /* 0x0007dc0a01007387 */ /* 0x0007e80000100800 */
[----:B------:R-:W-:Y:S01]  /*cdf0*/  STL [R1+0x7b0], R12 ;  /* 0x0007b00c01007387 */ /* 0x000fe20000100800 */
[----:B---3--:R-:W-:-:S02]  /*ce00*/  IADD3 R10, P3, R21, UR34, RZ ;  /* 0x00000022150a7c10 */ /* 0x008fc4000ff7e0ff */
[----:B------:R-:W-:-:S03]  /*ce10*/  SHF.R.S32.HI R6, RZ, 0x1f, R21 ;  /* 0x0000001fff067819 */ /* 0x000fc60000011415 */
[----:B------:R4:W-:Y:S04]  /*ce20*/  STL [R1+0x7e4], R10 ;  /* 0x0007e40a01007387 */ /* 0x0009e80000100800 */
[----:B------:R-:W3:Y:S01]  /*ce30*/  LDL.LU R21, [R1+0xc4] ;  /* 0x0000c40001157983 */ /* 0x000ee20000300800 */
[----:B----4-:R-:W-:-:S03]  /*ce40*/  IADD3 R10, P4, R14, UR34, RZ ;  /* 0x000000220e0a7c10 */ /* 0x010fc6000ff9e0ff */
[----:B------:R-:W-:Y:S01]  /*ce50*/  STL [R1+0x7b8], R9 ;  /* 0x0007b80901007387 */ /* 0x000fe20000100800 */
[----:B------:R-:W-:-:S03]  /*ce60*/  SHF.R.S32.HI R7, RZ, 0x1f, R14 ;  /* 0x0000001fff077819 */ /* 0x000fc6000001140e */
[----:B------:R0:W-:Y:S04]  /*ce70*/  STL [R1+0x7ec], R10 ;  /* 0x0007ec0a01007387 */ /* 0x0001e80000100800 */
[----:B------:R-:W4:Y:S04]  /*ce80*/  LDL.LU R14, [R1+0xd0] ;  /* 0x0000d000010e7983 */ /* 0x000f280000300800 */
[----:B------:R-:W-:Y:S01]  /*ce90*/  STL [R1+0x7c0], R8 ;  /* 0x0007c00801007387 */ /* 0x000fe20000100800 */
[----:B0-----:R-:W-:Y:S02]  /*cea0*/  IADD3 R10, P5, R15, UR34, RZ ;  /* 0x000000220f0a7c10 */ /* 0x001fe4000ffbe0ff */
[----:B------:R-:W-:-:S03]  /*ceb0*/  SHF.R.S32.HI R9, RZ, 0x1f, R15 ;  /* 0x0000001fff097819 */ /* 0x000fc6000001140f */
[----:B------:R0:W-:Y:S04]  /*cec0*/  STL [R1+0x7f4], R10 ;  /* 0x0007f40a01007387 */ /* 0x0001e80000100800 */
[----:B------:R-:W4:Y:S04]  /*ced0*/  LDL.LU R15, [R1+0xe0] ;  /* 0x0000e000010f7983 */ /* 0x000f280000300800 */
[----:B------:R-:W-:Y:S01]  /*cee0*/  STL [R1+0x7c8], R4 ;  /* 0x0007c80401007387 */ /* 0x000fe20000100800 */
[----:B0-----:R-:W-:Y:S02]  /*cef0*/  IADD3 R10, P6, R16, UR34, RZ ;  /* 0x00000022100a7c10 */ /* 0x001fe4000ffde0ff */
[----:B------:R-:W-:-:S03]  /*cf00*/  SHF.R.S32.HI R8, RZ, 0x1f, R16 ;  /* 0x0000001fff087819 */ /* 0x000fc60000011410 */
[----:B------:R0:W-:Y:S04]  /*cf10*/  STL [R1+0x7fc], R10 ;  /* 0x0007fc0a01007387 */ /* 0x0001e80000100800 */
[----:B------:R-:W4:Y:S01]  /*cf20*/  LDL.LU R16, [R1+0xe4] ;  /* 0x0000e40001107983 */ /* 0x000f220000300800 */
[----:B------:R-:W-:Y:S02]  /*cf30*/  IADD3.X R0, R0, UR35, RZ, P1, !PT ;  /* 0x0000002300007c10 */ /* 0x000fe40008ffe4ff */
        /* <DEDUP_REMOVED lines=19> */
[----:B------:R2:W-:Y:S01]  /*d070*/  STL [R1+0x7e8], R7 ;  /* 0x0007e80701007387 */ /* 0x0005e20000100800 */
[----:B0-----:R-:W-:Y:S02]  /*d080*/  IADD3 R10, P4, R17, UR34, RZ ;  /* 0x00000022110a7c10 */ /* 0x001fe4000ff9e0ff */
[----:B------:R-:W-:-:S03]  /*d090*/  SHF.R.S32.HI R6, RZ, 0x1f, R17 ;  /* 0x0000001fff067819 */ /* 0x000fc60000011411 */
[----:B------:R0:W-:Y:S04]  /*d0a0*/  STL [R1+0x81c], R10 ;  /* 0x00081c0a01007387 */ /* 0x0001e80000100800 */
[----:B------:R-:W4:Y:S04]  /*d0b0*/  LDL.LU R17, [R1+0x11c] ;  /* 0x00011c0001117983 */ /* 0x000f280000300800 */
[----:B------:R3:W-:Y:S01]  /*d0c0*/  STL [R1+0x7f0], R9 ;  /* 0x0007f00901007387 */ /* 0x0007e20000100800 */
[----:B------:R-:W-:Y:S02]  /*d0d0*/  IADD3.X R8, R8, UR35, RZ, P6, !PT ;  /* 0x0000002308087c10 */ /* 0x000fe4000b7fe4ff */
[----:B------:R-:W-:-:S02]  /*d0e0*/  IADD3.X R4, R4, UR35, RZ, P1, !PT ;  /* 0x0000002304047c10 */ /* 0x000fc40008ffe4ff */
[----:B------:R-:W-:Y:S02]  /*d0f0*/  IADD3.X R0, R0, UR35, RZ, P2, !PT ;  /* 0x0000002300007c10 */ /* 0x000fe400097fe4ff */
[----:B------:R-:W-:Y:S02]  /*d100*/  IADD3.X R5, R5, UR35, RZ, P3, !PT ;  /* 0x0000002305057c10 */ /* 0x000fe40009ffe4ff */
[----:B--2---:R-:W-:Y:S02]  /*d110*/  SHF.R.S32.HI R7, RZ, 0x1f, R11 ;  /* 0x0000001fff077819 */ /* 0x004fe4000001140b */
[----:B0-----:R-:W-:Y:S02]  /*d120*/  IADD3 R10, P5, R11, UR34, RZ ;  /* 0x000000220b0a7c10 */ /* 0x001fe4000ffbe0ff */
[----:B------:R-:W2:Y:S04]  /*d130*/  LDL.LU R11, [R1+0x120] ;  /* 0x00012000010b7983 */ /* 0x000ea80000300800 */
        /* <DEDUP_REMOVED lines=9> */
[----:B------:R0:W-:Y:S04]  /*d1d0*/  STL [R1+0x800], R4 ;  /* 0x0008000401007387 */ /* 0x0001e80000100800 */
[----:B------:R1:W-:Y:S01]  /*d1e0*/  STL [R1+0x834], R10 ;  /* 0x0008340a01007387 */ /* 0x0003e20000100800 */
[----:B0-----:R-:W-:-:S02]  /*d1f0*/  SHF.R.S32.HI R4, RZ, 0x1f, R15 ;  /* 0x0000001fff047819 */ /* 0x001fc4000001140f */
[----:B-1----:R-:W-:Y:S02]  /*d200*/  IADD3 R10, P2, R15, UR34, RZ ;  /* 0x000000220f0a7c10 */ /* 0x002fe4000ff5e0ff */
        /* <DEDUP_REMOVED lines=43> */
[----:B---3--:R-:W-:-:S05]  /*d4c0*/  IADD3 R10, P3, R21, UR34, RZ ;  /* 0x00000022150a7c10 */ /* 0x008fca000ff7e0ff */
[----:B------:R0:W-:Y:S01]  /*d4d0*/  STL [R1+0x874], R10 ;  /* 0x0008740a01007387 */ /* 0x0001e20000100800 */
[----:B----4-:R-:W-:Y:S02]  /*d4e0*/  SHF.R.S32.HI R0, RZ, 0x1f, R14 ;  /* 0x0000001fff007819 */ /* 0x010fe4000001140e */
[----:B0-----:R-:W-:Y:S02]  /*d4f0*/  IADD3 R10, P4, R14, UR34, RZ ;  /* 0x000000220e0a7c10 */ /* 0x001fe4000ff9e0ff */
[----:B------:R-:W3:Y:S04]  /*d500*/  LDL.LU R14, [R1+0xf8] ;  /* 0x0000f800010e7983 */ /* 0x000ee80000300800 */
        /* <DEDUP_REMOVED lines=11> */
[----:B------:R-:W-:Y:S04]  /*d5c0*/  STL [R1+0x858], R7 ;  /* 0x0008580701007387 */ /* 0x000fe80000100800 */
        /* <DEDUP_REMOVED lines=10> */
[----:B0-----:R-:W-:-:S05]  /*d670*/  IADD3 R10, P2, R19, UR34, RZ ;  /* 0x00000022130a7c10 */ /* 0x001fca000ff5e0ff */
[----:B------:R0:W-:Y:S04]  /*d680*/  STL [R1+0x89c], R10 ;  /* 0x00089c0a01007387 */ /* 0x0001e80000100800 */
[----:B------:R-:W4:Y:S01]  /*d690*/  LDL.LU R21, [R1+0xd8] ;  /* 0x0000d80001157983 */ /* 0x000f220000300800 */
[----:B------:R-:W-:-:S03]  /*d6a0*/  SHF.R.S32.HI R7, RZ, 0x1f, R20 ;  /* 0x0000001fff077819 */ /* 0x000fc60000011414 */
[----:B------:R-:W-:Y:S01]  /*d6b0*/  STL [R1+0x870], R4 ;  /* 0x0008700401007387 */ /* 0x000fe20000100800 */
[----:B------:R-:W-:-:S03]  /*d6c0*/  IADD3.X R0, R0, UR35, RZ, P4, !PT ;  /* 0x0000002300007c10 */ /* 0x000fc6000a7fe4ff */
[----:B------:R-:W4:Y:S01]  /*d6d0*/  LDL.LU R20, [R1+0xd4] ;  /* 0x0000d40001147983 */ /* 0x000f220000300800 */
[----:B0-----:R-:W-:Y:S02]  /*d6e0*/  IADD3 R10, P3, R18, UR34, RZ ;  /* 0x00000022120a7c10 */ /* 0x001fe4000ff7e0ff */
[----:B------:R-:W-:-:S03]  /*d6f0*/  SHF.R.S32.HI R9, RZ, 0x1f, R19 ;  /* 0x0000001fff097819 */ /* 0x000fc60000011413 */
[----:B------:R0:W-:Y:S01]  /*d700*/  STL [R1+0x8a4], R10 ;  /* 0x0008a40a01007387 */ /* 0x0001e20000100800 */
[----:B------:R-:W-:-:S03]  /*d710*/  IADD3.X R5, R5, UR35, RZ, P5, !PT ;  /* 0x0000002305057c10 */ /* 0x000fc6000affe4ff */
[----:B------:R-:W4:Y:S01]  /*d720*/  LDL.LU R19, [R1+0xcc] ;  /* 0x0000cc0001137983 */ /* 0x000f220000300800 */
[----:B------:R-:W-:-:S03]  /*d730*/  SHF.R.S32.HI R8, RZ, 0x1f, R18 ;  /* 0x0000001fff087819 */ /* 0x000fc60000011412 */
[----:B------:R-:W-:Y:S01]  /*d740*/  STL [R1+0x878], R0 ;  /* 0x0008780001007387 */ /* 0x000fe20000100800 */
[----:B------:R-:W-:Y:S02]  /*d750*/  IADD3.X R6, R6, UR35, RZ, P6, !PT ;  /* 0x0000002306067c10 */ /* 0x000fe4000b7fe4ff */
[----:B0-----:R-:W-:-:S05]  /*d760*/  IADD3 R10, P4, R17, UR34, RZ ;  /* 0x00000022110a7c10 */ /* 0x001fca000ff9e0ff */
[----:B------:R2:W-:Y:S04]  /*d770*/  STL [R1+0x8ac], R10 ;  /* 0x0008ac0a01007387 */ /* 0x0005e80000100800 */
[----:B------:R-:W4:Y:S04]  /*d780*/  LDL.LU R18, [R1+0xc8] ;  /* 0x0000c80001127983 */ /* 0x000f280000300800 */
[----:B------:R-:W-:Y:S01]  /*d790*/  STL [R1+0x880], R5 ;  /* 0x0008800501007387 */ /* 0x000fe20000100800 */
[----:B------:R-:W-:Y:S02]  /*d7a0*/  SHF.R.S32.HI R4, RZ, 0x1f, R17 ;  /* 0x0000001fff047819 */ /* 0x000fe40000011411 */
[----:B------:R-:W-:-:S02]  /*d7b0*/  IADD3.X R7, R7, UR35, RZ, P1, !PT ;  /* 0x0000002307077c10 */ /* 0x000fc40008ffe4ff */
[----:B------:R-:W-:Y:S02]  /*d7c0*/  IADD3.X R9, R9, UR35, RZ, P2, !PT ;  /* 0x0000002309097c10 */ /* 0x000fe400097fe4ff */
[----:B--2---:R-:W-:Y:S02]  /*d7d0*/  IADD3 R10, P5, R11, UR34, RZ ;  /* 0x000000220b0a7c10 */ /* 0x004fe4000ffbe0ff */
[----:B------:R-:W-:Y:S02]  /*d7e0*/  SHF.R.S32.HI R0, RZ, 0x1f, R11 ;  /* 0x0000001fff007819 */ /* 0x000fe4000001140b */
[----:B------:R-:W2:Y:S04]  /*d7f0*/  LDL.LU R11, [R1+0xbc] ;  /* 0x0000bc00010b7983 */ /* 0x000ea80000300800 */
[----:B------:R3:W-:Y:S04]  /*d800*/  STL [R1+0x8b4], R10 ;  /* 0x0008b40a01007387 */ /* 0x0007e80000100800 */
[----:B------:R-:W2:Y:S04]  /*d810*/  LDL.LU R17, [R1+0xb8] ;  /* 0x0000b80001117983 */ /* 0x000ea80000300800 */
[----:B------:R-:W-:Y:S01]  /*d820*/  STL [R1+0x888], R6 ;  /* 0x0008880601007387 */ /* 0x000fe20000100800 */
[----:B---3--:R-:W-:-:S02]  /*d830*/  IADD3 R10, P6, R14, UR34, RZ ;  /* 0x000000220e0a7c10 */ /* 0x008fc4000ffde0ff */
[----:B------:R-:W-:-:S03]  /*d840*/  SHF.R.S32.HI R5, RZ, 0x1f, R14 ;  /* 0x0000001fff057819 */ /* 0x000fc6000001140e */
[----:B------:R4:W-:Y:S04]  /*d850*/  STL [R1+0x8bc], R10 ;  /* 0x0008bc0a01007387 */ /* 0x0009e80000100800 */
[----:B------:R-:W3:Y:S04]  /*d860*/  LDL.LU R14, [R1+0xb0] ;  /* 0x0000b000010e7983 */ /* 0x000ee80000300800 */
[----:B------:R0:W-:Y:S01]  /*d870*/  STL [R1+0x890], R7 ;  /* 0x0008900701007387 */ /* 0x0001e20000100800 */
[----:B----4-:R-:W-:Y:S02]  /*d880*/  IADD3 R10, P1, R15, UR34, RZ ;  /* 0x000000220f0a7c10 */ /* 0x010fe4000ff3e0ff */
[----:B------:R-:W-:-:S02]  /*d890*/  SHF.R.S32.HI R6, RZ, 0x1f, R15 ;  /* 0x0000001fff067819 */ /* 0x000fc4000001140f */
[----:B------:R-:W4:Y:S04]  /*d8a0*/  LDL.LU R15, [R1+0x9c] ;  /* 0x00009c00010f7983 */ /* 0x000f280000300800 */
[----:B------:R1:W-:Y:S01]  /*d8b0*/  STL [R1+0x8c4], R10 ;  /* 0x0008c40a01007387 */ /* 0x0003e20000100800 */
[----:B0-----:R-:W-:Y:S02]  /*d8c0*/  SHF.R.S32.HI R7, RZ, 0x1f, R16 ;  /* 0x0000001fff077819 */ /* 0x001fe40000011410 */
[----:B-1----:R-:W-:Y:S02]  /*d8d0*/  IADD3 R10, P2, R16, UR34, RZ ;  /* 0x00000022100a7c10 */ /* 0x002fe4000ff5e0ff */
[----:B------:R-:W4:Y:S04]  /*d8e0*/  LDL.LU R16, [R1+0x98] ;  /* 0x0000980001107983 */ /* 0x000f280000300800 */
[----:B------:R-:W-:Y:S04]  /*d8f0*/  STL [R1+0x898], R9 ;  /* 0x0008980901007387 */ /* 0x000fe80000100800 */
[----:B------:R0:W-:Y:S02]  /*d900*/  STL [R1+0x8cc], R10 ;  /* 0x0008cc0a01007387 */ /* 0x0001e40000100800 */
[----:B0-----:R-:W-:-:S02]  /*d910*/  IADD3.X R10, R8, UR35, RZ, P3, !PT ;  /* 0x00000023080a7c10 */ /* 0x001fc40009ffe4ff */
[----:B------:R-:W-:-:S03]  /*d920*/  IADD3 R12, P3, R22, UR34, RZ ;  /* 0x00000022160c7c10 */ /* 0x000fc6000ff7e0ff */
[----:B------:R0:W-:Y:S04]  /*d930*/  STL [R1+0x8a0], R10 ;  /* 0x0008a00a01007387 */ /* 0x0001e80000100800 */
[----:B------:R1:W-:Y:S01]  /*d940*/  STL [R1+0x8d4], R12 ;  /* 0x0008d40c01007387 */ /* 0x0003e20000100800 */
[----:B0-----:R-:W-:Y:S02]  /*d950*/  IADD3.X R10, R4, UR35, RZ, P4, !PT ;  /* 0x00000023040a7c10 */ /* 0x001fe4000a7fe4ff */
[----:B-1----:R-:W-:-:S03]  /*d960*/  IADD3 R12, P4, R13, UR34, RZ ;  /* 0x000000220d0c7c10 */ /* 0x002fc6000ff9e0ff */
        /* <DEDUP_REMOVED lines=12> */
[----:B------:R0:W-:Y:S01]  /*da30*/  STL [R1+0x8c0], R10 ;  /* 0x0008c00a01007387 */ /* 0x0001e20000100800 */
[----:B------:R-:W-:Y:S02]  /*da40*/  SHF.R.S32.HI R9, RZ, 0x1f, R22 ;  /* 0x0000001fff097819 */ /* 0x000fe40000011416 */
[----:B------:R-:W-:Y:S01]  /*da50*/  SHF.R.S32.HI R8, RZ, 0x1f, R13 ;  /* 0x0000001fff087819 */ /* 0x000fe2000001140d */
[----:B------:R1:W-:Y:S01]  /*da60*/  STL [R1+0x8f4], R12 ;  /* 0x0008f40c01007387 */ /* 0x0003e20000100800 */
[----:B0-----:R-:W-:Y:S02]  /*da70*/  IADD3.X R10, R7, UR35, RZ, P2, !PT ;  /* 0x00000023070a7c10 */ /* 0x001fe400097fe4ff */
[----:B-1----:R-:W-:-:S03]  /*da80*/  IADD3 R12, P2, R18, UR34, RZ ;  /* 0x00000022120c7c10 */ /* 0x002fc6000ff5e0ff */
[----:B------:R0:W-:Y:S01]  /*da90*/  STL [R1+0x8c8], R10 ;  /* 0x0008c80a01007387 */ /* 0x0001e20000100800 */
[----:B------:R-:W-:Y:S02]  /*daa0*/  IADD3.X R8, R8, UR35, RZ, P4, !PT ;  /* 0x0000002308087c10 */ /* 0x000fe4000a7fe4ff */
[----:B------:R-:W-:Y:S01]  /*dab0*/  SHF.R.S32.HI R4, RZ, 0x1f, R21 ;  /* 0x0000001fff047819 */ /* 0x000fe20000011415 */
[----:B------:R-:W-:Y:S01]  /*dac0*/  STL [R1+0x8fc], R12 ;  /* 0x0008fc0c01007387 */ /* 0x000fe20000100800 */
[----:B0-----:R-:W-:Y:S02]  /*dad0*/  IADD3.X R10, R9, UR35, RZ, P3, !PT ;  /* 0x00000023090a7c10 */ /* 0x001fe40009ffe4ff */
[----:B------:R-:W-:-:S03]  /*dae0*/  SHF.R.S32.HI R0, RZ, 0x1f, R20 ;  /* 0x0000001fff007819 */ /* 0x000fc60000011414 */
[----:B------:R-:W-:Y:S01]  /*daf0*/  STL [R1+0x8d0], R10 ;  /* 0x0008d00a01007387 */ /* 0x000fe20000100800 */
[----:B------:R-:W-:Y:S02]  /*db00*/  IADD3.X R0, R0, UR35, RZ, P6, !PT ;  /* 0x0000002300007c10 */ /* 0x000fe4000b7fe4ff */
[----:B------:R-:W-:Y:S02]  /*db10*/  SHF.R.S32.HI R5, RZ, 0x1f, R19 ;  /* 0x0000001fff057819 */ /* 0x000fe40000011413 */
[----:B------:R-:W-:Y:S02]  /*db20*/  SHF.R.S32.HI R6, RZ, 0x1f, R18 ;  /* 0x0000001fff067819 */ /* 0x000fe40000011412 */
[----:B--2---:R-:W-:-:S05]  /*db30*/  IADD3 R9, P3, R11, UR34, RZ ;  /* 0x000000220b097c10 */ /* 0x004fca000ff7e0ff */
[----:B------:R0:W-:Y:S04]  /*db40*/  STL [R1+0x904], R9 ;  /* 0x0009040901007387 */ /* 0x0001e80000100800 */
[----:B------:R1:W-:Y:S01]  /*db50*/  STL [R1+0x8d8], R8 ;  /* 0x0008d80801007387 */ /* 0x0003e20000100800 */
[----:B0-----:R-:W-:Y:S02]  /*db60*/  IADD3 R9, P4, R17, UR34, RZ ;  /* 0x0000002211097c10 */ /* 0x001fe4000ff9e0ff */
[----:B-1----:R-:W-:-:S03]  /*db70*/  IADD3.X R8, R4, UR35, RZ, P5, !PT ;  /* 0x0000002304087c10 */ /* 0x002fc6000affe4ff */
[----:B------:R-:W-:Y:S04]  /*db80*/  STL [R1+0x90c], R9 ;  /* 0x00090c0901007387 */ /* 0x000fe80000100800 */
[----:B------:R-:W-:Y:S01]  /*db90*/  STL [R1+0x8e0], R8 ;  /* 0x0008e00801007387 */ /* 0x000fe20000100800 */
[----:B------:R-:W-:Y:S02]  /*dba0*/  SHF.R.S32.HI R7, RZ, 0x1f, R11 ;  /* 0x0000001fff077819 */ /* 0x000fe4000001140b */
[----:B---3--:R-:W-:-:S05]  /*dbb0*/  IADD3 R4, P5, R14, UR34, RZ ;  /* 0x000000220e047c10 */ /* 0x008fca000ffbe0ff */
[----:B------:R4:W-:Y:S04]  /*dbc0*/  STL [R1+0x914], R4 ;  /* 0x0009140401007387 */ /* 0x0009e80000100800 */
[----:B------:R0:W-:Y:S01]  /*dbd0*/  STL [R1+0x8e8], R0 ;  /* 0x0008e80001007387 */ /* 0x0001e20000100800 */
[----:B----4-:R-:W-:Y:S02]  /*dbe0*/  IADD3 R4, P6, R15, UR34, RZ ;  /* 0x000000220f047c10 */ /* 0x010fe4000ffde0ff */
[----:B0-----:R-:W-:-:S03]  /*dbf0*/  IADD3.X R0, R5, UR35, RZ, P1, !PT ;  /* 0x0000002305007c10 */ /* 0x001fc60008ffe4ff */
[----:B------:R-:W-:Y:S04]  /*dc00*/  STL [R1+0x91c], R4 ;  /* 0x00091c0401007387 */ /* 0x000fe80000100800 */
[----:B------:R0:W-:Y:S01]  /*dc10*/  STL [R1+0x8f0], R0 ;  /* 0x0008f00001007387 */ /* 0x0001e20000100800 */
[----:B------:R-:W-:Y:S02]  /*dc20*/  IADD3 R5, P1, R16, UR34, RZ ;  /* 0x0000002210057c10 */ /* 0x000fe4000ff3e0ff */
[----:B0-----:R-:W-:-:S03]  /*dc30*/  IADD3.X R0, R6, UR35, RZ, P2, !PT ;  /* 0x0000002306007c10 */ /* 0x001fc600097fe4ff */
[----:B------:R0:W-:Y:S01]  /*dc40*/  STL [R1+0x924], R5 ;  /* 0x0009240501007387 */ /* 0x0001e20000100800 */
[----:B------:R-:W-:Y:S02]  /*dc50*/  SHF.R.S32.HI R4, RZ, 0x1f, R3 ;  /* 0x0000001fff047819 */ /* 0x000fe40000011403 */
[----:B------:R-:W-:Y:S02]  /*dc60*/  IADD3.X R6, R7, UR35, RZ, P3, !PT ;  /* 0x0000002307067c10 */ /* 0x000fe40009ffe4ff */
[----:B0-----:R-:W-:Y:S02]  /*dc70*/  IADD3 R5, P2, R3, UR34, RZ ;  /* 0x0000002203057c10 */ /* 0x001fe4000ff5e0ff */
[----:B------:R0:W5:Y:S01]  /*dc80*/  LDL.LU R3, [R1+0xa24] ;  /* 0x000a240001037983 */ /* 0x0001620000300800 */
[----:B------:R-:W-:-:S03]  /*dc90*/  SHF.R.S32.HI R11, RZ, 0x1f, R17 ;  /* 0x0000001fff0b7819 */ /* 0x000fc60000011411 */
[----:B------:R1:W-:Y:S01]  /*dca0*/  STL [R1+0x8f8], R0 ;  /* 0x0008f80001007387 */ /* 0x0003e20000100800 */
[----:B------:R-:W-:-:S03]  /*dcb0*/  SHF.R.S32.HI R10, RZ, 0x1f, R14 ;  /* 0x0000001fff0a7819 */ /* 0x000fc6000001140e */
[----:B------:R2:W-:Y:S01]  /*dcc0*/  STL [R1+0x92c], R5 ;  /* 0x00092c0501007387 */ /* 0x0005e20000100800 */
[----:B------:R-:W-:Y:S02]  /*dcd0*/  IADD3.X R7, R11, UR35, RZ, P4, !PT ;  /* 0x000000230b077c10 */ /* 0x000fe4000a7fe4ff */
[----:B-1----:R-:W-:Y:S02]  /*dce0*/  SHF.R.S32.HI R0, RZ, 0x1f, R2 ;  /* 0x0000001fff007819 */ /* 0x002fe40000011402 */
[----:B--2---:R-:W-:Y:S02]  /*dcf0*/  IADD3 R5, P3, R2, UR34, RZ ;  /* 0x0000002202057c10 */ /* 0x004fe4000ff7e0ff */
[----:B------:R0:W5:Y:S01]  /*dd00*/  LDL.LU R2, [R1+0xa20] ;  /* 0x000a200001027983 */ /* 0x0001620000300800 */
[----:B------:R-:W-:-:S03]  /*dd10*/  SHF.R.S32.HI R9, RZ, 0x1f, R15 ;  /* 0x0000001fff097819 */ /* 0x000fc6000001140f */
[----:B------:R-:W-:Y:S01]  /*dd20*/  STL [R1+0x900], R6 ;  /* 0x0009000601007387 */ /* 0x000fe20000100800 */
[----:B------:R-:W-:-:S03]  /*dd30*/  SHF.R.S32.HI R8, RZ, 0x1f, R16 ;  /* 0x0000001fff087819 */ /* 0x000fc60000011410 */
[----:B------:R1:W-:Y:S01]  /*dd40*/  STL [R1+0x934], R5 ;  /* 0x0009340501007387 */ /* 0x0003e20000100800 */
[----:B------:R-:W-:-:S03]  /*dd50*/  IADD3.X R4, R4, UR35, RZ, P2, !PT ;  /* 0x0000002304047c10 */ /* 0x000fc600097fe4ff */
[----:B------:R-:W-:Y:S01]  /*dd60*/  STL [R1+0x908], R7 ;  /* 0x0009080701007387 */ /* 0x000fe20000100800 */
[----:B-1----:R-:W-:Y:S02]  /*dd70*/  IADD3.X R5, R10, UR35, RZ, P5, !PT ;  /* 0x000000230a057c10 */ /* 0x002fe4000affe4ff */
[----:B------:R-:W-:-:S03]  /*dd80*/  IADD3.X R6, R9, UR35, RZ, P6, !PT ;  /* 0x0000002309067c10 */ /* 0x000fc6000b7fe4ff */
[----:B------:R1:W-:Y:S01]  /*dd90*/  STL [R1+0x910], R5 ;  /* 0x0009100501007387 */ /* 0x0003e20000100800 */
[----:B------:R-:W-:-:S03]  /*dda0*/  IADD3.X R0, R0, UR35, RZ, P3, !PT ;  /* 0x0000002300007c10 */ /* 0x000fc60009ffe4ff */
[----:B------:R-:W-:Y:S01]  /*ddb0*/  STL [R1+0x918], R6 ;  /* 0x0009180601007387 */ /* 0x000fe20000100800 */
[----:B-1----:R-:W-:-:S05]  /*ddc0*/  IADD3.X R5, R8, UR35, RZ, P1, !PT ;  /* 0x0000002308057c10 */ /* 0x002fca0008ffe4ff */
[----:B------:R-:W-:Y:S04]  /*ddd0*/  STL [R1+0x920], R5 ;  /* 0x0009200501007387 */ /* 0x000fe80000100800 */
[----:B------:R1:W-:Y:S04]  /*dde0*/  STL [R1+0x928], R4 ;  /* 0x0009280401007387 */ /* 0x0003e80000100800 */
        /* <DEDUP_REMOVED lines=191> */
[----:B------:R-:W3:Y:S03]  /*e9e0*/  S2R R16, SR_TID.X ;  /* 0x0000000000107919 */ /* 0x000ee60000002100 */
        /* <DEDUP_REMOVED lines=29> */
[----:B---3--:R-:W-:-:S03]  /*ebc0*/  LOP3.LUT R16, R16, 0x20, RZ, 0xc0, !PT ;  /* 0x0000002010107812 */ /* 0x008fc600078ec0ff */
[----:B------:R0:W-:Y:S04]  /*ebd0*/  STL [R1+0x1dc], RZ ;  /* 0x0001dcff01007387 */ /* 0x0001e80000100800 */
[----:B------:R0:W-:Y:S04]  /*ebe0*/  STL [R1+0x1b0], RZ ;  /* 0x0001b0ff01007387 */ /* 0x0001e80000100800 */
[----:B------:R0:W-:Y:S04]  /*ebf0*/  STL [R1+0x1b4], RZ ;  /* 0x0001b4ff01007387 */ /* 0x0001e80000100800 */
[----:B------:R0:W-:Y:S04]  /*ec00*/  STL [R1+0x1b8], RZ ;  /* 0x0001b8ff01007387 */ /* 0x0001e80000100800 */
[----:B------:R0:W-:Y:S01]  /*ec10*/  STL [R1+0x1bc], RZ ;  /* 0x0001bcff01007387 */ /* 0x0001e20000100800 */
[----:B------:R-:W-:-:S03]  /*ec20*/  R2UR UR61, R16 ;  /* 0x00000000103d72ca */ /* 0x000fc600000e0000 */
[----:B------:R0:W-:Y:S04]  /*ec30*/  STL [R1+0x190], RZ ;  /* 0x000190ff01007387 */ /* 0x0001e80000100800 */
[----:B------:R0:W-:Y:S04]  /*ec40*/  STL [R1+0x194], RZ ;  /* 0x000194ff01007387 */ /* 0x0001e80000100800 */
[----:B------:R0:W-:Y:S04]  /*ec50*/  STL [R1+0x198], RZ ;  /* 0x000198ff01007387 */ /* 0x0001e80000100800 */
[----:B------:R0:W-:Y:S04]  /*ec60*/  STL [R1+0x19c], RZ ;  /* 0x00019cff01007387 */ /* 0x0001e80000100800 */
[----:B------:R-:W1:Y:S04]  /*ec70*/  LDL.LU R16, [R1+0x4d0] ;  /* 0x0004d00001107983 */ /* 0x000e680000300800 */
        /* <DEDUP_REMOVED lines=28> */
[----:B-1----:R-:W-:-:S03]  /*ee40*/  SHF.R.S32.HI R4, RZ, 0x1f, R16 ;  /* 0x0000001fff047819 */ /* 0x002fc60000011410 */
[----:B------:R-:W3:Y:S01]  /*ee50*/  LDL R16, [R1+0x34] ;  /* 0x0000340001107983 */ /* 0x000ee20000100800 */
[----:B------:R-:W1:Y:S01]  /*ee60*/  S2R R15, SR_TID.X ;  /* 0x00000000000f7919 */ /* 0x000e620000002100 */
[----:B------:R-:W-:-:S05]  /*ee70*/  IADD3.X R7, R4, UR59, RZ, P0, !PT ;  /* 0x0000003b04077c10 */ /* 0x000fca00087fe4ff */
[----:B------:R0:W-:Y:S01]  /*ee80*/  STL [R1+0x948], R7 ;  /* 0x0009480701007387 */ /* 0x0001e20000100800 */
[----:B------:R-:W-:-:S04]  /*ee90*/  USHF.R.S32.HI UR36, URZ, 0x1f, UR60 ;  /* 0x0000001f3f247899 */ /* 0x000fc8000801143c */
[----:B------:R-:W-:-:S03]  /*eea0*/  ULEA.HI UR36, UR36, UR60, URZ, 0x5 ;  /* 0x0000003c24247291 */ /* 0x000fc6000f8f283f */
[----:B------:R-:W-:Y:S01]  /*eeb0*/  ULDC UR60, c[0x0][0x23c] ;  /* 0x00008f00003c7ab9 */ /* 0x000fe20000000800 */
[----:B------:R-:W-:Y:S01]  /*eec0*/  ULDC UR37, c[0x0][0x230] ;  /* 0x00008c0000257ab9 */ /* 0x000fe20000000800 */
[----:B------:R-:W-:Y:S01]  /*eed0*/  USHF.L.U32 UR34, UR60, 0x5, URZ ;  /* 0x000000053c227899 */ /* 0x000fe2000800063f */
[----:B--2---:R-:W-:Y:S01]  /*eee0*/  IMAD.U32 R0, RZ, RZ, UR37 ;  /* 0x00000025ff007e24 */ /* 0x004fe2000f8e00ff */
[----:B------:R-:W-:Y:S01]  /*eef0*/  ULEA UR35, UR61, UR18, 0x3 ;  /* 0x000000123d237291 */ /* 0x000fe2000f8e183f */
[----:B-1----:R-:W-:Y:S01]  /*ef00*/  LOP3.LUT R15, R15, 0x1f, RZ, 0xc0, !PT ;  /* 0x0000001f0f0f7812 */ /* 0x002fe200078ec0ff */
[----:B------:R-:W-:Y:S01]  /*ef10*/  USHF.R.S32.HI UR36, URZ, 0x5, UR36 ;  /* 0x000000053f247899 */ /* 0x000fe20008011424 */
[----:B------:R-:W-:-:S03]  /*ef20*/  ULDC UR37, c[0x0][0x238] ;  /* 0x00008e0000257ab9 */ /* 0x000fc60000000800 */
[----:B------:R-:W-:Y:S01]  /*ef30*/  IMAD R5, R15, UR60, RZ ;  /* 0x0000003c0f057c24 */ /* 0x000fe2000f8e02ff */
[----:B------:R-:W-:-:S04]  /*ef40*/  USHF.R.S32.HI UR60, URZ, 0x1f, UR34 ;  /* 0x0000001f3f3c7899 */ /* 0x000fc80008011422 */
[----:B------:R-:W-:Y:S02]  /*ef50*/  SHF.R.S32.HI R4, RZ, 0x1f, R5 ;  /* 0x0000001fff047819 */ /* 0x000fe40000011405 */
[C---:B---3--:R-:W-:Y:S02]  /*ef60*/  LOP3.LUT R6, R16.reuse, 0x10, RZ, 0x3c, !PT ;  /* 0x0000001010067812 */ /* 0x048fe400078e3cff */
[C---:B------:R-:W-:Y:S02]  /*ef70*/  LOP3.LUT R5, R16.reuse, 0x20, RZ, 0x3c, !PT ;  /* 0x0000002010057812 */ /* 0x040fe400078e3cff */
[----:B0-----:R-:W-:-:S07]  /*ef80*/  LOP3.LUT R4, R16, 0x30, RZ, 0x3c, !PT ;  /* 0x0000003010047812 */ /* 0x001fce00078e3cff */
.L_x_1:
[C---:B------:R-:W-:Y:S01]  /*ef90*/  ISETP.GT.AND P1, PT, R0.reuse, RZ, PT ;  /* 0x000000ff0000720c */ /* 0x040fe20003f24270 */
[----:B------:R-:W0:Y:S01]  /*efa0*/  LDC R9, c[0x0][0x238] ;  /* 0x00008e00ff097b82 */ /* 0x000e220000000800 */
[----:B------:R-:W-:Y:S01]  /*efb0*/  PRMT R6, RZ, 0x7610, R6 ;  /* 0x00007610ff067816 */ /* 0x000fe20000000006 */
[----:B------:R1:W-:Y:S01]  /*efc0*/  STL [R1+0x1414], R20 ;  /* 0x0014141401007387 */ /* 0x0003e20000100800 */
[----:B------:R-:W-:Y:S01]  /*efd0*/  ISETP.GT.AND P4, PT, R0, 0x1, PT ;  /* 0x000000010000780c */ /* 0x000fe20003f84270 */
[----:B------:R-:W-:Y:S01]  /*efe0*/  ULDC UR61, c[0x0][0x23c] ;  /* 0x00008f00003d7ab9 */ /* 0x000fe20000000800 */
[----:B-----5:R-:W-:Y:S01]  /*eff0*/  IADD3 R4, P2, R2, UR37, RZ ;  /* 0x0000002502047c10 */ /* 0x020fe2000ff5e0ff */
[----:B------:R2:W-:Y:S01]  /*f000*/  STL [R1+0x1410], R19 ;  /* 0x0014101301007387 */ /* 0x0005e20000100800 */
[C---:B------:R-:W-:Y:S01]  /*f010*/  ISETP.GT.AND P0, PT, R0.reuse, 0x2, PT ;  /* 0x000000020000780c */ /* 0x040fe20003f04270 */
[----:B------:R-:W3:Y:S01]  /*f020*/  LDC R7, c[0x0][0x238] ;  /* 0x00008e00ff077b82 */ /* 0x000ee20000000800 */
[----:B------:R-:W-:Y:S01]  /*f030*/  ISETP.GT.AND P3, PT, R0, 0x3, PT ;  /* 0x000000030000780c */ /* 0x000fe20003f64270 */
[----:B------:R4:W-:Y:S01]  /*f040*/  STL [R1+0x140c], R18 ;  /* 0x00140c1201007387 */ /* 0x0009e20000100800 */
[----:B------:R-:W-:Y:S01]  /*f050*/  PRMT R29, RZ, 0x7610, R29 ;  /* 0x00007610ff1d7816 */ /* 0x000fe2000000001d */
[----:B------:R-:W-:-:S02]  /*f060*/  ULDC UR59, c[0x0][0x23c] ;  /* 0x00008f00003b7ab9 */ /* 0x000fc40000000800 */
[----:B------:R-:W4:Y:S01]  /*f070*/  @P1 LDG.E.U8 R6, desc[UR30][R2.64] ;  /* 0x0000001e02061981 */ /* 0x000f22000c1e1100 */
[----:B-1----:R-:W-:-:S03]  /*f080*/  PRMT R20, RZ, 0x7610, R20 ;  /* 0x00007610ff147816 */ /* 0x002fc60000000014 */
[----:B------:R-:W-:Y:S04]  /*f090*/  STL [R1+0x1408], R17 ;  /* 0x0014081101007387 */ /* 0x000fe80000100800 */
[----:B------:R1:W-:Y:S01]  /*f0a0*/  STL [R1+0x1404], R16 ;  /* 0x0014041001007387 */ /* 0x0003e20000100800 */
[----:B0-----:R-:W-:-:S03]  /*f0b0*/  LEA.HI.X.SX32 R5, R9, R3, 0x1, P2 ;  /* 0x0000000309057211 */ /* 0x001fc600010f0eff */
[----:B------:R0:W-:Y:S04]  /*f0c0*/  STL [R1+0x1400], R15 ;  /* 0x0014000f01007387 */ /* 0x0001e80000100800 */
[----:B------:R0:W-:Y:S01]  /*f0d0*/  STL [R1+0x13fc], R14 ;  /* 0x0013fc0e01007387 */ /* 0x0001e20000100800 */
[----:B---3--:R-:W-:-:S03]  /*f0e0*/  IMAD.SHL.U32 R8, R7, 0x2, RZ ;  /* 0x0000000207087824 */ /* 0x008fc600078e00ff */
[----:B------:R-:W-:Y:S04]  /*f0f0*/  STL [R1+0x13f8], R13 ;  /* 0x0013f80d01007387 */ /* 0x000fe80000100800 */
[----:B------:R-:W-:Y:S04]  /*f100*/  STL [R1+0x13f4], R10 ;  /* 0x0013f40a01007387 */ /* 0x000fe80000100800 */
[----:B------:R-:W-:Y:S04]  /*f110*/  STL [R1+0x13f0], R12 ;  /* 0x0013f00c01007387 */ /* 0x000fe80000100800 */
[----:B------:R-:W-:Y:S04]  /*f120*/  STL [R1+0x13ec], R11 ;  /* 0x0013ec0b01007387 */ /* 0x000fe80000100800 */
[----:B------:R3:W4:Y:S02]  /*f130*/  @P4 LDG.E.U8 R20, desc[UR30][R4.64] ;  /* 0x0000001e04144981 */ /* 0x000724000c1e1100 */
[----:B---3--:R-:W3:Y:S01]  /*f140*/  LDC R5, c[0x0][0x238] ;  /* 0x00008e00ff057b82 */ /* 0x008ee20000000800 */
[----:B--2---:R-:W-:Y:S01]  /*f150*/  PRMT R19, RZ, 0x7610, R19 ;  /* 0x00007610ff137816 */ /* 0x004fe20000000013 */
[----:B---3--:R-:W-:Y:S01]  /*f160*/  IMAD R5, R5, 0x3, RZ ;  /* 0x0000000305057824 */ /* 0x008fe200078e02ff */
[----:B----4-:R-:W-:-:S02]  /*f170*/  PRMT R18, RZ, 0x7610, R18 ;  /* 0x00007610ff127816 */ /* 0x010fc40000000012 */
[----:B------:R-:W-:Y:S02]  /*f180*/  ISETP.GT.AND P2, PT, R0, 0x4, PT ;  /* 0x000000040000780c */ /* 0x000fe40003f44270 */
[----:B-1----:R-:W-:Y:S02]  /*f190*/  PRMT R16, RZ, 0x7610, R16 ;  /* 0x00007610ff107816 */ /* 0x002fe40000000010 */
[----:B------:R-:W-:Y:S02]  /*f1a0*/  PRMT R17, RZ, 0x7610, R17 ;  /* 0x00007610ff117816 */ /* 0x000fe40000000011 */
[----:B0-----:R-:W-:Y:S02]  /*f1b0*/  PRMT R15, RZ, 0x7610, R15 ;  /* 0x00007610ff0f7816 */ /* 0x001fe4000000000f */
[----:B------:R-:W-:Y:S01]  /*f1c0*/  PRMT R14, RZ, 0x7610, R14 ;  /* 0x00007610ff0e7816 */ /* 0x000fe2000000000e */
[----:B------:R0:W-:Y:S02]  /*f1d0*/  STL [R1+0x2c], R6 ;  /* 0x00002c0601007387 */ /* 0x0001e40000100800 */
[----:B0-----:R-:W-:-:S04]  /*f1e0*/  IADD3 R6, P1, R8, R2, RZ ;  /* 0x0000000208067210 */ /* 0x001fc80007f3e0ff */
[----:B------:R-:W-:Y:S02]  /*f1f0*/  LEA.HI.X.SX32 R7, R8, R3, 0x1, P1 ;  /* 0x0000000308077211 */ /* 0x000fe400008f0eff */
[----:B------:R-:W0:Y:S01]  /*f200*/  LDC R8, c[0x0][0x238] ;  /* 0x00008e00ff087b82 */ /* 0x000e220000000800 */
[-C--:B------:R-:W-:Y:S02]  /*f210*/  IADD3 R4, P1, R5, R2.reuse, RZ ;  /* 0x0000000205047210 */ /* 0x080fe40007f3e0ff */
[----:B------:R1:W2:Y:S01]  /*f220*/  @P0 LDG.E.U8 R19, desc[UR30][R6.64] ;  /* 0x0000001e06130981 */ /* 0x0002a2000c1e1100 */
[C---:B0-----:R-:W-:Y:S02]  /*f230*/  IMAD R5, R8.reuse, 0x3, RZ ;  /* 0x0000000308057824 */ /* 0x041fe400078e02ff */
[----:B-1----:R-:W-:Y:S02]  /*f240*/  IMAD.SHL.U32 R7, R8, 0x4, RZ ;  /* 0x0000000408077824 */ /* 0x002fe400078e00ff */
[----:B------:R-:W0:Y:S03]  /*f250*/  LDC R8, c[0x0][0x238] ;  /* 0x00008e00ff087b82 */ /* 0x000e260000000800 */
[----:B------:R-:W-:-:S02]  /*f260*/  IADD3 R6, P0, R7, R2, RZ ;  /* 0x0000000207067210 */ /* 0x000fc40007f1e0ff */
[----:B------:R-:W-:-:S05]  /*f270*/  LEA.HI.X.SX32 R5, R5, R3, 0x1, P1 ;  /* 0x0000000305057211 */ /* 0x000fca00008f0eff */
[----:B------:R1:W3:Y:S01]  /*f280*/  @P3 LDG.E.U8 R18, desc[UR30][R4.64] ;  /* 0x0000001e04123981 */ /* 0x0002e2000c1e1100 */
[----:B0-----:R-:W-:Y:S02]  /*f290*/  IMAD.SHL.U32 R7, R8, 0x4, RZ ;  /* 0x0000000408077824 */ /* 0x001fe400078e00ff */
[----:B------:R-:W1:Y:S02]  /*f2a0*/  LDC R8, c[0x0][0x238] ;  /* 0x00008e00ff087b82 */ /* 0x000e640000000800 */
[----:B-1----:R-:W-:-:S05]  /*f2b0*/  IMAD R5, R8, 0x5, RZ ;  /* 0x0000000508057824 */ /* 0x002fca00078e02ff */
[----:B------:R-:W-:Y:S02]  /*f2c0*/  IADD3 R4, P4, R5, R2, RZ ;  /* 0x0000000205047210 */ /* 0x000fe40007f9e0ff */
[----:B------:R-:W0:Y:S01]  /*f2d0*/  LDC R5, c[0x0][0x238] ;  /* 0x00008e00ff057b82 */ /* 0x000e220000000800 */
[----:B------:R-:W-:Y:S01]  /*f2e0*/  ISETP.GT.AND P1, PT, R0, 0x5, PT ;  /* 0x000000050000780c */ /* 0x000fe20003f24270 */
[----:B------:R-:W-:Y:S01]  /*f2f0*/  IMAD R8, R8, 0x6, RZ ;  /* 0x0000000608087824 */ /* 0x000fe200078e02ff */
[----:B------:R-:W-:-:S05]  /*f300*/  LEA.HI.X.SX32 R7, R7, R3, 0x1, P0 ;  /* 0x0000000307077211 */ /* 0x000fca00000f0eff */
[----:B------:R1:W4:Y:S01]  /*f310*/  @P2 LDG.E.U8 R17, desc[UR30][R6.64] ;  /* 0x0000001e06112981 */ /* 0x000322000c1e1100 */
[----:B0-----:R-:W-:-:S05]  /*f320*/  IMAD R5, R5, 0x5, RZ ;  /* 0x0000000505057824 */ /* 0x001fca00078e02ff */
[----:B------:R-:W-:Y:S02]  /*f330*/  LEA.HI.X.SX32 R5, R5, R3, 0x1, P4 ;  /* 0x0000000305057211 */ /* 0x000fe400020f0eff */
[----:B-1----:R-:W-:-:S03]  /*f340*/  IADD3 R6, P3, R8, R2, RZ ;  /* 0x0000000208067210 */ /* 0x002fc60007f7e0ff */
[----:B------:R0:W4:Y:S01]  /*f350*/  @P1 LDG.E.U8 R16, desc[UR30][R4.64] ;  /* 0x0000001e04101981 */ /* 0x000122000c1e1100 */
[----:B------:R-:W-:Y:S02]  /*f360*/  LEA.HI.X.SX32 R7, R8, R3, 0x1, P3 ;  /* 0x0000000308077211 */ /* 0x000fe400018f0eff */
[----:B------:R-:W1:Y:S08]  /*f370*/  LDC R8, c[0x0][0x238] ;  /* 0x00008e00ff087b82 */ /* 0x000e700000000800 */
[----:B0-----:R-:W0:Y:S01]  /*f380*/  LDC R5, c[0x0][0x238] ;  /* 0x00008e00ff057b82 */ /* 0x001e220000000800 */
[----:B------:R-:W-:-:S13]  /*f390*/  ISETP.GT.AND P0, PT, R0, 0x6, PT ;  /* 0x000000060000780c */ /* 0x000fda0003f04270 */
[----:B------:R1:W4:Y:S01]  /*f3a0*/  @P0 LDG.E.U8 R15, desc[UR30][R6.64] ;  /* 0x0000001e060f0981 */ /* 0x000322000c1e1100 */
[----:B0-----:R-:W-:Y:S02]  /*f3b0*/  IMAD R5, R5, 0x7, RZ ;  /* 0x0000000705057824 */ /* 0x001fe400078e02ff */
[----:B-1----:R-:W-:-:S03]  /*f3c0*/  IMAD.SHL.U32 R7, R8, 0x8, RZ ;  /* 0x0000000808077824 */ /* 0x002fc600078e00ff */
[-C--:B------:R-:W-:Y:S01]  /*f3d0*/  IADD3 R4, P4, R5, R2.reuse, RZ ;  /* 0x0000000205047210 */ /* 0x080fe20007f9e0ff */
[----:B------:R-:W-:Y:S02]  /*f3e0*/  IMAD R5, R8, 0x7, RZ ;  /* 0x0000000708057824 */ /* 0x000fe400078e02ff */
[----:B------:R-:W0:Y:S01]  /*f3f0*/  LDC R8, c[0x0][0x238] ;  /* 0x00008e00ff087b82 */ /* 0x000e220000000800 */
[----:B------:R-:W-:Y:S02]  /*f400*/  IADD3 R6, P3, R7, R2, RZ ;  /* 0x0000000207067210 */ /* 0x000fe40007f7e0ff */
[----:B------:R-:W-:Y:S02]  /*f410*/  ISETP.GT.AND P2, PT, R0, 0x7, PT ;  /* 0x000000070000780c */ /* 0x000fe40003f44270 */
[----:B------:R-:W-:-:S11]  /*f420*/  LEA.HI.X.SX32 R5, R5, R3, 0x1, P4 ;  /* 0x0000000305057211 */ /* 0x000fd600020f0eff */
[----:B------:R1:W4:Y:S01]  /*f430*/  @P2 LDG.E.U8 R14, desc[UR30][R4.64] ;  /* 0x0000001e040e2981 */ /* 0x000322000c1e1100 */
[----:B0-----:R-:W-:Y:S02]  /*f440*/  IMAD.SHL.U32 R7, R8, 0x8, RZ ;  /* 0x0000000808077824 */ /* 0x001fe400078e00ff */
[----:B------:R-:W1:Y:S02]  /*f450*/  LDC R8, c[0x0][0x238] ;  /* 0x00008e00ff087b82 */ /* 0x000e640000000800 */
[----:B-1----:R-:W-:-:S05]  /*f460*/  IMAD R5, R8, 0x9, RZ ;  /* 0x0000000908057824 */ /* 0x002fca00078e02ff */
[----:B------:R-:W-:Y:S02]  /*f470*/  IADD3 R4, P4, R5, R2, RZ ;  /* 0x0000000205047210 */ /* 0x000fe40007f9e0ff */
[----:B------:R-:W0:Y:S01]  /*f480*/  LDC R5, c[0x0][0x238] ;  /* 0x00008e00ff057b82 */ /* 0x000e220000000800 */
[C---:B------:R-:W-:Y:S02]  /*f490*/  ISETP.GT.AND P0, PT, R0.reuse, 0x9, PT ;  /* 0x000000090000780c */ /* 0x040fe40003f04270 */
[----:B------:R-:W-:Y:S02]  /*f4a0*/  ISETP.GT.AND P1, PT, R0, 0x8, PT ;  /* 0x000000080000780c */ /* 0x000fe40003f24270 */
[----:B------:R-:W-:Y:S02]  /*f4b0*/  PRMT R10, RZ, 0x7610, R10 ;  /* 0x00007610ff0a7816 */ /* 0x000fe4000000000a */
[----:B------:R-:W-:Y:S01]  /*f4c0*/  PRMT R13, RZ, 0x7610, R13 ;  /* 0x00007610ff0d7816 */ /* 0x000fe2000000000d */
[----:B------:R-:W-:Y:S01]  /*f4d0*/  IMAD R8, R8, 0xa, RZ ;  /* 0x0000000a08087824 */ /* 0x000fe200078e02ff */
[----:B------:R-:W-:-:S07]  /*f4e0*/  LEA.HI.X.SX32 R7, R7, R3, 0x1, P3 ;  /* 0x0000000307077211 */ /* 0x000fce00018f0eff */
        /* <DEDUP_REMOVED lines=8> */
[----:B------:R-:W-:-:S02]  /*f570*/  ISETP.GT.AND P2, PT, R0, 0xa, PT ;  /* 0x0000000a0000780c */ /* 0x000fc40003f44270 */
[----:B------:R-:W-:-:S11]  /*f580*/  PRMT R12, RZ, 0x7610, R12 ;  /* 0x00007610ff0c7816 */ /* 0x000fd6000000000c */
[----:B------:R1:W4:Y:S01]  /*f590*/  @P2 LDG.E.U8 R12, desc[UR30][R6.64] ;  /* 0x0000001e060c2981 */ /* 0x000322000c1e1100 */
[----:B0-----:R-:W-:Y:S02]  /*f5a0*/  IMAD R5, R5, 0xb, RZ ;  /* 0x0000000b05057824 */ /* 0x001fe400078e02ff */
[----:B-1----:R-:W-:-:S03]  /*f5b0*/  IMAD R7, R8, 0xc, RZ ;  /* 0x0000000c08077824 */ /* 0x002fc600078e02ff */
[-C--:B------:R-:W-:Y:S01]  /*f5c0*/  IADD3 R4, P4, R5, R2.reuse, RZ ;  /* 0x0000000205047210 */ /* 0x080fe20007f9e0ff */
[----:B------:R-:W-:Y:S02]  /*f5d0*/  IMAD R5, R8, 0xb, RZ ;  /* 0x0000000b08057824 */ /* 0x000fe400078e02ff */
[----:B------:R-:W0:Y:S01]  /*f5e0*/  LDC R8, c[0x0][0x238] ;  /* 0x00008e00ff087b82 */ /* 0x000e220000000800 */
[C---:B------:R-:W-:Y:S02]  /*f5f0*/  ISETP.GT.AND P1, PT, R0.reuse, 0xb, PT ;  /* 0x0000000b0000780c */ /* 0x040fe40003f24270 */
[----:B------:R-:W-:Y:S02]  /*f600*/  ISETP.GT.AND P0, PT, R0, 0xc, PT ;  /* 0x0000000c0000780c */ /* 0x000fe40003f04270 */
[----:B------:R-:W-:Y:S02]  /*f610*/  IADD3 R6, P3, R7, R2, RZ ;  /* 0x0000000207067210 */ /* 0x000fe40007f7e0ff */
[----:B------:R-:W-:-:S02]  /*f620*/  PRMT R11, RZ, 0x7610, R11 ;  /* 0x00007610ff0b7816 */ /* 0x000fc4000000000b */
[----:B------:R-:W-:-:S05]  /*f630*/  LEA.HI.X.SX32 R5, R5, R3, 0x1, P4 ;  /* 0x0000000305057211 */ /* 0x000fca00020f0eff */
[----:B------:R1:W4:Y:S01]  /*f640*/  @P1 LDG.E.U8 R11, desc[UR30][R4.64] ;  /* 0x0000001e040b1981 */ /* 0x000322000c1e1100 */
[----:B0-----:R-:W-:Y:S01]  /*f650*/  IMAD R7, R8, 0xc, RZ ;  /* 0x0000000c08077824 */ /* 0x001fe200078e02ff */
[----:B-1----:R-:W0:Y:S04]  /*f660*/  LDC R5, c[0x0][0x238] ;  /* 0x00008e00ff057b82 */ /* 0x002e280000000800 */
[----:B------:R-:W-:-:S05]  /*f670*/  LEA.HI.X.SX32 R7, R7, R3, 0x1, P3 ;  /* 0x0000000307077211 */ /* 0x000fca00018f0eff */
[----:B------:R-:W4:Y:S04]  /*f680*/  @P0 LDG.E.U8 R29, desc[UR30][R6.64] ;  /* 0x0000001e061d0981 */ /* 0x000f28000c1e1100 */
[----:B------:R1:W-:Y:S04]  /*f690*/  STL [R1+0x28], R20 ;  /* 0x0000281401007387 */ /* 0x0003e80000100800 */
[----:B-1----:R-:W4:Y:S04]  /*f6a0*/  LDL.LU R20, [R1+0x1414] ;  /* 0x0014140001147983 */ /* 0x002f280000300800 */
[----:B--2---:R1:W-:Y:S04]  /*f6b0*/  STL [R1+0x24], R19 ;  /* 0x0000241301007387 */ /* 0x0043e80000100800 */
[----:B-1----:R-:W2:Y:S04]  /*f6c0*/  LDL.LU R19, [R1+0x1410] ;  /* 0x0014100001137983 */ /* 0x002ea80000300800 */
[----:B---3--:R1:W-:Y:S04]  /*f6d0*/  STL [R1+0x20], R18 ;  /* 0x0000201201007387 */ /* 0x0083e80000100800 */
[----:B-1----:R-:W3:Y:S01]  /*f6e0*/  LDL.LU R18, [R1+0x140c] ;  /* 0x00140c0001127983 */ /* 0x002ee20000300800 */
[----:B------:R-:W-:Y:S01]  /*f6f0*/  IMAD R8, R8, 0xd, RZ ;  /* 0x0000000d08087824 */ /* 0x000fe200078e02ff */
[----:B------:R-:W-:-:S04]  /*f700*/  ISETP.GT.AND P2, PT, R0, 0xd, PT ;  /* 0x0000000d0000780c */ /* 0x000fc80003f44270 */
[----:B------:R-:W-:Y:S01]  /*f710*/  IADD3 R4, P4, R8, R2, RZ ;  /* 0x0000000208047210 */ /* 0x000fe20007f9e0ff */
[----:B----4-:R1:W-:Y:S04]  /*f720*/  STL [R1+0x1c], R17 ;  /* 0x00001c1101007387 */ /* 0x0103e80000100800 */
[----:B-1----:R-:W4:Y:S04]  /*f730*/  LDL.LU R17, [R1+0x1408] ;  /* 0x0014080001117983 */ /* 0x002f280000300800 */
[----:B------:R1:W-:Y:S04]  /*f740*/  STL [R1+0x18], R16 ;  /* 0x0000181001007387 */ /* 0x0003e80000100800 */
[----:B-1----:R-:W4:Y:S04]  /*f750*/  LDL.LU R16, [R1+0x1404] ;  /* 0x0014040001107983 */ /* 0x002f280000300800 */
[----:B------:R1:W-:Y:S04]  /*f760*/  STL [R1+0x14], R15 ;  /* 0x0000140f01007387 */ /* 0x0003e80000100800 */
[----:B-1----:R-:W4:Y:S01]  /*f770*/  LDL.LU R15, [R1+0x1400] ;  /* 0x00140000010f7983 */ /* 0x002f220000300800 */
[----:B------:R-:W-:-:S03]  /*f780*/  PRMT R27, RZ, 0x7610, R27 ;  /* 0x00007610ff1b7816 */ /* 0x000fc6000000001b */
[----:B------:R1:W-:Y:S04]  /*f790*/  STL [R1+0x10], R14 ;  /* 0x0000100e01007387 */ /* 0x0003e80000100800 */
[----:B-1----:R-:W4:Y:S01]  /*f7a0*/  LDL.LU R14, [R1+0x13fc] ;  /* 0x0013fc00010e7983 */ /* 0x002f220000300800 */
[C---:B------:R-:W-:Y:S02]  /*f7b0*/  ISETP.GT.AND P1, PT, R0.reuse, 0xe, PT ;  /* 0x0000000e0000780c */ /* 0x040fe40003f24270 */
[----:B------:R-:W-:Y:S02]  /*f7c0*/  ISETP.GT.AND P0, PT, R0, 0xf, PT ;  /* 0x0000000f0000780c */ /* 0x000fe40003f04270 */
[----:B------:R-:W-:Y:S01]  /*f7d0*/  PRMT R28, RZ, 0x7610, R28 ;  /* 0x00007610ff1c7816 */ /* 0x000fe2000000001c */
[----:B------:R1:W-:Y:S04]  /*f7e0*/  STL [R1+0xc], R13 ;  /* 0x00000c0d01007387 */ /* 0x0003e80000100800 */
[----:B-1----:R-:W4:Y:S04]  /*f7f0*/  LDL.LU R13, [R1+0x13f8] ;  /* 0x0013f800010d7983 */ /* 0x002f280000300800 */
[----:B------:R1:W-:Y:S04]  /*f800*/  STL [R1+0x8], R10 ;  /* 0x0000080a01007387 */ /* 0x0003e80000100800 */
[----:B-1----:R-:W4:Y:S04]  /*f810*/  LDL.LU R10, [R1+0x13f4] ;  /* 0x0013f400010a7983 */ /* 0x002f280000300800 */
[----:B------:R1:W-:Y:S04]  /*f820*/  STL [R1+0x4], R12 ;  /* 0x0000040c01007387 */ /* 0x0003e80000100800 */
[----:B-1----:R-:W4:Y:S04]  /*f830*/  LDL.LU R12, [R1+0x13f0] ;  /* 0x0013f000010c7983 */ /* 0x002f280000300800 */
[----:B------:R1:W-:Y:S04]  /*f840*/  STL [R1], R11 ;  /* 0x0000000b01007387 */ /* 0x0003e80000100800 */
[----:B-1----:R-:W4:Y:S04]  /*f850*/  LDL.LU R11, [R1+0x13ec] ;  /* 0x0013ec00010b7983 */ /* 0x002f280000300800 */
[----:B------:R0:W-:Y:S02]  /*f860*/  STL [R1+0x13dc], R29 ;  /* 0x0013dc1d01007387 */ /* 0x0001e40000100800 */
[----:B0-----:R-:W-:Y:S01]  /*f870*/  IMAD R29, R5, 0xe, RZ ;  /* 0x0000000e051d7824 */ /* 0x001fe200078e02ff */
[----:B------:R-:W-:-:S02]  /*f880*/  LEA.HI.X.SX32 R5, R8, R3, 0x1, P4 ;  /* 0x0000000308057211 */ /* 0x000fc400020f0eff */
[----:B------:R-:W0:Y:S03]  /*f890*/  LDC R8, c[0x0][0x238] ;  /* 0x00008e00ff087b82 */ /* 0x000e260000000800 */
[----:B------:R1:W3:Y:S01]  /*f8a0*/  @P2 LDG.E.U8 R27, desc[UR30][R4.64] ;  /* 0x0000001e041b2981 */ /* 0x0002e2000c1e1100 */
[----:B------:R-:W-:-:S04]  /*f8b0*/  IADD3 R6, P3, R29, R2, RZ ;  /* 0x000000021d067210 */ /* 0x000fc80007f7e0ff */
[----:B------:R-:W-:Y:S02]  /*f8c0*/  LEA.HI.X.SX32 R7, R29, R3, 0x1, P3 ;  /* 0x000000031d077211 */ /* 0x000fe400018f0eff */
[----:B------:R-:W-:-:S03]  /*f8d0*/  PRMT R26, RZ, 0x7610, R26 ;  /* 0x00007610ff1a7816 */ /* 0x000fc6000000001a */
[----:B------:R2:W4:Y:S01]  /*f8e0*/  @P1 LDG.E.U8 R28, desc[UR30][R6.64] ;  /* 0x0000001e061c1981 */ /* 0x000522000c1e1100 */
[----:B0-----:R-:W-:-:S05]  /*f8f0*/  IMAD R29, R8, 0xf, RZ ;  /* 0x0000000f081d7824 */ /* 0x001fca00078e02ff */
[----:B-1----:R-:W-:-:S04]  /*f900*/  IADD3 R4, P4, R29, R2, RZ ;  /* 0x000000021d047210 */ /* 0x002fc80007f9e0ff */
[----:B------:R-:W-:Y:S02]  /*f910*/  LEA.HI.X.SX32 R5, R29, R3, 0x1, P4 ;  /* 0x000000031d057211 */ /* 0x000fe400020f0eff */
[----:B------:R-:W0:Y:S03]  /*f920*/  LDC R29, c[0x0][0x238] ;  /* 0x00008e00ff1d7b82 */ /* 0x000e260000000800 */
[----:B------:R1:W4:Y:S01]  /*f930*/  @P0 LDG.E.U8 R26, desc[UR30][R4.64] ;  /* 0x0000001e041a0981 */ /* 0x000322000c1e1100 */
[----:B------:R-:W-:-:S05]  /*f940*/  IMAD.SHL.U32 R8, R8, 0x10, RZ ;  /* 0x0000001008087824 */ /* 0x000fca00078e00ff */
[----:B--2---:R-:W-:-:S04]  /*f950*/  IADD3 R6, P3, R8, R2, RZ ;  /* 0x0000000208067210 */ /* 0x004fc80007f7e0ff */
[----:B------:R-:W-:Y:S02]  /*f960*/  LEA.HI.X.SX32 R7, R8, R3, 0x1, P3 ;  /* 0x0000000308077211 */ /* 0x000fe400018f0eff */
[----:B------:R-:W-:Y:S01]  /*f970*/  ISETP.GT.AND P2, PT, R0, 0x10, PT ;  /* 0x000000100000780c */ /* 0x000fe20003f44270 */
[----:B0-----:R-:W-:Y:S01]  /*f980*/  IMAD R8, R29, 0x11, RZ ;  /* 0x000000111d087824 */ /* 0x001fe200078e02ff */
[----:B------:R-:W-:-:S04]  /*f990*/  PRMT R25, RZ, 0x7610, R25 ;  /* 0x00007610ff197816 */ /* 0x000fc80000000019 */
[----:B-1----:R-:W-:Y:S01]  /*f9a0*/  IADD3 R4, P4, R8, R2, RZ ;  /* 0x0000000208047210 */ /* 0x002fe20007f9e0ff */
[----:B------:R-:W-:-:S06]  /*f9b0*/  IMAD R29, R29, 0x12, RZ ;  /* 0x000000121d1d7824 */ /* 0x000fcc00078e02ff */
[----:B------:R0:W2:Y:S01]  /*f9c0*/  @P2 LDG.E.U8 R25, desc[UR30][R6.64] ;  /* 0x0000001e06192981 */ /* 0x0000a2000c1e1100 */
[----:B------:R-:W-:Y:S02]  /*f9d0*/  LEA.HI.X.SX32 R5, R8, R3, 0x1, P4 ;  /* 0x0000000308057211 */ /* 0x000fe400020f0eff */
[----:B------:R-:W1:Y:S01]  /*f9e0*/  LDC R8, c[0x0][0x238] ;  /* 0x00008e00ff087b82 */ /* 0x000e620000000800 */
[----:B0-----:R-:W-:-:S04]  /*f9f0*/  IADD3 R6, P3, R29, R2, RZ ;  /* 0x000000021d067210 */ /* 0x001fc80007f7e0ff */
[----:B------:R-:W-:-:S03]  /*fa00*/  LEA.HI.X.SX32 R7, R29, R3, 0x1, P3 ;  /* 0x000000031d077211 */ /* 0x000fc600018f0eff */
[----:B------:R-:W0:Y:S01]  /*fa10*/  LDC R29, c[0x0][0x238] ;  /* 0x00008e00ff1d7b82 */ /* 0x000e220000000800 */
[C---:B------:R-:W-:Y:S02]  /*fa20*/  ISETP.GT.AND P1, PT, R0.reuse, 0x11, PT ;  /* 0x000000110000780c */ /* 0x040fe40003f24270 */
[C---:B------:R-:W-:Y:S02]  /*fa30*/  ISETP.GT.AND P0, PT, R0.reuse, 0x12, PT ;  /* 0x000000120000780c */ /* 0x040fe40003f04270 */
[----:B------:R-:W-:Y:S02]  /*fa40*/  PRMT R24, RZ, 0x7610, R24 ;  /* 0x00007610ff187816 */ /* 0x000fe40000000018 */
[----:B------:R-:W-:Y:S02]  /*fa50*/  PRMT R23, RZ, 0x7610, R23 ;  /* 0x00007610ff177816 */ /* 0x000fe40000000017 */
[----:B------:R-:W-:-:S05]  /*fa60*/  ISETP.GT.AND P2, PT, R0, 0x13, PT ;  /* 0x000000130000780c */ /* 0x000fca0003f44270 */
[----:B------:R1:W2:Y:S04]  /*fa70*/  @P1 LDG.E.U8 R24, desc[UR30][R4.64] ;  /* 0x0000001e04181981 */ /* 0x0002a8000c1e1100 */
[----:B------:R1:W2:Y:S01]  /*fa80*/  @P0 LDG.E.U8 R23, desc[UR30][R6.64] ;  /* 0x0000001e06170981 */ /* 0x0002a2000c1e1100 */
[----:B------:R-:W-:Y:S02]  /*fa90*/  PRMT R22, RZ, 0x7610, R22 ;  /* 0x00007610ff167816 */ /* 0x000fe40000000016 */
[C---:B------:R-:W-:Y:S02]  /*faa0*/  ISETP.GT.AND P1, PT, R0.reuse, 0x14, PT ;  /* 0x000000140000780c */ /* 0x040fe40003f24270 */
[----:B------:R-:W-:Y:S02]  /*fab0*/  PRMT R21, RZ, 0x7610, R21 ;  /* 0x00007610ff157816 */ /* 0x000fe40000000015 */
[----:B------:R-:W-:-:S02]  /*fac0*/  ISETP.GT.AND P0, PT, R0, 0x15, PT ;  /* 0x000000150000780c */ /* 0x000fc40003f04270 */
[----:B------:R-:W-:Y:S02]  /*fad0*/  PRMT R20, RZ, 0x7610, R20 ;  /* 0x00007610ff147816 */ /* 0x000fe40000000014 */
[----:B------:R-:W-:Y:S01]  /*fae0*/  PRMT R19, RZ, 0x7610, R19 ;  /* 0x00007610ff137816 */ /* 0x000fe20000000013 */
[----:B---3--:R1:W-:Y:S02]  /*faf0*/  STL [R1+0x13e0], R27 ;  /* 0x0013e01b01007387 */ /* 0x0083e40000100800 */
[C---:B-1----:R-:W-:Y:S02]  /*fb00*/  IMAD R27, R8.reuse, 0x13, RZ ;  /* 0x00000013081b7824 */ /* 0x042fe400078e02ff */
[----:B------:R-:W-:-:S03]  /*fb10*/  IMAD R8, R8, 0x14, RZ ;  /* 0x0000001408087824 */ /* 0x000fc600078e02ff */
[CC--:B------:R-:W-:Y:S02]  /*fb20*/  IADD3 R4, P4, R27.reuse, R2.reuse, RZ ;  /* 0x000000021b047210 */ /* 0x0c0fe40007f9e0ff */
[CC--:B------:R-:W-:Y:S02]  /*fb30*/  IADD3 R6, P3, R8.reuse, R2.reuse, RZ ;  /* 0x0000000208067210 */ /* 0x0c0fe40007f7e0ff */
[-C--:B------:R-:W-:Y:S02]  /*fb40*/  LEA.HI.X.SX32 R5, R27, R3.reuse, 0x1, P4 ;  /* 0x000000031b057211 */ /* 0x080fe400020f0eff */
[----:B------:R-:W-:Y:S01]  /*fb50*/  LEA.HI.X.SX32 R7, R8, R3, 0x1, P3 ;  /* 0x0000000308077211 */ /* 0x000fe200018f0eff */
[----:B0-----:R-:W-:Y:S02]  /*fb60*/  IMAD R8, R29, 0x15, RZ ;  /* 0x000000151d087824 */ /* 0x001fe400078e02ff */
[----:B------:R0:W3:Y:S04]  /*fb70*/  @P2 LDG.E.U8 R22, desc[UR30][R4.64] ;  /* 0x0000001e04162981 */ /* 0x0000e8000c1e1100 */
[----:B----4-:R-:W-:Y:S04]  /*fb80*/  STL [R1+0x13e4], R28 ;  /* 0x0013e41c01007387 */ /* 0x010fe80000100800 */
[----:B------:R1:W4:Y:S01]  /*fb90*/  @P1 LDG.E.U8 R21, desc[UR30][R6.64] ;  /* 0x0000001e06151981 */ /* 0x000322000c1e1100 */
[----:B0-----:R-:W-:-:S04]  /*fba0*/  IADD3 R4, P4, R8, R2, RZ ;  /* 0x0000000208047210 */ /* 0x001fc80007f9e0ff */
[----:B------:R-:W-:Y:S02]  /*fbb0*/  LEA.HI.X.SX32 R5, R8, R3, 0x1, P4 ;  /* 0x0000000308057211 */ /* 0x000fe400020f0eff */
[----:B------:R-:W0:Y:S01]  /*fbc0*/  LDC R8, c[0x0][0x238] ;  /* 0x00008e00ff087b82 */ /* 0x000e220000000800 */
[----:B------:R1:W-:Y:S01]  /*fbd0*/  STL [R1+0x13e8], R26 ;  /* 0x0013e81a01007387 */ /* 0x0003e20000100800 */
[----:B------:R-:W-:-:S03]  /*fbe0*/  ISETP.GT.AND P2, PT, R0, 0x16, PT ;  /* 0x000000160000780c */ /* 0x000fc60003f44270 */
[----:B------:R0:W4:Y:S04]  /*fbf0*/  @P0 LDG.E.U8 R20, desc[UR30][R4.64] ;  /* 0x0000001e04140981 */ /* 0x000128000c1e1100 */
[----:B------:R-:W2:Y:S01]  /*fc00*/  LDL.LU R27, [R1+0x2c] ;  /* 0x00002c00011b7983 */ /* 0x000ea20000300800 */
[----:B-1----:R-:W-:Y:S02]  /*fc10*/  IMAD R26, R29, 0x16, RZ ;  /* 0x000000161d1a7824 */ /* 0x002fe400078e02ff */
[----:B------:R-:W1:Y:S03]  /*fc20*/  LDC R29, c[0x0][0x238] ;  /* 0x00008e00ff1d7b82 */ /* 0x000e660000000800 */
[----:B------:R-:W-:-:S04]  /*fc30*/  IADD3 R6, P3, R26, R2, RZ ;  /* 0x000000021a067210 */ /* 0x000fc80007f7e0ff */
[----:B------:R-:W-:Y:S01]  /*fc40*/  LEA.HI.X.SX32 R7, R26, R3, 0x1, P3 ;  /* 0x000000031a077211 */ /* 0x000fe200018f0eff */
[----:B0-----:R-:W-:-:S04]  /*fc50*/  IMAD R26, R8, 0x17, RZ ;  /* 0x00000017081a7824 */ /* 0x001fc800078e02ff */
[----:B------:R0:W4:Y:S01]  /*fc60*/  @P2 LDG.E.U8 R19, desc[UR30][R6.64] ;  /* 0x0000001e06132981 */ /* 0x000122000c1e1100 */
[----:B------:R-:W-:Y:S01]  /*fc70*/  IMAD R8, R8, 0x18, RZ ;  /* 0x0000001808087824 */ /* 0x000fe200078e02ff */
[----:B------:R-:W-:-:S04]  /*fc80*/  IADD3 R4, P4, R26, R2, RZ ;  /* 0x000000021a047210 */ /* 0x000fc80007f9e0ff */
[----:B0-----:R-:W-:Y:S02]  /*fc90*/  IADD3 R6, P3, R8, R2, RZ ;  /* 0x0000000208067210 */ /* 0x001fe40007f7e0ff */
[-C--:B------:R-:W-:Y:S01]  /*fca0*/  LEA.HI.X.SX32 R5, R26, R3.reuse, 0x1, P4 ;  /* 0x000000031a057211 */ /* 0x080fe200020f0eff */
[C---:B-1----:R-:W-:Y:S01]  /*fcb0*/  IMAD R26, R29.reuse, 0x1a, RZ ;  /* 0x0000001a1d1a7824 */ /* 0x042fe200078e02ff */
[----:B------:R-:W-:Y:S01]  /*fcc0*/  LEA.HI.X.SX32 R7, R8, R3, 0x1, P3 ;  /* 0x0000000308077211 */ /* 0x000fe200018f0eff */
[----:B------:R-:W-:Y:S02]  /*fcd0*/  IMAD R8, R29, 0x19, RZ ;  /* 0x000000191d087824 */ /* 0x000fe400078e02ff */
[----:B------:R-:W3:Y:S01]  /*fce0*/  LDL.LU R29, [R1+0x28] ;  /* 0x00002800011d7983 */ /* 0x000ee20000300800 */
[----:B------:R-:W-:Y:S02]  /*fcf0*/  ISETP.GT.AND P1, PT, R0, 0x17, PT ;  /* 0x000000170000780c */ /* 0x000fe40003f24270 */
[----:B------:R-:W-:-:S11]  /*fd00*/  PRMT R18, RZ, 0x7610, R18 ;  /* 0x00007610ff127816 */ /* 0x000fd60000000012 */
[----:B------:R0:W4:Y:S02]  /*fd10*/  @P1 LDG.E.U8 R18, desc[UR30][R4.64] ;  /* 0x0000001e04121981 */ /* 0x000124000c1e1100 */
[----:B0-----:R-:W-:-:S04]  /*fd20*/  IADD3 R4, P4, R8, R2, RZ ;  /* 0x0000000208047210 */ /* 0x001fc80007f9e0ff */
[----:B------:R-:W-:Y:S02]  /*fd30*/  LEA.HI.X.SX32 R5, R8, R3, 0x1, P4 ;  /* 0x0000000308057211 */ /* 0x000fe400020f0eff */
[----:B------:R-:W0:Y:S01]  /*fd40*/  LDC R8, c[0x0][0x238] ;  /* 0x00008e00ff087b82 */ /* 0x000e220000000800 */
[C---:B------:R-:W-:Y:S02]  /*fd50*/  ISETP.GT.AND P0, PT, R0.reuse, 0x18, PT ;  /* 0x000000180000780c */ /* 0x040fe40003f04270 */
[----:B------:R-:W-:Y:S02]  /*fd60*/  PRMT R17, RZ, 0x7610, R17 ;  /* 0x00007610ff117816 */ /* 0x000fe40000000011 */
[C---:B------:R-:W-:Y:S02]  /*fd70*/  ISETP.GT.AND P2, PT, R0.reuse, 0x19, PT ;  /* 0x000000190000780c */ /* 0x040fe40003f44270 */
[----:B------:R-:W-:Y:S02]  /*fd80*/  ISETP.GT.AND P1, PT, R0, 0x1a, PT ;  /* 0x0000001a0000780c */ /* 0x000fe40003f24270 */
[----:B------:R-:W-:-:S05]  /*fd90*/  PRMT R16, RZ, 0x7610, R16 ;  /* 0x00007610ff107816 */ /* 0x000fca0000000010 */
[----:B------:R1:W4:Y:S01]  /*fda0*/  @P0 LDG.E.U8 R17, desc[UR30][R6.64] ;  /* 0x0000001e06110981 */ /* 0x000322000c1e1100 */
[----:B------:R-:W-:Y:S02]  /*fdb0*/  PRMT R15, RZ, 0x7610, R15 ;  /* 0x00007610ff0f7816 */ /* 0x000fe4000000000f */
[----:B------:R-:W-:Y:S01]  /*fdc0*/  ISETP.GT.AND P0, PT, R0, 0x1b, PT ;  /* 0x0000001b0000780c */ /* 0x000fe20003f04270 */
[----:B------:R0:W4:Y:S01]  /*fdd0*/  @P2 LDG.E.U8 R16, desc[UR30][R4.64] ;  /* 0x0000001e04102981 */ /* 0x000122000c1e1100 */
[----:B-1----:R-:W-:-:S04]  /*fde0*/  IADD3 R6, P3, R26, R2, RZ ;  /* 0x000000021a067210 */ /* 0x002fc80007f7e0ff */
[-C--:B------:R-:W-:Y:S01]  /*fdf0*/  LEA.HI.X.SX32 R7, R26, R3.reuse, 0x1, P3 ;  /* 0x000000031a077211 */ /* 0x080fe200018f0eff */
[C---:B0-----:R-:W-:Y:S02]  /*fe00*/  IMAD R26, R8.reuse, 0x1b, RZ ;  /* 0x0000001b081a7824 */ /* 0x041fe400078e02ff */
[----:B------:R-:W-:Y:S02]  /*fe10*/  IMAD R8, R8, 0x1c, RZ ;  /* 0x0000001c08087824 */ /* 0x000fe400078e02ff */
[----:B------:R0:W4:Y:S01]  /*fe20*/  @P1 LDG.E.U8 R15, desc[UR30][R6.64] ;  /* 0x0000001e060f1981 */ /* 0x000122000c1e1100 */
[C---:B------:R-:W-:Y:S02]  /*fe30*/  IADD3 R4, P4, R26.reuse, R2, RZ ;  /* 0x000000021a047210 */ /* 0x040fe40007f9e0ff */
[----:B------:R-:W-:Y:S02]  /*fe40*/  PRMT R14, RZ, 0x7610, R14 ;  /* 0x00007610ff0e7816 */ /* 0x000fe4000000000e */
[----:B------:R-:W-:-:S02]  /*fe50*/  LEA.HI.X.SX32 R5, R26, R3, 0x1, P4 ;  /* 0x000000031a057211 */ /* 0x000fc400020f0eff */
[----:B0-----:R-:W-:-:S03]  /*fe60*/  IADD3 R6, P3, R8, R2, RZ ;  /* 0x0000000208067210 */ /* 0x001fc60007f7e0ff */
[----:B------:R0:W4:Y:S01]  /*fe70*/  @P0 LDG.E.U8 R14, desc[UR30][R4.64] ;  /* 0x0000001e040e0981 */ /* 0x000122000c1e1100 */
[----:B------:R-:W-:Y:S02]  /*fe80*/  ISETP.GT.AND P1, PT, R0, 0x1d, PT ;  /* 0x0000001d0000780c */ /* 0x000fe40003f24270 */
[----:B------:R-:W-:Y:S01]  /*fe90*/  LEA.HI.X.SX32 R7, R8, R3, 0x1, P3 ;  /* 0x0000000308077211 */ /* 0x000fe200018f0eff */
[----:B------:R-:W-:Y:S01]  /*fea0*/  IMAD R8, R9, 0x1d, RZ ;  /* 0x0000001d09087824 */ /* 0x000fe200078e02ff */
[----:B------:R-:W-:Y:S02]  /*feb0*/  ISETP.GT.AND P2, PT, R0, 0x1c, PT ;  /* 0x0000001c0000780c */ /* 0x000fe40003f44270 */
[----:B------:R-:W-:Y:S02]  /*fec0*/  PRMT R10, RZ, 0x7610, R10 ;  /* 0x00007610ff0a7816 */ /* 0x000fe4000000000a */
[----:B0-----:R-:W-:Y:S02]  /*fed0*/  IADD3 R4, P0, R8, R2, RZ ;  /* 0x0000000208047210 */ /* 0x001fe40007f1e0ff */
[----:B------:R-:W-:-:S02]  /*fee0*/  PRMT R13, RZ, 0x7610, R13 ;  /* 0x00007610ff0d7816 */ /* 0x000fc4000000000d */
[----:B------:R-:W-:Y:S01]  /*fef0*/  LEA.HI.X.SX32 R5, R8, R3, 0x1, P0 ;  /* 0x0000000308057211 */ /* 0x000fe200000f0eff */
[C---:B------:R-:W-:Y:S01]  /*ff00*/  IMAD R28, R9.reuse, 0x1e, RZ ;  /* 0x0000001e091c7824 */ /* 0x040fe200078e02ff */
[C---:B------:R-:W-:Y:S01]  /*ff10*/  ISETP.GT.AND P3, PT, R0.reuse, 0x1e, PT ;  /* 0x0000001e0000780c */ /* 0x040fe20003f64270 */
[----:B------:R-:W-:Y:S01]  /*ff20*/  IMAD R26, R9, 0x1f, RZ ;  /* 0x0000001f091a7824 */ /* 0x000fe200078e02ff */
[----:B------:R-:W-:Y:S01]  /*ff30*/  ISETP.GT.AND P4, PT, R0, 0x1f, PT ;  /* 0x0000001f0000780c */ /* 0x000fe20003f84270 */
[----:B------:R0:W4:Y:S03]  /*ff40*/  @P1 LDG.E.U8 R10, desc[UR30][R4.64] ;  /* 0x0000001e040a1981 */ /* 0x000126000c1e1100 */
[----:B------:R-:W-:Y:S01]  /*ff50*/  IADD3 R8, P0, R26, R2, RZ ;  /* 0x000000021a087210 */ /* 0x000fe20007f1e0ff */
[----:B------:R1:W4:Y:S01]  /*ff60*/  @P2 LDG.E.U8 R13, desc[UR30][R6.64] ;  /* 0x0000001e060d2981 */ /* 0x000322000c1e1100 */
[----:B0-----:R-:W0:Y:S01]  /*ff70*/  S2R R5, SR_TID.X ;  /* 0x0000000000057919 */ /* 0x001e220000002100 */
[----:B------:R-:W-:-:S02]  /*ff80*/  PRMT R12, RZ, 0x7610, R12 ;  /* 0x00007610ff0c7816 */ /* 0x000fc4000000000c */
[C---:B-1----:R-:W-:Y:S02]  /*ff90*/  IADD3 R6, P2, R28.reuse, R2, RZ ;  /* 0x000000021c067210 */ /* 0x042fe40007f5e0ff */
[----:B------:R-:W-:Y:S02]  /*ffa0*/  PRMT R11, RZ, 0x7610, R11 ;  /* 0x00007610ff0b7816 */ /* 0x000fe4000000000b */
[-C--:B------:R-:W-:Y:S02]  /*ffb0*/  LEA.HI.X.SX32 R7, R28, R3.reuse, 0x1, P2 ;  /* 0x000000031c077211 */ /* 0x080fe400010f0eff */
[----:B------:R-:W-:-:S03]  /*ffc0*/  LEA.HI.X.SX32 R9, R26, R3, 0x1, P0 ;  /* 0x000000031a097211 */ /* 0x000fc600000f0eff */
[----:B------:R-:W4:Y:S04]  /*ffd0*/  @P3 LDG.E.U8 R12, desc[UR30][R6.64] ;  /* 0x0000001e060c3981 */ /* 0x000f28000c1e1100 */
[----:B------:R1:W4:Y:S04]  /*ffe0*/  @P4 LDG.E.U8 R11, desc[UR30][R8.64] ;  /* 0x0000001e080b4981 */ /* 0x000328000c1e1100 */
[----:B------:R-:W-:Y:S04]  /*fff0*/  STL [R1+0xa24], R2 ;  /* 0x000a240201007387 */ /* 0x000fe80000100800 */
[----:B------:R0:W-:Y:S04]  /*10000*/  STL [R1+0xa20], R3 ;  /* 0x000a200301007387 */ /* 0x0001e80000100800 */
[----:B------:R-:W4:Y:S01]  /*10010*/  LDL.LU R28, [R1+0x24] ;  /* 0x00002400011c7983 */ /* 0x000f220000300800 */
[----:B0-----:R-:W-:Y:S01]  /*10020*/  LOP3.LUT R3, R5, 0x3f, RZ, 0xc0, !PT ;  /* 0x0000003f05037812 */ /* 0x001fe200078ec0ff */
[----:B------:R-:W-:Y:S06]  /*10030*/  BAR.SYNC.DEFER_BLOCKING 0x0 ;  /* 0x0000000000007b1d */ /* 0x000fec0000010000 */
[----:B--2---:R-:W-:Y:S04]  /*10040*/  STS.U8 [R3+UR18], R27 ;  /* 0x0000001b03007988 */ /* 0x004fe80008000012 */
[----:B---3--:R0:W-:Y:S04]  /*10050*/  STS.U8 [R3+UR18+0x40], R29 ;  /* 0x0000401d03007988 */ /* 0x0081e80008000012 */
[----:B0-----:R-:W2:Y:S04]  /*10060*/  LDL.LU R29, [R1+0x20] ;  /* 0x00002000011d7983 */ /* 0x001ea80000300800 */
[----:B------:R-:W-:Y:S04]  /*10070*/  STL [R1+0x1230], R25 ;  /* 0x0012301901007387 */ /* 0x000fe80000100800 */
        /* <DEDUP_REMOVED lines=31> */
[----:B------:R-:W-:Y:S01]  /*10270*/  STL [R1+0x13b0], R25 ;  /* 0x0013b01901007387 */ /* 0x000fe20000100800 */
[----:B------:R-:W0:Y:S03]  /*10280*/  S2R R27, SR_TID.X ;  /* 0x00000000001b7919 */ /* 0x000e260000002100 */
        /* <DEDUP_REMOVED lines=28> */
[----:B0-----:R-:W-:-:S03]  /*10450*/  LOP3.LUT R27, R27, 0x3f, RZ, 0xc0, !PT ;  /* 0x0000003f1b1b7812 */ /* 0x001fc600078ec0ff */
[----:B------:R-:W-:Y:S04]  /*10460*/  STL [R1+0x1354], R24 ;  /* 0x0013541801007387 */ /* 0x000fe80000100800 */
[----:B------:R-:W-:Y:S04]  /*10470*/  STL [R1+0x1360], R24 ;  /* 0x0013601801007387 */ /* 0x000fe80000100800 */
[----:B------:R-:W-:Y:S04]  /*10480*/  STL [R1+0x136c], R24 ;  /* 0x00136c1801007387 */ /* 0x000fe80000100800 */
[----:B------:R-:W-:Y:S01]  /*10490*/  STL [R1+0x1378], R24 ;  /* 0x0013781801007387 */ /* 0x000fe20000100800 */
[----:B------:R-:W-:-:S03]  /*104a0*/  LOP3.LUT R27, R27, 0x8, RZ, 0x3c, !PT ;  /* 0x000000081b1b7812 */ /* 0x000fc600078e3cff */
[----:B------:R-:W-:Y:S04]  /*104b0*/  STL [R1+0x1384], R24 ;  /* 0x0013841801007387 */ /* 0x000fe80000100800 */
[----:B------:R-:W-:Y:S04]  /*104c0*/  STL [R1+0x1390], R24 ;  /* 0x0013901801007387 */ /* 0x000fe80000100800 */
[----:B------:R-:W-:Y:S04]  /*104d0*/  STL [R1+0x139c], R24 ;  /* 0x00139c1801007387 */ /* 0x000fe80000100800 */
[----:B------:R-:W-:Y:S04]  /*104e0*/  STL [R1+0x13a8], R24 ;  /* 0x0013a81801007387 */ /* 0x000fe80000100800 */
[----:B------:R-:W-:Y:S04]  /*104f0*/  STL [R1+0x13b4], R24 ;  /* 0x0013b41801007387 */ /* 0x000fe80000100800 */
[----:B------:R-:W-:Y:S04]  /*10500*/  STL [R1+0x13c0], R24 ;  /* 0x0013c01801007387 */ /* 0x000fe80000100800 */
[----:B------:R-:W-:Y:S04]  /*10510*/  STS.U8 [R3+UR18+0x400], R25 ;  /* 0x0004001903007988 */ /* 0x000fe80008000012 */
[----:B------:R-:W-:Y:S04]  /*10520*/  STL [R1+0x13cc], R24 ;  /* 0x0013cc1801007387 */ /* 0x000fe80000100800 */
[----:B------:R-:W-:Y:S04]  /*10530*/  STS.U8 [R3+UR18+0x440], R24 ;  /* 0x0004401803007988 */ /* 0x000fe80008000012 */
[----:B------:R-:W-:Y:S04]  /*10540*/  STL [R1+0x13d8], R24 ;  /* 0x0013d81801007387 */ /* 0x000fe80000100800 */
[----:B----4-:R0:W-:Y:S04]  /*10550*/  STS.U8 [R27+UR18+0x80], R28 ;  /* 0x0000801c1b007988 */ /* 0x0101e80008000012 */
[----:B------:R-:W3:Y:S04]  /*10560*/  LDL.LU R26, [R1+0x1c] ;  /* 0x00001c00011a7983 */ /* 0x000ee80000300800 */
[----:B0-----:R-:W4:Y:S04]  /*10570*/  LDL.LU R28, [R1+0x18] ;  /* 0x00001800011c7983 */ /* 0x001f280000300800 */
[----:B--2---:R0:W-:Y:S04]  /*10580*/  STS.U8 [R27+UR18+0xc0], R29 ;  /* 0x0000c01d1b007988 */ /* 0x0041e80008000012 */
[----:B------:R-:W2:Y:S04]  /*10590*/  LDL.LU R8, [R1+0x14] ;  /* 0x0000140001087983 */ /* 0x000ea80000300800 */
[----:B0-----:R-:W2:Y:S01]  /*105a0*/  LDL.LU R29, [R1+0x10] ;  /* 0x00001000011d7983 */ /* 0x001ea20000300800 */
[----:B-1----:R-:W0:Y:S03]  /*105b0*/  S2R R9, SR_TID.X ;  /* 0x0000000000097919 */ /* 0x002e260000002100 */
[----:B------:R-:W2:Y:S04]  /*105c0*/  LDL.LU R7, [R1+0xc] ;  /* 0x00000c0001077983 */ /* 0x000ea80000300800 */
[----:B------:R-:W2:Y:S04]  /*105d0*/  LDL.LU R4, [R1+0x8] ;  /* 0x0000080001047983 */ /* 0x000ea80000300800 */
[----:B------:R-:W2:Y:S04]  /*105e0*/  LDL.LU R2, [R1+0x4] ;  /* 0x0000040001027983 */ /* 0x000ea80000300800 */
[----:B------:R-:W2:Y:S04]  /*105f0*/  LDL.LU R6, [R1] ;  /* 0x0000000001067983 */ /* 0x000ea80000300800 */
        /* <DEDUP_REMOVED lines=24> */
[----:B------:R-:W-:Y:S04]  /*10780*/  STL [R1+0x1370], R23 ;  /* 0x0013701701007387 */ /* 0x000fe80000100800 */
[----:B------:R-:W-:Y:S04]  /*10790*/  STL [R1+0x137c], R23 ;  /* 0x00137c1701007387 */ /* 0x000fe80000100800 */
[----:B------:R-:W-:Y:S04]  /*107a0*/  STS.U8 [R27+UR18+0x480], R23 ;  /* 0x000480171b007988 */ /* 0x000fe80008000012 */
[----:B------:R-:W-:Y:S04]  /*107b0*/  STL [R1+0x1388], R23 ;  /* 0x0013881701007387 */ /* 0x000fe80000100800 */
[----:B------:R-:W-:Y:S04]  /*107c0*/  STL [R1+0x1394], R23 ;  /* 0x0013941701007387 */ /* 0x000fe80000100800 */
[----:B------:R0:W-:Y:S04]  /*107d0*/  STS.U8 [R27+UR18+0x4c0], R22 ;  /* 0x0004c0161b007988 */ /* 0x0001e80008000012 */
[----:B------:R-:W-:Y:S04]  /*107e0*/  STL [R1+0x13a0], R23 ;  /* 0x0013a01701007387 */ /* 0x000fe80000100800 */
[----:B------:R-:W-:Y:S01]  /*107f0*/  STL [R1+0x13ac], R23 ;  /* 0x0013ac1701007387 */ /* 0x000fe20000100800 */
[----:B0-----:R-:W-:-:S03]  /*10800*/  LOP3.LUT R27, R9, 0x10, RZ, 0x3c, !PT ;  /* 0x00000010091b7812 */ /* 0x001fc600078e3cff */
[----:B------:R-:W-:Y:S01]  /*10810*/  STL [R1+0x13b8], R23 ;  /* 0x0013b81701007387 */ /* 0x000fe20000100800 */
[----:B------:R-:W-:-:S03]  /*10820*/  LOP3.LUT R9, R9, 0x18, RZ, 0x3c, !PT ;  /* 0x0000001809097812 */ /* 0x000fc600078e3cff */
[----:B------:R-:W-:Y:S04]  /*10830*/  STL [R1+0x13c4], R23 ;  /* 0x0013c41701007387 */ /* 0x000fe80000100800 */
[----:B------:R-:W-:Y:S04]  /*10840*/  STL [R1+0x13d0], R23 ;  /* 0x0013d01701007387 */ /* 0x000fe80000100800 */
[----:B------:R-:W-:Y:S04]  /*10850*/  STL [R1+0x123c], R22 ;  /* 0x00123c1601007387 */ /* 0x000fe80000100800 */
[----:B------:R-:W-:Y:S04]  /*10860*/  STL [R1+0x1260], R22 ;  /* 0x0012601601007387 */ /* 0x000fe80000100800 */
[----:B------:R-:W-:Y:S04]  /*10870*/  STL [R1+0x1278], R22 ;  /* 0x0012781601007387 */ /* 0x000fe80000100800 */
[----:B---3--:R0:W-:Y:S04]  /*10880*/  STS.U8 [R27+UR18+0x100], R26 ;  /* 0x0001001a1b007988 */ /* 0x0081e80008000012 */
[----:B----4-:R1:W-:Y:S04]  /*10890*/  STS.U8 [R27+UR18+0x140], R28 ;  /* 0x0001401c1b007988 */ /* 0x0103e80008000012 */
[----:B------:R-:W-:Y:S04]  /*108a0*/  STS.U8 [R27+UR18+0x500], R21 ;  /* 0x000500151b007988 */ /* 0x000fe80008000012 */
[----:B0-----:R-:W3:Y:S04]  /*108b0*/  LDL.LU R26, [R1+0x13e8] ;  /* 0x0013e800011a7983 */ /* 0x001ee80000300800 */
[----:B------:R0:W-:Y:S04]  /*108c0*/  STS.U8 [R27+UR18+0x540], R20 ;  /* 0x000540141b007988 */ /* 0x0001e80008000012 */
[----:B-1----:R-:W4:Y:S04]  /*108d0*/  LDL.LU R28, [R1+0x13e4] ;  /* 0x0013e400011c7983 */ /* 0x002f280000300800 */
[----:B--2---:R-:W-:Y:S04]  /*108e0*/  STS.U8 [R9+UR18+0x180], R8 ;  /* 0x0001800809007988 */ /* 0x004fe80008000012 */
[----:B0-----:R-:W2:Y:S04]  /*108f0*/  LDL.LU R27, [R1+0x13e0] ;  /* 0x0013e000011b7983 */ /* 0x001ea80000300800 */
[----:B------:R0:W-:Y:S04]  /*10900*/  STS.U8 [R9+UR18+0x1c0], R29 ;  /* 0x0001c01d09007988 */ /* 0x0001e80008000012 */
[----:B0-----:R-:W3:Y:S01]  /*10910*/  LDL.LU R29, [R1+0x13dc] ;  /* 0x0013dc00011d7983 */ /* 0x001ee20000300800 */
[----:B------:R-:W-:-:S04]  /*10920*/  LOP3.LUT R5, R5, 0x3f, RZ, 0xc0, !PT ;  /* 0x0000003f05057812 */ /* 0x000fc800078ec0ff */
[C---:B------:R-:W-:Y:S01]  /*10930*/  LOP3.LUT R8, R5.reuse, 0x20, RZ, 0x3c, !PT ;  /* 0x0000002005087812 */ /* 0x040fe200078e3cff */
[----:B------:R-:W-:Y:S01]  /*10940*/  STS.U8 [R9+UR18+0x580], R19 ;  /* 0x0005801309007988 */ /* 0x000fe20008000012 */
[----:B------:R-:W-:-:S03]  /*10950*/  LOP3.LUT R5, R5, 0x28, RZ, 0x3c, !PT ;  /* 0x0000002805057812 */ /* 0x000fc600078e3cff */
[----:B------:R-:W-:Y:S04]  /*10960*/  STS.U8 [R9+UR18+0x5c0], R18 ;  /* 0x0005c01209007988 */ /* 0x000fe80008000012 */
[----:B------:R-:W-:Y:S04]  /*10970*/  STS.U8 [R8+UR18+0x200], R7 ;  /* 0x0002000708007988 */ /* 0x000fe80008000012 */
[----:B------:R0:W-:Y:S04]  /*10980*/  STS.U8 [R8+UR18+0x240], R4 ;  /* 0x0002400408007988 */ /* 0x0001e80008000012 */
[----:B------:R-:W-:Y:S04]  /*10990*/  STS.U8 [R8+UR18+0x600], R17 ;  /* 0x0006001108007988 */ /* 0x000fe80008000012 */
[----:B------:R-:W-:Y:S04]  /*109a0*/  STS.U8 [R8+UR18+0x640], R16 ;  /* 0x0006401008007988 */ /* 0x000fe80008000012 */
[----:B------:R-:W-:Y:S04]  /*109b0*/  STS.U8 [R5+UR18+0x280], R2 ;  /* 0x0002800205007988 */ /* 0x000fe80008000012 */
[----:B------:R1:W-:Y:S04]  /*109c0*/  STS.U8 [R5+UR18+0x2c0], R6 ;  /* 0x0002c00605007988 */ /* 0x0003e80008000012 */
[----:B------:R-:W-:Y:S04]  /*109d0*/  STS.U8 [R5+UR18+0x680], R15 ;  /* 0x0006800f05007988 */ /* 0x000fe80008000012 */
[----:B------:R1:W-:Y:S04]  /*109e0*/  STS.U8 [R5+UR18+0x6c0], R14 ;  /* 0x0006c00e05007988 */ /* 0x0003e80008000012 */
[----:B0-----:R-:W4:Y:S04]  /*109f0*/  LDL R4, [R1+0x644] ;  /* 0x0006440001047983 */ /* 0x001f280000100800 */
[----:B-1----:R-:W4:Y:S01]  /*10a00*/  LDL R6, [R1+0x64c] ;  /* 0x00064c0001067983 */ /* 0x002f220000100800 */
[----:B------:R-:W-:-:S03]  /*10a10*/  LOP3.LUT R5, R3, 0x30, RZ, 0x3c, !PT ;  /* 0x0000003003057812 */ /* 0x000fc600078e3cff */
[----:B------:R-:W-:Y:S01]  /*10a20*/  STL [R1+0xad0], R0 ;  /* 0x000ad00001007387 */ /* 0x000fe20000100800 */
[----:B------:R-:W0:Y:S01]  /*10a30*/  S2R R7, SR_TID.X ;  /* 0x0000000000077919 */ /* 0x000e220000002100 */
[----:B------:R-:W-:Y:S02]  /*10a40*/  LOP3.LUT R3, R3, 0x38, RZ, 0x3c, !PT ;  /* 0x0000003803037812 */ /* 0x000fe400078e3cff */
[----:B------:R-:W-:Y:S01]  /*10a50*/  PRMT R24, RZ, 0x7610, R24 ;  /* 0x00007610ff187816 */ /* 0x000fe20000000018 */
[----:B------:R-:W4:Y:S04]  /*10a60*/  LDL R9, [R1+0x66c] ;  /* 0x00066c0001097983 */ /* 0x000f280000100800 */
[----:B---3--:R-:W-:Y:S04]  /*10a70*/  STS.U8 [R5+UR18+0x300], R29 ;  /* 0x0003001d05007988 */ /* 0x008fe80008000012 */
[----:B--2---:R-:W-:Y:S04]  /*10a80*/  STS.U8 [R5+UR18+0x340], R27 ;  /* 0x0003401b05007988 */ /* 0x004fe80008000012 */
[----:B------:R-:W-:Y:S04]  /*10a90*/  STS.U8 [R5+UR18+0x700], R13 ;  /* 0x0007000d05007988 */ /* 0x000fe80008000012 */
[----:B------:R1:W-:Y:S04]  /*10aa0*/  STS.U8 [R5+UR18+0x740], R10 ;  /* 0x0007400a05007988 */ /* 0x0003e80008000012 */
[----:B-1----:R-:W2:Y:S04]  /*10ab0*/  LDL R5, [R1+0x640] ;  /* 0x0006400001057983 */ /* 0x002ea80000100800 */
[----:B----4-:R-:W-:Y:S04]  /*10ac0*/  STS.U8 [R3+UR18+0x380], R28 ;  /* 0x0003801c03007988 */ /* 0x010fe80008000012 */
[----:B------:R-:W-:Y:S04]  /*10ad0*/  STS.U8 [R3+UR18+0x3c0], R26 ;  /* 0x0003c01a03007988 */ /* 0x000fe80008000012 */
[----:B------:R-:W-:Y:S04]  /*10ae0*/  STS.U8 [R3+UR18+0x780], R12 ;  /* 0x0007800c03007988 */ /* 0x000fe80008000012 */
[----:B------:R1:W-:Y:S01]  /*10af0*/  STS.U8 [R3+UR18+0x7c0], R11 ;  /* 0x0007c00b03007988 */ /* 0x0003e20008000012 */
[----:B0-----:R-:W-:-:S02]  /*10b00*/  LOP3.LUT R2, R7, 0x1f, RZ, 0xc0, !PT ;  /* 0x0000001f07027812 */ /* 0x001fc400078ec0ff */
[----:B------:R-:W-:Y:S02]  /*10b10*/  LOP3.LUT R7, R7, 0x1f, RZ, 0xc0, !PT ;  /* 0x0000001f07077812 */ /* 0x000fe400078ec0ff */
[C---:B------:R-:W-:Y:S01]  /*10b20*/  ISETP.GE.AND P0, PT, R2.reuse, R0, PT ;  /* 0x000000000200720c */ /* 0x040fe20003f06270 */
[----:B------:R-:W-:Y:S01]  /*10b30*/  IMAD R0, R2, UR59, RZ ;  /* 0x0000003b02007c24 */ /* 0x000fe2000f8e02ff */
[----:B------:R-:W-:Y:S01]  /*10b40*/  PRMT R25, RZ, 0x7610, R25 ;  /* 0x00007610ff197816 */ /* 0x000fe20000000019 */
[----:B------:R-:W-:Y:S01]  /*10b50*/  IMAD R8, R7, UR61, RZ ;  /* 0x0000003d07087c24 */ /* 0x000fe2000f8e02ff */
[----:B------:R-:W-:Y:S01]  /*10b60*/  PRMT R23, RZ, 0x7610, R23 ;  /* 0x00007610ff177816 */ /* 0x000fe20000000017 */
[----:B------:R-:W3:Y:S01]  /*10b70*/  LDL R7, [R1+0x648] ;  /* 0x0006480001077983 */ /* 0x000ee20000100800 */
[----:B------:R-:W-:Y:S01]  /*10b80*/  SHF.R.S32.HI R0, RZ, 0x1f, R0 ;  /* 0x0000001fff007819 */ /* 0x000fe20000011400 */
[----:B------:R-:W-:Y:S01]  /*10b90*/  ULDC UR59, c[0x0][0x23c] ;  /* 0x00008f00003b7ab9 */ /* 0x000fe20000000800 */
[----:B------:R-:W-:Y:S01]  /*10ba0*/  IADD3 R4, P1, R8, R4, RZ ;  /* 0x0000000408047210 */ /* 0x000fe20007f3e0ff */
[----:B-1----:R-:W4:Y:S01]  /*10bb0*/  LDL.LU R3, [R1+0x94c] ;  /* 0x00094c0001037983 */ /* 0x002f220000300800 */
[----:B------:R-:W-:Y:S03]  /*10bc0*/  BAR.SYNC.DEFER_BLOCKING 0x0 ;  /* 0x0000000000007b1d */ /* 0x000fe60000010000 */
[----:B--2---:R-:W-:-:S05]  /*10bd0*/  IMAD.X R5, R0, 0x1, R5, P1 ;  /* 0x0000000100057824 */ /* 0x004fca00008e0605 */
[----:B------:R-:W2:Y:S01]  /*10be0*/  @!P0 LDG.E.U8 R24, desc[UR30][R4.64] ;  /* 0x0000001e04188981 */ /* 0x000ea2000c1e1100 */
[----:B------:R-:W-:-:S05]  /*10bf0*/  IADD3 R6, P2, R8, R6, RZ ;  /* 0x0000000608067210 */ /* 0x000fca0007f5e0ff */
[----:B---3--:R-:W-:-:S05]  /*10c00*/  IMAD.X R7, R0, 0x1, R7, P2 ;  /* 0x0000000100077824 */ /* 0x008fca00010e0607 */
[----:B------:R-:W3:Y:S04]  /*10c10*/  @!P0 LDG.E.U8 R25, desc[UR30][R6.64] ;  /* 0x0000001e06198981 */ /* 0x000ee8000c1e1100 */
[----:B--2---:R0:W-:Y:S04]  /*10c20*/  STL [R1+0x5c8], R24 ;  /* 0x0005c81801007387 */ /* 0x0041e80000100800 */
[----:B0-----:R-:W2:Y:S04]  /*10c30*/  LDL.LU R24, [R1+0x13d8] ;  /* 0x0013d80001187983 */ /* 0x001ea80000300800 */
[----:B------:R-:W4:Y:S02]  /*10c40*/  LDL R5, [R1+0x654] ;  /* 0x0006540001057983 */ /* 0x000f240000100800 */
[----:B----4-:R-:W-:-:S02]  /*10c50*/  IADD3 R4, P1, R8, R5, RZ ;  /* 0x0000000508047210 */ /* 0x010fc40007f3e0ff */
[----:B------:R-:W4:Y:S04]  /*10c60*/  LDL R5, [R1+0x650] ;  /* 0x0006500001057983 */ /* 0x000f280000100800 */
[----:B---3--:R0:W-:Y:S04]  /*10c70*/  STL [R1+0x5cc], R25 ;  /* 0x0005cc1901007387 */ /* 0x0081e80000100800 */
[----:B0-----:R-:W3:Y:S04]  /*10c80*/  LDL.LU R25, [R1+0x13d4] ;  /* 0x0013d40001197983 */ /* 0x001ee80000300800 */
[----:B------:R-:W2:Y:S02]  /*10c90*/  LDL R7, [R1+0x664] ;  /* 0x0006640001077983 */ /* 0x000ea40000100800 */
[----:B--2---:R-:W-:-:S02]  /*10ca0*/  IADD3 R6, P2, R8, R7, RZ ;  /* 0x0000000708067210 */ /* 0x004fc40007f5e0ff */
[----:B------:R-:W2:Y:S01]  /*10cb0*/  LDL R7, [R1+0x660] ;  /* 0x0006600001077983 */ /* 0x000ea20000100800 */
[----:B------:R-:W-:Y:S01]  /*10cc0*/  IADD3 R8, P3, R8, R9, RZ ;  /* 0x0000000908087210 */ /* 0x000fe20007f7e0ff */
[C---:B----4-:R-:W-:Y:S01]  /*10cd0*/  IMAD.X R5, R0.reuse, 0x1, R5, P1 ;  /* 0x0000000100057824 */ /* 0x050fe200008e0605 */
[----:B------:R-:W-:Y:S01]  /*10ce0*/  PRMT R24, RZ, 0x7610, R24 ;  /* 0x00007610ff187816 */ /* 0x000fe20000000018 */
[----:B------:R-:W4:Y:S04]  /*10cf0*/  LDL R9, [R1+0x668] ;  /* 0x0006680001097983 */ /* 0x000f280000100800 */
[----:B------:R-:W4:Y:S01]  /*10d00*/  @!P0 LDG.E.U8 R23, desc[UR30][R4.64] ;  /* 0x0000001e04178981 */ /* 0x000f22000c1e1100 */
[----:B--2---:R-:W-:-:S05]  /*10d10*/  IMAD.X R7, R0, 0x1, R7, P2 ;  /* 0x0000000100077824 */ /* 0x004fca00010e0607 */
[----:B------:R-:W2:Y:S01]  /*10d20*/  @!P0 LDG.E.U8 R24, desc[UR30][R6.64] ;  /* 0x0000001e06188981 */ /* 0x000ea2000c1e1100 */
[----:B---3--:R-:W-:Y:S01]  /*10d30*/  PRMT R25, RZ, 0x7610, R25 ;  /* 0x00007610ff197816 */ /* 0x008fe20000000019 */
[----:B----4-:R-:W-:Y:S02]  /*10d40*/  IMAD.X R9, R0, 0x1, R9, P3 ;  /* 0x0000000100097824 */ /* 0x010fe400018e0609 */
[----:B------:R0:W-:Y:S04]  /*10d50*/  STL [R1+0x5bc], R23 ;  /* 0x0005bc1701007387 */ /* 0x0001e80000100800 */
[----:B------:R1:W3:Y:S04]  /*10d60*/  @!P0 LDG.E.U8 R25, desc[UR30][R8.64] ;  /* 0x0000001e08198981 */ /* 0x0002e8000c1e1100 */
[----:B0-----:R-:W4:Y:S04]  /*10d70*/  LDL.LU R23, [R1+0x13d0] ;  /* 0x0013d00001177983 */ /* 0x001f280000300800 */
[----:B------:R-:W4:Y:S01]  /*10d80*/  LDL R5, [R1+0x674] ;  /* 0x0006740001057983 */ /* 0x000f220000100800 */
[----:B------:R-:W0:Y:S03]  /*10d90*/  S2R R4, SR_TID.X ;  /* 0x0000000000047919 */ /* 0x000e260000002100 */
[----:B--2---:R2:W-:Y:S04]  /*10da0*/  STL [R1+0x5c0], R24 ;  /* 0x0005c01801007387 */ /* 0x0045e80000100800 */
[----:B--2---:R-:W2:Y:S04]  /*10db0*/  LDL.LU R24, [R1+0x13cc] ;  /* 0x0013cc0001187983 */ /* 0x004ea80000300800 */
[----:B------:R-:W2:Y:S01]  /*10dc0*/  LDL R7, [R1+0x684] ;  /* 0x0006840001077983 */ /* 0x000ea20000100800 */
[----:B0-----:R-:W-:-:S05]  /*10dd0*/  LOP3.LUT R4, R4, 0x1f, RZ, 0xc0, !PT ;  /* 0x0000001f04047812 */ /* 0x001fca00078ec0ff */
[----:B-1----:R-:W-:Y:S01]  /*10de0*/  IMAD R9, R4, UR59, RZ ;  /* 0x0000003b04097c24 */ /* 0x002fe2000f8e02ff */
[----:B---3--:R0:W-:Y:S01]  /*10df0*/  STL [R1+0x5c4], R25 ;  /* 0x0005c41901007387 */ /* 0x0081e20000100800 */
[----:B----4-:R-:W-:Y:S01]  /*10e00*/  PRMT R23, RZ, 0x7610, R23 ;  /* 0x00007610ff177816 */ /* 0x010fe20000000017 */
[----:B------:R-:W-:Y:S02]  /*10e10*/  ULDC UR59, c[0x0][0x23c] ;  /* 0x00008f00003b7ab9 */ /* 0x000fe40000000800 */
[C---:B------:R-:W-:Y:S01]  /*10e20*/  IADD3 R4, P1, R9.reuse, R5, RZ ;  /* 0x0000000509047210 */ /* 0x040fe20007f3e0ff */
[----:B0-----:R-:W3:Y:S04]  /*10e30*/  LDL.LU R25, [R1+0x13c8] ;  /* 0x0013c80001197983 */ /* 0x001ee80000300800 */
[----:B------:R-:W4:Y:S04]  /*10e40*/  LDL R8, [R1+0x68c] ;  /* 0x00068c0001087983 */ /* 0x000f280000100800 */
[----:B------:R-:W3:Y:S01]  /*10e50*/  LDL R5, [R1+0x670] ;  /* 0x0006700001057983 */ /* 0x000ee20000100800 */
[----:B--2---:R-:W-:-:S03]  /*10e60*/  IADD3 R6, P2, R9, R7, RZ ;  /* 0x0000000709067210 */ /* 0x004fc60007f5e0ff */
[----:B------:R-:W2:Y:S01]  /*10e70*/  LDL R7, [R1+0x680] ;  /* 0x0006800001077983 */ /* 0x000ea20000100800 */
[----:B------:R-:W-:Y:S02]  /*10e80*/  PRMT R24, RZ, 0x7610, R24 ;  /* 0x00007610ff187816 */ /* 0x000fe40000000018 */
[----:B----4-:R-:W-:Y:S02]  /*10e90*/  IADD3 R8, P3, R9, R8, RZ ;  /* 0x0000000809087210 */ /* 0x010fe40007f7e0ff */
[----:B------:R-:W4:Y:S01]  /*10ea0*/  LDL R9, [R1+0x688] ;  /* 0x0006880001097983 */ /* 0x000f220000100800 */
[----:B---3--:R-:W-:-:S05]  /*10eb0*/  IMAD.X R5, R0, 0x1, R5, P1 ;  /* 0x0000000100057824 */ /* 0x008fca00008e0605 */
[----:B------:R-:W3:Y:S01]  /*10ec0*/  @!P0 LDG.E.U8 R23, desc[UR30][R4.64] ;  /* 0x0000001e04178981 */ /* 0x000ee2000c1e1100 */
[----:B--2---:R-:W-:-:S05]  /*10ed0*/  IMAD.X R7, R0, 0x1, R7, P2 ;  /* 0x0000000100077824 */ /* 0x004fca00010e0607 */
[----:B------:R-:W2:Y:S01]  /*10ee0*/  @!P0 LDG.E.U8 R24, desc[UR30][R6.64] ;  /* 0x0000001e06188981 */ /* 0x000ea2000c1e1100 */
[----:B------:R-:W-:Y:S01]  /*10ef0*/  PRMT R25, RZ, 0x7610, R25 ;  /* 0x00007610ff197816 */ /* 0x000fe20000000019 */
[----:B----4-:R-:W-:-:S05]  /*10f00*/  IMAD.X R9, R0, 0x1, R9, P3 ;  /* 0x0000000100097824 */ /* 0x010fca00018e0609 */
[----:B------:R0:W4:Y:S04]  /*10f10*/  @!P0 LDG.E.U8 R25, desc[UR30][R8.64] ;  /* 0x0000001e08198981 */ /* 0x000128000c1e1100 */
[----:B---3--:R1:W-:Y:S04]  /*10f20*/  STL [R1+0x5b0], R23 ;  /* 0x0005b01701007387 */ /* 0x0083e80000100800 */
[----:B-1----:R-:W3:Y:S04]  /*10f30*/  LDL.LU R23, [R1+0x13c4] ;  /* 0x0013c40001177983 */ /* 0x002ee80000300800 */
[----:B------:R-:W3:Y:S01]  /*10f40*/  LDL R5, [R1+0x694] ;  /* 0x0006940001057983 */ /* 0x000ee20000100800 */
[----:B------:R-:W1:Y:S03]  /*10f50*/  S2R R4, SR_TID.X ;  /* 0x0000000000047919 */ /* 0x000e660000002100 */
[----:B--2---:R2:W-:Y:S04]  /*10f60*/  STL [R1+0x5b4], R24 ;  /* 0x0005b41801007387 */ /* 0x0045e80000100800 */
[----:B--2---:R-:W2:Y:S04]  /*10f70*/  LDL.LU R24, [R1+0x13c0] ;  /* 0x0013c00001187983 */ /* 0x004ea80000300800 */
[----:B------:R-:W2:Y:S01]  /*10f80*/  LDL R7, [R1+0x69c] ;  /* 0x00069c0001077983 */ /* 0x000ea20000100800 */
[----:B-1----:R-:W-:-:S05]  /*10f90*/  LOP3.LUT R4, R4, 0x1f, RZ, 0xc0, !PT ;  /* 0x0000001f04047812 */ /* 0x002fca00078ec0ff */
[----:B0-----:R-:W-:Y:S01]  /*10fa0*/  IMAD R9, R4, UR59, RZ ;  /* 0x0000003b04097c24 */ /* 0x001fe2000f8e02ff */
[----:B----4-:R0:W-:Y:S01]  /*10fb0*/  STL [R1+0x5b8], R25 ;  /* 0x0005b81901007387 */ /* 0x0101e20000100800 */
[----:B------:R-:W-:-:S03]  /*10fc0*/  ULDC UR59, c[0x0][0x23c] ;  /* 0x00008f00003b7ab9 */ /* 0x000fc60000000800 */
[----:B0-----:R-:W4:Y:S04]  /*10fd0*/  LDL.LU R25, [R1+0x13bc] ;  /* 0x0013bc0001197983 */ /* 0x001f280000300800 */
[----:B------:R-:W4:Y:S01]  /*10fe0*/  LDL R8, [R1+0x6a4] ;  /* 0x0006a40001087983 */ /* 0x000f220000100800 */
[----:B---3--:R-:W-:-:S03]  /*10ff0*/  IADD3 R4, P1, R9, R5, RZ ;  /* 0x0000000509047210 */ /* 0x008fc60007f3e0ff */
[----:B------:R-:W3:Y:S01]  /*11000*/  LDL R5, [R1+0x690] ;  /* 0x0006900001057983 */ /* 0x000ee20000100800 */
[----:B--2---:R-:W-:-:S03]  /*11010*/  IADD3 R6, P2, R9, R7, RZ ;  /* 0x0000000709067210 */ /* 0x004fc60007f5e0ff */
[----:B------:R-:W2:Y:S01]  /*11020*/  LDL R7, [R1+0x698] ;  /* 0x0006980001077983 */ /* 0x000ea20000100800 */
[----:B------:R-:W-:Y:S02]  /*11030*/  PRMT R23, RZ, 0x7610, R23 ;  /* 0x00007610ff177816 */ /* 0x000fe40000000017 */
        /* <DEDUP_REMOVED lines=684> */
[----:B------:R-:W3:Y:S04]  /*13b00*/  LDL R5, [R1+0x92c] ;  /* 0x00092c0001057983 */ /* 0x000ee80000100800 */
[----:B--2---:R1:W-:Y:S04]  /*13b10*/  STL [R1+0x70], R24 ;  /* 0x0000701801007387 */ /* 0x0043e80000100800 */
[----:B-1----:R-:W2:Y:S04]  /*13b20*/  LDL.LU R24, [R1+0x1294] ;  /* 0x0012940001187983 */ /* 0x002ea80000300800 */
[----:B------:R-:W2:Y:S01]  /*13b30*/  LDL R7, [R1+0x934] ;  /* 0x0009340001077983 */ /* 0x000ea20000100800 */
[----:B0-----:R-:W-:Y:S01]  /*13b40*/  IMAD R9, R2, UR59, RZ ;  /* 0x0000003b02097c24 */ /* 0x001fe2000f8e02ff */
[----:B------:R-:W-:-:S02]  /*13b50*/  ULDC UR59, c[0x0][0x23c] ;  /* 0x00008f00003b7ab9 */ /* 0x000fc40000000800 */
[----:B----4-:R0:W-:Y:S04]  /*13b60*/  STL [R1+0x74], R25 ;  /* 0x0000741901007387 */ /* 0x0101e80000100800 */
[----:B0-----:R-:W4:Y:S04]  /*13b70*/  LDL.LU R25, [R1+0x1290] ;  /* 0x0012900001197983 */ /* 0x001f280000300800 */
[----:B------:R-:W4:Y:S01]  /*13b80*/  LDL R8, [R1+0x93c] ;  /* 0x00093c0001087983 */ /* 0x000f220000100800 */
[----:B---3--:R-:W-:-:S03]  /*13b90*/  IADD3 R4, P1, R9, R5, RZ ;  /* 0x0000000509047210 */ /* 0x008fc60007f3e0ff */
[----:B------:R-:W3:Y:S04]  /*13ba0*/  LDL R2, [R1+0x950] ;  /* 0x0009500001027983 */ /* 0x000ee80000100800 */
        /* <DEDUP_REMOVED lines=15> */
[----:B-1----:R-:W3:Y:S01]  /*13ca0*/  LDL.LU R23, [R1+0x128c] ;  /* 0x00128c0001177983 */ /* 0x002ee20000300800 */
[----:B------:R-:W1:Y:S03]  /*13cb0*/  S2R R5, SR_TID.X ;  /* 0x0000000000057919 */ /* 0x000e660000002100 */
[----:B--2---:R2:W-:Y:S04]  /*13cc0*/  STL [R1+0x64], R24 ;  /* 0x0000641801007387 */ /* 0x0045e80000100800 */
[----:B--2---:R-:W2:Y:S04]  /*13cd0*/  LDL.LU R24, [R1+0x1288] ;  /* 0x0012880001187983 */ /* 0x004ea80000300800 */
[----:B------:R-:W3:Y:S01]  /*13ce0*/  LDL R7, [R1+0x958] ;  /* 0x0009580001077983 */ /* 0x000ee20000100800 */
[----:B-1----:R-:W-:-:S05]  /*13cf0*/  LOP3.LUT R5, R5, 0x1f, RZ, 0xc0, !PT ;  /* 0x0000001f05057812 */ /* 0x002fca00078ec0ff */
[----:B0-----:R-:W-:Y:S01]  /*13d00*/  IMAD R9, R5, UR59, RZ ;  /* 0x0000003b05097c24 */ /* 0x001fe2000f8e02ff */
[----:B----4-:R0:W-:Y:S01]  /*13d10*/  STL [R1+0x68], R25 ;  /* 0x0000681901007387 */ /* 0x0101e20000100800 */
[----:B------:R-:W-:-:S03]  /*13d20*/  ULDC UR59, c[0x0][0x23c] ;  /* 0x00008f00003b7ab9 */ /* 0x000fc60000000800 */
[----:B------:R-:W-:-:S05]  /*13d30*/  IADD3 R4, P1, R9, R2, RZ ;  /* 0x0000000209047210 */ /* 0x000fca0007f3e0ff */
[----:B------:R-:W-:Y:S01]  /*13d40*/  IMAD.X R5, R0, 0x1, R3, P1 ;  /* 0x0000000100057824 */ /* 0x000fe200008e0603 */
[----:B0-----:R-:W4:Y:S04]  /*13d50*/  LDL.LU R25, [R1+0x1284] ;  /* 0x0012840001197983 */ /* 0x001f280000300800 */
[----:B------:R-:W4:Y:S04]  /*13d60*/  LDL R8, [R1+0x960] ;  /* 0x0009600001087983 */ /* 0x000f280000100800 */
[----:B------:R-:W4:Y:S01]  /*13d70*/  LDL R2, [R1+0x964] ;  /* 0x0009640001027983 */ /* 0x000f220000100800 */
[----:B--2---:R-:W-:-:S02]  /*13d80*/  PRMT R24, RZ, 0x7610, R24 ;  /* 0x00007610ff187816 */ /* 0x004fc40000000018 */
[----:B---3--:R-:W-:-:S04]  /*13d90*/  IADD3 R6, P2, R9, R7, RZ ;  /* 0x0000000709067210 */ /* 0x008fc80007f5e0ff */
[----:B------:R-:W2:Y:S04]  /*13da0*/  @!P0 LDG.E.U8 R24, desc[UR30][R4.64] ;  /* 0x0000001e04188981 */ /* 0x000ea8000c1e1100 */
[----:B------:R-:W3:Y:S01]  /*13db0*/  LDL R7, [R1+0x954] ;  /* 0x0009540001077983 */ /* 0x000ee20000100800 */
[----:B----4-:R-:W-:Y:S02]  /*13dc0*/  PRMT R25, RZ, 0x7610, R25 ;  /* 0x00007610ff197816 */ /* 0x010fe40000000019 */
[----:B------:R-:W-:Y:S02]  /*13dd0*/  IADD3 R8, P3, R9, R8, RZ ;  /* 0x0000000809087210 */ /* 0x000fe40007f7e0ff */
[----:B------:R-:W4:Y:S04]  /*13de0*/  LDL R9, [R1+0x95c] ;  /* 0x00095c0001097983 */ /* 0x000f280000100800 */
[----:B------:R0:W-:Y:S02]  /*13df0*/  STL [R1+0xa28], R3 ;  /* 0x000a280301007387 */ /* 0x0001e40000100800 */
[----:B0-----:R-:W0:Y:S02]  /*13e00*/  S2R R3, SR_TID.X ;  /* 0x0000000000037919 */ /* 0x001e240000002100 */
[----:B--2---:R1:W-:Y:S01]  /*13e10*/  STL [R1+0x54], R24 ;  /* 0x0000541801007387 */ /* 0x0043e20000100800 */
[----:B---3--:R-:W-:-:S05]  /*13e20*/  IMAD.X R7, R0, 0x1, R7, P2 ;  /* 0x0000000100077824 */ /* 0x008fca00010e0607 */
[----:B------:R-:W2:Y:S04]  /*13e30*/  @!P0 LDG.E.U8 R25, desc[UR30][R6.64] ;  /* 0x0000001e06198981 */ /* 0x000ea8000c1e1100 */
[----:B-1----:R-:W3:Y:S04]  /*13e40*/  LDL.LU R24, [R1+0x1280] ;  /* 0x0012800001187983 */ /* 0x002ee80000300800 */
[----:B------:R-:W3:Y:S01]  /*13e50*/  LDL R5, [R1+0x968] ;  /* 0x0009680001057983 */ /* 0x000ee20000100800 */
[----:B0-----:R-:W-:-:S05]  /*13e60*/  LOP3.LUT R3, R3, 0x1f, RZ, 0xc0, !PT ;  /* 0x0000001f03037812 */ /* 0x001fca00078ec0ff */
[----:B------:R-:W-:Y:S01]  /*13e70*/  IMAD R3, R3, UR59, RZ ;  /* 0x0000003b03037c24 */ /* 0x000fe2000f8e02ff */
[----:B------:R-:W-:Y:S01]  /*13e80*/  PRMT R22, RZ, 0x7610, R22 ;  /* 0x00007610ff167816 */ /* 0x000fe20000000016 */
[----:B----4-:R-:W-:Y:S01]  /*13e90*/  IMAD.X R9, R0, 0x1, R9, P3 ;  /* 0x0000000100097824 */ /* 0x010fe200018e0609 */
[----:B------:R-:W-:Y:S01]  /*13ea0*/  PRMT R23, RZ, 0x7610, R23 ;  /* 0x00007610ff177816 */ /* 0x000fe20000000017 */
[----:B------:R-:W-:-:S03]  /*13eb0*/  ULDC UR59, c[0x0][0x23c] ;  /* 0x00008f00003b7ab9 */ /* 0x000fc60000000800 */
[----:B------:R0:W4:Y:S04]  /*13ec0*/  @!P0 LDG.E.U8 R22, desc[UR30][R8.64] ;  /* 0x0000001e08168981 */ /* 0x000128000c1e1100 */
[----:B--2---:R1:W-:Y:S01]  /*13ed0*/  STL [R1+0x58], R25 ;  /* 0x0000581901007387 */ /* 0x0043e20000100800 */
[----:B---3--:R-:W-:Y:S02]  /*13ee0*/  PRMT R24, RZ, 0x7610, R24 ;  /* 0x00007610ff187816 */ /* 0x008fe40000000018 */
[----:B------:R-:W-:Y:S01]  /*13ef0*/  IADD3 R4, P1, R3, R5, RZ ;  /* 0x0000000503047210 */ /* 0x000fe20007f3e0ff */
[----:B-1----:R-:W2:Y:S04]  /*13f00*/  LDL.LU R25, [R1+0x127c] ;  /* 0x00127c0001197983 */ /* 0x002ea80000300800 */
[----:B------:R-:W-:-:S05]  /*13f10*/  IMAD.X R5, R0, 0x1, R2, P1 ;  /* 0x0000000100057824 */ /* 0x000fca00008e0602 */
[----:B------:R1:W3:Y:S01]  /*13f20*/  @!P0 LDG.E.U8 R24, desc[UR30][R4.64] ;  /* 0x0000001e04188981 */ /* 0x0002e2000c1e1100 */
[C---:B------:R-:W-:Y:S02]  /*13f30*/  IADD3 R6, P2, R3.reuse, UR48, RZ ;  /* 0x0000003003067c10 */ /* 0x040fe4000ff5e0ff */
[----:B0-----:R-:W-:Y:S01]  /*13f40*/  IADD3 R8, P3, R3, UR49, RZ ;  /* 0x0000003103087c10 */ /* 0x001fe2000ff7e0ff */
[----:B----4-:R0:W-:Y:S01]  /*13f50*/  STL [R1+0x5c], R22 ;  /* 0x00005c1601007387 */ /* 0x0101e20000100800 */
[----:B------:R-:W-:-:S03]  /*13f60*/  IADD3.X R7, R0, UR19, RZ, P2, !PT ;  /* 0x0000001300077c10 */ /* 0x000fc600097fe4ff */
[----:B0-----:R-:W4:Y:S04]  /*13f70*/  LDL.LU R22, [R1+0x1278] ;  /* 0x0012780001167983 */ /* 0x001f280000300800 */
[----:B------:R-:W4:Y:S04]  /*13f80*/  LDL.LU R3, [R1+0x974] ;  /* 0x0009740001037983 */ /* 0x000f280000300800 */
[----:B------:R-:W4:Y:S01]  /*13f90*/  LDL.LU R2, [R1+0x970] ;  /* 0x0009700001027983 */ /* 0x000f220000300800 */
[----:B-1----:R-:W0:Y:S01]  /*13fa0*/  S2R R5, SR_TID.X ;  /* 0x0000000000057919 */ /* 0x002e220000002100 */
[----:B--2---:R-:W-:-:S06]  /*13fb0*/  PRMT R25, RZ, 0x7610, R25 ;  /* 0x00007610ff197816 */ /* 0x004fcc0000000019 */
[----:B------:R-:W2:Y:S04]  /*13fc0*/  @!P0 LDG.E.U8 R25, desc[UR30][R6.64] ;  /* 0x0000001e06198981 */ /* 0x000ea8000c1e1100 */
[----:B---3--:R1:W-:Y:S04]  /*13fd0*/  STL [R1+0x48], R24 ;  /* 0x0000481801007387 */ /* 0x0083e80000100800 */
[----:B-1----:R-:W3:Y:S01]  /*13fe0*/  LDL.LU R24, [R1+0x1274] ;  /* 0x0012740001187983 */ /* 0x002ee20000300800 */
[----:B------:R-:W-:Y:S02]  /*13ff0*/  IADD3.X R9, R0, UR58, RZ, P3, !PT ;  /* 0x0000003a00097c10 */ /* 0x000fe40009ffe4ff */
[----:B0-----:R-:W-:-:S03]  /*14000*/  LOP3.LUT R5, R5, 0x1f, RZ, 0xc0, !PT ;  /* 0x0000001f05057812 */ /* 0x001fc600078ec0ff */
[----:B------:R0:W3:Y:S02]  /*14010*/  @!P0 LDG.E.U8 R23, desc[UR30][R8.64] ;  /* 0x0000001e08178981 */ /* 0x0000e4000c1e1100 */
[----:B0-----:R-:W-:Y:S01]  /*14020*/  IMAD R9, R5, UR59, RZ ;  /* 0x0000003b05097c24 */ /* 0x001fe2000f8e02ff */
[----:B----4-:R-:W-:Y:S01]  /*14030*/  PRMT R22, RZ, 0x7610, R22 ;  /* 0x00007610ff167816 */ /* 0x010fe20000000016 */
[----:B------:R-:W-:-:S03]  /*14040*/  ULDC UR59, c[0x0][0x23c] ;  /* 0x00008f00003b7ab9 */ /* 0x000fc60000000800 */
[----:B------:R-:W-:-:S04]  /*14050*/  IADD3 R4, P1, R9, UR52, RZ ;  /* 0x0000003409047c10 */ /* 0x000fc8000ff3e0ff */
[----:B------:R-:W-:Y:S01]  /*14060*/  IADD3.X R5, R0, UR55, RZ, P1, !PT ;  /* 0x0000003700057c10 */ /* 0x000fe20008ffe4ff */
[----:B--2---:R0:W-:Y:S04]  /*14070*/  STL [R1+0x4c], R25 ;  /* 0x00004c1901007387 */ /* 0x0041e80000100800 */
[----:B0-----:R-:W2:Y:S01]  /*14080*/  LDL.LU R25, [R1+0x1270] ;  /* 0x0012700001197983 */ /* 0x001ea20000300800 */
[----:B---3--:R-:W-:-:S06]  /*14090*/  PRMT R24, RZ, 0x7610, R24 ;  /* 0x00007610ff187816 */ /* 0x008fcc0000000018 */
[----:B------:R0:W3:Y:S01]  /*140a0*/  @!P0 LDG.E.U8 R24, desc[UR30][R4.64] ;  /* 0x0000001e04188981 */ /* 0x0000e2000c1e1100 */
[----:B------:R-:W-:-:S04]  /*140b0*/  IADD3 R6, P2, R9, UR53, RZ ;  /* 0x0000003509067c10 */ /* 0x000fc8000ff5e0ff */
[----:B------:R-:W-:Y:S01]  /*140c0*/  IADD3.X R7, R0, UR33, RZ, P2, !PT ;  /* 0x0000002100077c10 */ /* 0x000fe200097fe4ff */
[----:B------:R1:W-:Y:S04]  /*140d0*/  STL [R1+0x50], R23 ;  /* 0x0000501701007387 */ /* 0x0003e80000100800 */
[----:B-1----:R-:W4:Y:S01]  /*140e0*/  LDL.LU R23, [R1+0x126c] ;  /* 0x00126c0001177983 */ /* 0x002f220000300800 */
[----:B0-----:R-:W0:Y:S01]  /*140f0*/  S2R R5, SR_TID.X ;  /* 0x0000000000057919 */ /* 0x001e220000002100 */
[----:B--2---:R-:W-:-:S06]  /*14100*/  PRMT R25, RZ, 0x7610, R25 ;  /* 0x00007610ff197816 */ /* 0x004fcc0000000019 */
[----:B------:R-:W2:Y:S04]  /*14110*/  @!P0 LDG.E.U8 R25, desc[UR30][R6.64] ;  /* 0x0000001e06198981 */ /* 0x000ea8000c1e1100 */
[----:B---3--:R1:W-:Y:S04]  /*14120*/  STL [R1+0x3c], R24 ;  /* 0x00003c1801007387 */ /* 0x0083e80000100800 */
[----:B-1----:R-:W3:Y:S01]  /*14130*/  LDL.LU R24, [R1+0x1268] ;  /* 0x0012680001187983 */ /* 0x002ee20000300800 */
[----:B------:R-:W-:Y:S02]  /*14140*/  IADD3 R8, P3, R9, UR21, RZ ;  /* 0x0000001509087c10 */ /* 0x000fe4000ff7e0ff */
[----:B0-----:R-:W-:-:S02]  /*14150*/  LOP3.LUT R5, R5, 0x1f, RZ, 0xc0, !PT ;  /* 0x0000001f05057812 */ /* 0x001fc400078ec0ff */
[----:B------:R-:W-:-:S05]  /*14160*/  IADD3.X R9, R0, UR24, RZ, P3, !PT ;  /* 0x0000001800097c10 */ /* 0x000fca0009ffe4ff */
        /* <DEDUP_REMOVED lines=10> */
[C---:B------:R-:W-:Y:S02]  /*14210*/  IADD3 R6, P2, R9.reuse, UR7, RZ ;  /* 0x0000000709067c10 */ /* 0x040fe4000ff5e0ff */
[----:B------:R-:W-:Y:S02]  /*14220*/  IADD3 R8, P3, R9, UR11, RZ ;  /* 0x0000000b09087c10 */ /* 0x000fe4000ff7e0ff */
[C---:B------:R-:W-:Y:S02]  /*14230*/  IADD3.X R7, R0.reuse, UR32, RZ, P2, !PT ;  /* 0x0000002000077c10 */ /* 0x040fe400097fe4ff */
[----:B------:R-:W-:Y:S01]  /*14240*/  IADD3.X R9, R0, UR41, RZ, P3, !PT ;  /* 0x0000002900097c10 */ /* 0x000fe20009ffe4ff */
[----:B------:R1:W-:Y:S04]  /*14250*/  STL [R1+0x44], R22 ;  /* 0x0000441601007387 */ /* 0x0003e80000100800 */
[----:B------:R-:W4:Y:S04]  /*14260*/  @!P0 LDG.E.U8 R23, desc[UR30][R6.64] ;  /* 0x0000001e06178981 */ /* 0x000f28000c1e1100 */
[----:B-1----:R-:W4:Y:S01]  /*14270*/  LDL.LU R22, [R1+0x1260] ;  /* 0x0012600001167983 */ /* 0x002f220000300800 */
[----:B0-----:R-:W0:Y:S01]  /*14280*/  S2R R5, SR_TID.X ;  /* 0x0000000000057919 */ /* 0x001e220000002100 */
[----:B--2---:R-:W-:-:S06]  /*14290*/  PRMT R25, RZ, 0x7610, R25 ;  /* 0x00007610ff197816 */ /* 0x004fcc0000000019 */
[----:B------:R1:W2:Y:S04]  /*142a0*/  @!P0 LDG.E.U8 R25, desc[UR30][R8.64] ;  /* 0x0000001e08198981 */ /* 0x0002a8000c1e1100 */
[----:B---3--:R3:W-:Y:S04]  /*142b0*/  STL [R1+0x28], R24 ;  /* 0x0000281801007387 */ /* 0x0087e80000100800 */
[----:B---3--:R-:W3:Y:S01]  /*142c0*/  LDL.LU R24, [R1+0x125c] ;  /* 0x00125c0001187983 */ /* 0x008ee20000300800 */
[----:B0-----:R-:W-:-:S05]  /*142d0*/  LOP3.LUT R5, R5, 0x1f, RZ, 0xc0, !PT ;  /* 0x0000001f05057812 */ /* 0x001fca00078ec0ff */
[----:B-1----:R-:W-:Y:S01]  /*142e0*/  IMAD R9, R5, UR59, RZ ;  /* 0x0000003b05097c24 */ /* 0x002fe2000f8e02ff */
[----:B----4-:R0:W-:Y:S01]  /*142f0*/  STL [R1+0x2c], R23 ;  /* 0x00002c1701007387 */ /* 0x0101e20000100800 */
[----:B------:R-:W-:-:S03]  /*14300*/  ULDC UR59, c[0x0][0x23c] ;  /* 0x00008f00003b7ab9 */ /* 0x000fc60000000800 */
[C---:B------:R-:W-:Y:S02]  /*14310*/  IADD3 R4, P1, R9.reuse, UR15, RZ ;  /* 0x0000000f09047c10 */ /* 0x040fe4000ff3e0ff */
[----:B------:R-:W-:Y:S02]  /*14320*/  IADD3 R6, P2, R9, R3, RZ ;  /* 0x0000000309067210 */ /* 0x000fe40007f5e0ff */
[----:B------:R-:W-:Y:S01]  /*14330*/  IADD3.X R5, R0, UR45, RZ, P1, !PT ;  /* 0x0000002d00057c10 */ /* 0x000fe20008ffe4ff */
[----:B0-----:R-:W4:Y:S04]  /*14340*/  LDL.LU R23, [R1+0x1258] ;  /* 0x0012580001177983 */ /* 0x001f280000300800 */
[----:B--2---:R0:W-:Y:S04]  /*14350*/  STL [R1+0x38], R25 ;  /* 0x0000381901007387 */ /* 0x0041e80000100800 */
[----:B0-----:R-:W2:Y:S01]  /*14360*/  LDL.LU R25, [R1+0x1254] ;  /* 0x0012540001197983 */ /* 0x001ea20000300800 */
[----:B---3--:R-:W-:-:S03]  /*14370*/  PRMT R24, RZ, 0x7610, R24 ;  /* 0x00007610ff187816 */ /* 0x008fc60000000018 */
[----:B------:R-:W3:Y:S04]  /*14380*/  LDL R7, [R1+0x96c] ;  /* 0x00096c0001077983 */ /* 0x000ee80000100800 */
[----:B------:R0:W-:Y:S04]  /*14390*/  STL [R1+0xa2c], R3 ;  /* 0x000a2c0301007387 */ /* 0x0001e80000100800 */
[----:B------:R1:W4:Y:S04]  /*143a0*/  @!P0 LDG.E.U8 R24, desc[UR30][R4.64] ;  /* 0x0000001e04188981 */ /* 0x000328000c1e1100 */
[----:B0-----:R-:W2:Y:S01]  /*143b0*/  LDL R3, [R1+0x948] ;  /* 0x0009480001037983 */ /* 0x001ea20000100800 */
[----:B------:R-:W-:-:S03]  /*143c0*/  IADD3 R8, P3, R9, R2, RZ ;  /* 0x0000000209087210 */ /* 0x000fc60007f7e0ff */
[----:B------:R0:W-:Y:S04]  /*143d0*/  STL [R1+0xa30], R2 ;  /* 0x000a300201007387 */ /* 0x0001e80000100800 */
[----:B0-----:R-:W3:Y:S01]  /*143e0*/  LDL.LU R2, [R1+0x944] ;  /* 0x0009440001027983 */ /* 0x001ee20000300800 */
[----:B-1----:R-:W0:Y:S01]  /*143f0*/  S2R R5, SR_TID.X ;  /* 0x0000000000057919 */ /* 0x002e220000002100 */
[C---:B--2---:R-:W-:Y:S02]  /*14400*/  IMAD.X R9, R0.reuse, 0x1, R3, P3 ;  /* 0x0000000100097824 */ /* 0x044fe400018e0603 */
[----:B------:R-:W2:Y:S04]  /*14410*/  LDL.LU R3, [R1+0x920] ;  /* 0x0009200001037983 */ /* 0x000ea80000300800 */
[----:B----4-:R1:W-:Y:S04]  /*14420*/  STL [R1+0x1c], R24 ;  /* 0x00001c1801007387 */ /* 0x0103e80000100800 */
[----:B-1----:R-:W4:Y:S01]  /*14430*/  LDL.LU R24, [R1+0x1250] ;  /* 0x0012500001187983 */ /* 0x002f220000300800 */
[----:B------:R-:W-:Y:S01]  /*14440*/  PRMT R25, RZ, 0x7610, R25 ;  /* 0x00007610ff197816 */ /* 0x000fe20000000019 */
[----:B---3--:R-:W-:Y:S01]  /*14450*/  IMAD.X R7, R0, 0x1, R7, P2 ;  /* 0x0000000100077824 */ /* 0x008fe200010e0607 */
[----:B------:R-:W-:-:S02]  /*14460*/  PRMT R23, RZ, 0x7610, R23 ;  /* 0x00007610ff177816 */ /* 0x000fc40000000017 */
[----:B0-----:R-:W-:Y:S02]  /*14470*/  LOP3.LUT R5, R5, 0x1f, RZ, 0xc0, !PT ;  /* 0x0000001f05057812 */ /* 0x001fe400078ec0ff */
[----:B------:R-:W3:Y:S04]  /*14480*/  @!P0 LDG.E.U8 R25, desc[UR30][R6.64] ;  /* 0x0000001e06198981 */ /* 0x000ee8000c1e1100 */
[----:B------:R0:W2:Y:S02]  /*14490*/  @!P0 LDG.E.U8 R23, desc[UR30][R8.64] ;  /* 0x0000001e08178981 */ /* 0x0000a4000c1e1100 */
[----:B0-----:R-:W-:Y:S01]  /*144a0*/  IMAD R9, R5, UR59, RZ ;  /* 0x0000003b05097c24 */ /* 0x001fe2000f8e02ff */
[----:B------:R-:W-:-:S04]  /*144b0*/  ULDC UR59, c[0x0][0x23c] ;  /* 0x00008f00003b7ab9 */ /* 0x000fc80000000800 */
[----:B------:R-:W-:-:S04]  /*144c0*/  IADD3 R4, P3, R9, UR14, RZ ;  /* 0x0000000e09047c10 */ /* 0x000fc8000ff7e0ff */
[----:B------:R-:W-:Y:S02]  /*144d0*/  IADD3.X R5, R0, UR44, RZ, P3, !PT ;  /* 0x0000002c00057c10 */ /* 0x000fe40009ffe4ff */
[----:B----4-:R-:W-:-:S06]  /*144e0*/  PRMT R24, RZ, 0x7610, R24 ;  /* 0x00007610ff187816 */ /* 0x010fcc0000000018 */
[----:B------:R0:W4:Y:S04]  /*144f0*/  @!P0 LDG.E.U8 R24, desc[UR30][R4.64] ;  /* 0x0000001e04188981 */ /* 0x000128000c1e1100 */
[----:B---3--:R1:W-:Y:S04]  /*14500*/  STL [R1+0x20], R25 ;  /* 0x0000201901007387 */ /* 0x0083e80000100800 */
[----:B-1----:R-:W3:Y:S04]  /*14510*/  LDL.LU R25, [R1+0x124c] ;  /* 0x00124c0001197983 */ /* 0x002ee80000300800 */
[----:B--2---:R1:W-:Y:S04]  /*14520*/  STL [R1+0x24], R23 ;  /* 0x0000241701007387 */ /* 0x0043e80000100800 */
[----:B-1----:R-:W2:Y:S01]  /*14530*/  LDL.LU R23, [R1+0x1248] ;  /* 0x0012480001177983 */ /* 0x002ea20000300800 */
[----:B0-----:R-:W0:Y:S03]  /*14540*/  S2R R5, SR_TID.X ;  /* 0x0000000000057919 */ /* 0x001e260000002100 */
[----:B----4-:R1:W-:Y:S04]  /*14550*/  STL [R1+0x18], R24 ;  /* 0x0000181801007387 */ /* 0x0103e80000100800 */
[----:B-1----:R-:W4:Y:S01]  /*14560*/  LDL.LU R24, [R1+0x1244] ;  /* 0x0012440001187983 */ /* 0x002f220000300800 */
[----:B------:R-:W-:-:S02]  /*14570*/  IADD3 R8, P2, R9, UR10, RZ ;  /* 0x0000000a09087c10 */ /* 0x000fc4000ff5e0ff */
[----:B------:R-:W-:Y:S02]  /*14580*/  IADD3 R6, P1, R9, UR6, RZ ;  /* 0x0000000609067c10 */ /* 0x000fe4000ff3e0ff */
[----:B---3--:R-:W-:Y:S02]  /*14590*/  PRMT R25, RZ, 0x7610, R25 ;  /* 0x00007610ff197816 */ /* 0x008fe40000000019 */
[C---:B------:R-:W-:Y:S02]  /*145a0*/  IADD3.X R9, R0.reuse, UR40, RZ, P2, !PT ;  /* 0x0000002800097c10 */ /* 0x040fe400097fe4ff */
[----:B0-----:R-:W-:Y:S02]  /*145b0*/  LOP3.LUT R5, R5, 0x1f, RZ, 0xc0, !PT ;  /* 0x0000001f05057812 */ /* 0x001fe400078ec0ff */
[----:B------:R-:W-:Y:S01]  /*145c0*/  PRMT R22, RZ, 0x7610, R22 ;  /* 0x00007610ff167816 */ /* 0x000fe20000000016 */
[----:B------:R0:W3:Y:S01]  /*145d0*/  @!P0 LDG.E.U8 R25, desc[UR30][R8.64] ;  /* 0x0000001e08198981 */ /* 0x0000e2000c1e1100 */
[----:B------:R-:W-:-:S05]  /*145e0*/  IADD3.X R7, R0, UR28, RZ, P1, !PT ;  /* 0x0000001c00077c10 */ /* 0x000fca0008ffe4ff */
[----:B------:R1:W3:Y:S01]  /*145f0*/  @!P0 LDG.E.U8 R22, desc[UR30][R6.64] ;  /* 0x0000001e06168981 */ /* 0x0002e2000c1e1100 */
[----:B0-----:R-:W-:Y:S01]  /*14600*/  IMAD R9, R5, UR59, RZ ;  /* 0x0000003b05097c24 */ /* 0x001fe2000f8e02ff */
[----:B--2---:R-:W-:Y:S01]  /*14610*/  PRMT R23, RZ, 0x7610, R23 ;  /* 0x00007610ff177816 */ /* 0x004fe20000000017 */
[----:B------:R-:W-:-:S03]  /*14620*/  ULDC UR59, c[0x0][0x23c] ;  /* 0x00008f00003b7ab9 */ /* 0x000fc60000000800 */
[C---:B------:R-:W-:Y:S02]  /*14630*/  IADD3 R4, P1, R9.reuse, UR50, RZ ;  /* 0x0000003209047c10 */ /* 0x040fe4000ff3e0ff */
[----:B-1----:R-:W-:Y:S02]  /*14640*/  IADD3 R6, P2, R9, UR51, RZ ;  /* 0x0000003309067c10 */ /* 0x002fe4000ff5e0ff */
[C---:B------:R-:W-:Y:S02]  /*14650*/  IADD3.X R5, R0.reuse, UR57, RZ, P1, !PT ;  /* 0x0000003900057c10 */ /* 0x040fe40008ffe4ff */
[----:B------:R-:W-:-:S03]  /*14660*/  IADD3.X R7, R0, UR56, RZ, P2, !PT ;  /* 0x0000003800077c10 */ /* 0x000fc600097fe4ff */
[----:B------:R-:W2:Y:S01]  /*14670*/  @!P0 LDG.E.U8 R23, desc[UR30][R4.64] ;  /* 0x0000001e04178981 */ /* 0x000ea2000c1e1100 */
[----:B----4-:R-:W-:-:S06]  /*14680*/  PRMT R24, RZ, 0x7610, R24 ;  /* 0x00007610ff187816 */ /* 0x010fcc0000000018 */
[----:B------:R-:W4:Y:S04]  /*14690*/  @!P0 LDG.E.U8 R24, desc[UR30][R6.64] ;  /* 0x0000001e06188981 */ /* 0x000f28000c1e1100 */
[----:B---3--:R0:W-:Y:S04]  /*146a0*/  STL [R1+0x14], R25 ;  /* 0x0000141901007387 */ /* 0x0081e80000100800 */
[----:B0-----:R-:W3:Y:S04]  /*146b0*/  LDL.LU R25, [R1+0x1240] ;  /* 0x0012400001197983 */ /* 0x001ee80000300800 */
[----:B------:R0:W-:Y:S04]  /*146c0*/  STL [R1+0x10], R22 ;  /* 0x0000101601007387 */ /* 0x0001e80000100800 */
[----:B0-----:R-:W3:Y:S04]  /*146d0*/  LDL.LU R22, [R1+0x123c] ;  /* 0x00123c0001167983 */ /* 0x001ee80000300800 */
[----:B--2---:R0:W-:Y:S04]  /*146e0*/  STL [R1+0x4], R23 ;  /* 0x0000041701007387 */ /* 0x0041e80000100800 */
[----:B0-----:R-:W2:Y:S04]  /*146f0*/  LDL.LU R23, [R1+0x1238] ;  /* 0x0012380001177983 */ /* 0x001ea80000300800 */
[----:B----4-:R0:W-:Y:S04]  /*14700*/  STL [R1+0x8], R24 ;  /* 0x0000081801007387 */ /* 0x0101e80000100800 */
[----:B0-----:R-:W4:Y:S01]  /*14710*/  LDL.LU R24, [R1+0x1234] ;  /* 0x0012340001187983 */ /* 0x001f220000300800 */
[----:B------:R-:W0:Y:S01]  /*14720*/  S2R R5, SR_TID.X ;  /* 0x0000000000057919 */ /* 0x000e220000002100 */
[----:B------:R-:W-:-:S02]  /*14730*/  IADD3 R8, P3, R9, UR54, RZ ;  /* 0x0000003609087c10 */ /* 0x000fc4000ff7e0ff */
[----:B---3--:R-:W-:Y:S02]  /*14740*/  PRMT R25, RZ, 0x7610, R25 ;  /* 0x00007610ff197816 */ /* 0x008fe40000000019 */
[----:B------:R-:W-:-:S05]  /*14750*/  IADD3.X R9, R0, UR29, RZ, P3, !PT ;  /* 0x0000001d00097c10 */ /* 0x000fca0009ffe4ff */
[----:B------:R1:W3:Y:S01]  /*14760*/  @!P0 LDG.E.U8 R25, desc[UR30][R8.64] ;  /* 0x0000001e08198981 */ /* 0x0002e2000c1e1100 */
[----:B------:R-:W-:Y:S02]  /*14770*/  PRMT R28, RZ, 0x7610, R28 ;  /* 0x00007610ff1c7816 */ /* 0x000fe4000000001c */
[----:B------:R-:W-:Y:S02]  /*14780*/  PRMT R29, RZ, 0x7610, R29 ;  /* 0x00007610ff1d7816 */ /* 0x000fe4000000001d */
[----:B0-----:R-:W-:-:S05]  /*14790*/  LOP3.LUT R5, R5, 0x1f, RZ, 0xc0, !PT ;  /* 0x0000001f05057812 */ /* 0x001fca00078ec0ff */
[----:B-1----:R-:W-:Y:S01]  /*147a0*/  IMAD R9, R5, UR59, RZ ;  /* 0x0000003b05097c24 */ /* 0x002fe2000f8e02ff */
[----:B------:R-:W-:-:S04]  /*147b0*/  ULDC UR59, c[0x0][0x23c] ;  /* 0x00008f00003b7ab9 */ /* 0x000fc80000000800 */
[C---:B------:R-:W-:Y:S02]  /*147c0*/  IADD3 R4, P1, R9.reuse, UR20, RZ ;  /* 0x0000001409047c10 */ /* 0x040fe4000ff3e0ff */
[C---:B------:R-:W-:Y:S02]  /*147d0*/  IADD3 R6, P2, R9.reuse, UR4, RZ ;  /* 0x0000000409067c10 */ /* 0x040fe4000ff5e0ff */
[----:B------:R-:W-:Y:S02]  /*147e0*/  IADD3 R8, P3, R9, UR5, RZ ;  /* 0x0000000509087c10 */ /* 0x000fe4000ff7e0ff */
[C---:B------:R-:W-:Y:S02]  /*147f0*/  IADD3.X R5, R0.reuse, UR23, RZ, P1, !PT ;  /* 0x0000001700057c10 */ /* 0x040fe40008ffe4ff */
[C---:B------:R-:W-:Y:S02]  /*14800*/  IADD3.X R7, R0.reuse, UR26, RZ, P2, !PT ;  /* 0x0000001a00077c10 */ /* 0x040fe400097fe4ff */
[----:B------:R-:W-:Y:S01]  /*14810*/  IADD3.X R9, R0, UR27, RZ, P3, !PT ;  /* 0x0000001b00097c10 */ /* 0x000fe20009ffe4ff */
[----:B------:R-:W2:Y:S04]  /*14820*/  @!P0 LDG.E.U8 R28, desc[UR30][R4.64] ;  /* 0x0000001e041c8981 */ /* 0x000ea8000c1e1100 */
[----:B------:R-:W2:Y:S01]  /*14830*/  @!P0 LDG.E.U8 R29, desc[UR30][R6.64] ;  /* 0x0000001e061d8981 */ /* 0x000ea2000c1e1100 */
[----:B----4-:R-:W-:-:S06]  /*14840*/  PRMT R24, RZ, 0x7610, R24 ;  /* 0x00007610ff187816 */ /* 0x010fcc0000000018 */
[----:B------:R-:W4:Y:S04]  /*14850*/  @!P0 LDG.E.U8 R24, desc[UR30][R8.64] ;  /* 0x0000001e08188981 */ /* 0x000f28000c1e1100 */
[----:B---3--:R0:W-:Y:S04]  /*14860*/  STL [R1+0xc], R25 ;  /* 0x00000c1901007387 */ /* 0x0081e80000100800 */
[----:B0-----:R-:W3:Y:S04]  /*14870*/  LDL.LU R25, [R1+0x1230] ;  /* 0x0012300001197983 */ /* 0x001ee80000300800 */
[----:B--2---:R-:W-:Y:S04]  /*14880*/  STL [R1+0x11e4], R28 ;  /* 0x0011e41c01007387 */ /* 0x004fe80000100800 */
[----:B------:R-:W-:Y:S04]  /*14890*/  STL [R1+0x11e8], R29 ;  /* 0x0011e81d01007387 */ /* 0x000fe80000100800 */
[----:B----4-:R0:W-:Y:S04]  /*148a0*/  STL [R1], R24 ;  /* 0x0000001801007387 */ /* 0x0101e80000100800 */
[----:B0-----:R-:W2:Y:S01]  /*148b0*/  LDL.LU R24, [R1+0x122c] ;  /* 0x00122c0001187983 */ /* 0x001ea20000300800 */
[----:B------:R-:W0:Y:S01]  /*148c0*/  S2R R5, SR_TID.X ;  /* 0x0000000000057919 */ /* 0x000e220000002100 */
[----:B------:R-:W-:-:S02]  /*148d0*/  PRMT R27, RZ, 0x7610, R27 ;  /* 0x00007610ff1b7816 */ /* 0x000fc4000000001b */
[----:B---3--:R-:W-:Y:S01]  /*148e0*/  PRMT R25, RZ, 0x7610, R25 ;  /* 0x00007610ff197816 */ /* 0x008fe20000000019 */
[----:B------:R-:W3:Y:S01]  /*148f0*/  LDL R29, [R1+0x81c] ;  /* 0x00081c00011d7983 */ /* 0x000ee20000100800 */
[----:B------:R-:W-:Y:S02]  /*14900*/  PRMT R26, RZ, 0x7610, R26 ;  /* 0x00007610ff1a7816 */ /* 0x000fe4000000001a */
[----:B0-----:R-:W-:-:S05]  /*14910*/  LOP3.LUT R5, R5, 0x1f, RZ, 0xc0, !PT ;  /* 0x0000001f05057812 */ /* 0x001fca00078ec0ff */
[----:B------:R-:W-:-:S05]  /*14920*/  IMAD R28, R5, UR59, RZ ;  /* 0x0000003b051c7c24 */ /* 0x000fca000f8e02ff */
[C---:B------:R-:W-:Y:S02]  /*14930*/  IADD3 R4, P1, R28.reuse, UR8, RZ ;  /* 0x000000081c047c10 */ /* 0x040fe4000ff3e0ff */
[C---:B------:R-:W-:Y:S02]  /*14940*/  IADD3 R8, P3, R28.reuse, UR13, RZ ;  /* 0x0000000d1c087c10 */ /* 0x040fe4000ff7e0ff */
[----:B------:R-:W-:Y:S02]  /*14950*/  IADD3 R6, P2, R28, UR9, RZ ;  /* 0x000000091c067c10 */ /* 0x000fe4000ff5e0ff */
[C---:B------:R-:W-:Y:S02]  /*14960*/  IADD3.X R5, R0.reuse, UR38, RZ, P1, !PT ;  /* 0x0000002600057c10 */ /* 0x040fe40008ffe4ff */
[C---:B------:R-:W-:Y:S02]  /*14970*/  IADD3.X R9, R0.reuse, UR43, RZ, P3, !PT ;  /* 0x0000002b00097c10 */ /* 0x040fe40009ffe4ff */
[----:B------:R-:W-:Y:S01]  /*14980*/  IADD3.X R7, R0, UR39, RZ, P2, !PT ;  /* 0x0000002700077c10 */ /* 0x000fe200097fe4ff */
[----:B------:R0:W4:Y:S04]  /*14990*/  @!P0 LDG.E.U8 R25, desc[UR30][R4.64] ;  /* 0x0000001e04198981 */ /* 0x000128000c1e1100 */
[----:B------:R1:W3:Y:S01]  /*149a0*/  @!P0 LDG.E.U8 R27, desc[UR30][R8.64] ;  /* 0x0000001e081b8981 */ /* 0x0002e2000c1e1100 */
[----:B------:R-:W-:-:S03]  /*149b0*/  PRMT R23, RZ, 0x7610, R23 ;  /* 0x00007610ff177816 */ /* 0x000fc60000000017 */
[----:B------:R1:W3:Y:S01]  /*149c0*/  @!P0 LDG.E.U8 R26, desc[UR30][R6.64] ;  /* 0x0000001e061a8981 */ /* 0x0002e2000c1e1100 */
[C---:B0-----:R-:W-:Y:S02]  /*149d0*/  IADD3 R4, P3, R28.reuse, UR17, RZ ;  /* 0x000000111c047c10 */ /* 0x041fe4000ff7e0ff */
[----:B-1----:R-:W-:Y:S02]  /*149e0*/  IADD3 R8, P2, R28, UR16, RZ ;  /* 0x000000101c087c10 */ /* 0x002fe4000ff5e0ff */
[----:B------:R-:W-:Y:S02]  /*149f0*/  IADD3.X R5, R0, UR47, RZ, P3, !PT ;  /* 0x0000002f00057c10 */ /* 0x000fe40009ffe4ff */
[----:B------:R-:W-:Y:S02]  /*14a00*/  IADD3 R6, P1, R28, UR12, RZ ;  /* 0x0000000c1c067c10 */ /* 0x000fe4000ff3e0ff */
[----:B------:R-:W-:Y:S02]  /*14a10*/  PRMT R22, RZ, 0x7610, R22 ;  /* 0x00007610ff167816 */ /* 0x000fe40000000016 */
[----:B------:R-:W-:-:S02]  /*14a20*/  IADD3.X R9, R0, UR46, RZ, P2, !PT ;  /* 0x0000002e00097c10 */ /* 0x000fc400097fe4ff */
[----:B------:R-:W-:-:S03]  /*14a30*/  IADD3.X R7, R0, UR42, RZ, P1, !PT ;  /* 0x0000002a00077c10 */ /* 0x000fc60008ffe4ff */
[----:B------:R-:W3:Y:S04]  /*14a40*/  @!P0 LDG.E.U8 R23, desc[UR30][R8.64] ;  /* 0x0000001e08178981 */ /* 0x000ee8000c1e1100 */
[----:B------:R-:W3:Y:S01]  /*14a50*/  @!P0 LDG.E.U8 R22, desc[UR30][R6.64] ;  /* 0x0000001e06168981 */ /* 0x000ee2000c1e1100 */
[----:B--2---:R-:W-:-:S06]  /*14a60*/  PRMT R24, RZ, 0x7610, R24 ;  /* 0x00007610ff187816 */ /* 0x004fcc0000000018 */
[----:B------:R0:W2:Y:S02]  /*14a70*/  @!P0 LDG.E.U8 R24, desc[UR30][R4.64] ;  /* 0x0000001e04188981 */ /* 0x0000a4000c1e1100 */
[----:B0-----:R-:W-:Y:S02]  /*14a80*/  IADD3 R4, P3, R28, R2, RZ ;  /* 0x000000021c047210 */ /* 0x001fe40007f7e0ff */
[----:B----4-:R0:W-:Y:S04]  /*14a90*/  STL [R1+0x11ec], R25 ;  /* 0x0011ec1901007387 */ /* 0x0101e80000100800 */
[----:B0-----:R-:W4:Y:S04]  /*14aa0*/  LDL R25, [R1+0x85c] ;  /* 0x00085c0001197983 */ /* 0x001f280000100800 */
[----:B---3--:R0:W-:Y:S04]  /*14ab0*/  STL [R1+0x11f0], R26 ;  /* 0x0011f01a01007387 */ /* 0x0081e80000100800 */
[----:B0-----:R-:W3:Y:S04]  /*14ac0*/  LDL R26, [R1+0x900] ;  /* 0x00090000011a7983 */ /* 0x001ee80000100800 */
[----:B------:R0:W-:Y:S04]  /*14ad0*/  STL [R1+0x11f4], R27 ;  /* 0x0011f41b01007387 */ /* 0x0001e80000100800 */
[----:B0-----:R-:W4:Y:S04]  /*14ae0*/  LDL R27, [R1+0x940] ;  /* 0x00094000011b7983 */ /* 0x001f280000100800 */
[----:B--2---:R0:W-:Y:S04]  /*14af0*/  STL [R1+0x11f8], R24 ;  /* 0x0011f81801007387 */ /* 0x0041e80000100800 */
[----:B0-----:R-:W2:Y:S04]  /*14b00*/  LDL R24, [R1+0x904] ;  /* 0x0009040001187983 */ /* 0x001ea80000100800 */
[----:B------:R-:W-:Y:S04]  /*14b10*/  STL [R1+0x11fc], R23 ;  /* 0x0011fc1701007387 */ /* 0x000fe80000100800 */
[----:B------:R-:W-:Y:S04]  /*14b20*/  STL [R1+0x1200], R22 ;  /* 0x0012001601007387 */ /* 0x000fe80000100800 */
[----:B------:R0:W-:Y:S04]  /*14b30*/  STL [R1+0xa34], R2 ;  /* 0x000a340201007387 */ /* 0x0001e80000100800 */
[----:B0-----:R-:W3:Y:S01]  /*14b40*/  LDL.LU R2, [R1+0x924] ;  /* 0x0009240001027983 */ /* 0x001ee20000300800 */
[----:B------:R-:W-:-:S02]  /*14b50*/  PRMT R21, RZ, 0x7610, R21 ;  /* 0x00007610ff157816 */ /* 0x000fc40000000015 */
[----:B------:R-:W-:Y:S02]  /*14b60*/  PRMT R20, RZ, 0x7610, R20 ;  /* 0x00007610ff147816 */ /* 0x000fe40000000014 */
[----:B------:R-:W-:Y:S01]  /*14b70*/  PRMT R19, RZ, 0x7610, R19 ;  /* 0x00007610ff137816 */ /* 0x000fe20000000013 */
[----:B----4-:R-:W-:-:S05]  /*14b80*/  IMAD.X R5, R0, 0x1, R27, P3 ;  /* 0x0000000100057824 */ /* 0x010fca00018e061b */
[----:B------:R-:W4:Y:S01]  /*14b90*/  @!P0 LDG.E.U8 R21, desc[UR30][R4.64] ;  /* 0x0000001e04158981 */ /* 0x000f22000c1e1100 */
[----:B--2---:R-:W-:-:S05]  /*14ba0*/  IADD3 R6, P1, R28, R24, RZ ;  /* 0x000000181c067210 */ /* 0x004fca0007f3e0ff */
[----:B---3--:R-:W-:-:S05]  /*14bb0*/  IMAD.X R7, R0, 0x1, R26, P1 ;  /* 0x0000000100077824 */ /* 0x008fca00008e061a */
[----:B------:R-:W2:Y:S01]  /*14bc0*/  @!P0 LDG.E.U8 R19, desc[UR30][R6.64] ;  /* 0x0000001e06138981 */ /* 0x000ea2000c1e1100 */
[----:B------:R-:W-:-:S05]  /*14bd0*/  IADD3 R8, P2, R28, R2, RZ ;  /* 0x000000021c087210 */ /* 0x000fca0007f5e0ff */
[----:B------:R-:W-:-:S05]  /*14be0*/  IMAD.X R9, R0, 0x1, R3, P2 ;  /* 0x0000000100097824 */ /* 0x000fca00010e0603 */
[----:B------:R-:W3:Y:S04]  /*14bf0*/  @!P0 LDG.E.U8 R20, desc[UR30][R8.64] ;  /* 0x0000001e08148981 */ /* 0x000ee8000c1e1100 */
[----:B------:R0:W-:Y:S04]  /*14c00*/  STL [R1+0xa38], R2 ;  /* 0x000a380201007387 */ /* 0x0001e80000100800 */
[----:B0-----:R-:W2:Y:S04]  /*14c10*/  LDL.LU R2, [R1+0x858] ;  /* 0x0008580001027983 */ /* 0x001ea80000300800 */
[----:B------:R-:W2:Y:S04]  /*14c20*/  LDL R22, [R1+0x83c] ;  /* 0x00083c0001167983 */ /* 0x000ea80000100800 */
[----:B------:R0:W-:Y:S04]  /*14c30*/  STL [R1+0xa3c], R3 ;  /* 0x000a3c0301007387 */ /* 0x0001e80000100800 */
[----:B0-----:R-:W2:Y:S04]  /*14c40*/  LDL.LU R3, [R1+0x838] ;  /* 0x0008380001037983 */ /* 0x001ea80000300800 */
[----:B----4-:R-:W-:Y:S04]  /*14c50*/  STL [R1+0x1204], R21 ;  /* 0x0012041501007387 */ /* 0x010fe80000100800 */
[----:B---3--:R-:W-:Y:S04]  /*14c60*/  STL [R1+0x1208], R20 ;  /* 0x0012081401007387 */ /* 0x008fe80000100800 */
[----:B--2---:R0:W-:Y:S01]  /*14c70*/  STL [R1+0x120c], R19 ;  /* 0x00120c1301007387 */ /* 0x0041e20000100800 */
[----:B------:R-:W-:-:S02]  /*14c80*/  IADD3 R4, P3, R28, R25, RZ ;  /* 0x000000191c047210 */ /* 0x000fc40007f7e0ff */
[C---:B------:R-:W-:Y:S01]  /*14c90*/  IADD3 R6, P1, R28.reuse, R29, RZ ;  /* 0x0000001d1c067210 */ /* 0x040fe20007f3e0ff */
[----:B------:R-:W2:Y:S01]  /*14ca0*/  LDL R26, [R1+0x764] ;  /* 0x00076400011a7983 */ /* 0x000ea20000100800 */
[----:B------:R-:W-:Y:S02]  /*14cb0*/  PRMT R18, RZ, 0x7610, R18 ;  /* 0x00007610ff127816 */ /* 0x000fe40000000012 */
[----:B------:R-:W-:Y:S01]  /*14cc0*/  PRMT R17, RZ, 0x7610, R17 ;  /* 0x00007610ff117816 */ /* 0x000fe20000000011 */
[----:B------:R-:W3:Y:S04]  /*14cd0*/  LDL R24, [R1+0x744] ;  /* 0x0007440001187983 */ /* 0x000ee80000100800 */
[----:B0-----:R-:W4:Y:S01]  /*14ce0*/  LDL R19, [R1+0x818] ;  /* 0x0008180001137983 */ /* 0x001f220000100800 */
[----:B------:R-:W-:Y:S01]  /*14cf0*/  IADD3 R8, P2, R28, R22, RZ ;  /* 0x000000161c087210 */ /* 0x000fe20007f5e0ff */
[C---:B------:R-:W-:Y:S01]  /*14d00*/  IMAD.X R5, R0.reuse, 0x1, R2, P3 ;  /* 0x0000000100057824 */ /* 0x040fe200018e0602 */
[----:B------:R-:W-:Y:S01]  /*14d10*/  PRMT R16, RZ, 0x7610, R16 ;  /* 0x00007610ff107816 */ /* 0x000fe20000000010 */
[----:B------:R-:W3:Y:S04]  /*14d20*/  LDL R25, [R1+0x724] ;  /* 0x0007240001197983 */ /* 0x000ee80000100800 */
[----:B------:R2:W3:Y:S04]  /*14d30*/  @!P0 LDG.E.U8 R18, desc[UR30][R4.64] ;  /* 0x0000001e04128981 */ /* 0x0004e8000c1e1100 */
[----:B------:R-:W3:Y:S01]  /*14d40*/  LDL R23, [R1+0x720] ;  /* 0x0007200001177983 */ /* 0x000ee20000100800 */
[----:B------:R-:W-:-:S03]  /*14d50*/  IMAD.X R9, R0, 0x1, R3, P2 ;  /* 0x0000000100097824 */ /* 0x000fc600010e0603 */
[----:B------:R-:W3:Y:S04]  /*14d60*/  LDL R22, [R1+0x67c] ;  /* 0x00067c0001167983 */ /* 0x000ee80000100800 */
[----:B------:R-:W3:Y:S04]  /*14d70*/  LDL R21, [R1+0x63c] ;  /* 0x00063c0001157983 */ /* 0x000ee80000100800 */
[----:B------:R-:W3:Y:S04]  /*14d80*/  LDL R20, [R1+0x65c] ;  /* 0x00065c0001147983 */ /* 0x000ee80000100800 */
[----:B------:R3:W3:Y:S04]  /*14d90*/  @!P0 LDG.E.U8 R17, desc[UR30][R8.64] ;  /* 0x0000001e08118981 */ /* 0x0006e8000c1e1100 */
[----:B------:R0:W-:Y:S04]  /*14da0*/  STL [R1+0xa40], R2 ;  /* 0x000a400201007387 */ /* 0x0001e80000100800 */
[----:B0-----:R-:W3:Y:S04]  /*14db0*/  LDL.LU R2, [R1+0x760] ;  /* 0x0007600001027983 */ /* 0x001ee80000300800 */
[----:B------:R0:W-:Y:S04]  /*14dc0*/  STL [R1+0xa44], R3 ;  /* 0x000a440301007387 */ /* 0x0001e80000100800 */
[----:B0-----:R-:W3:Y:S01]  /*14dd0*/  LDL.LU R3, [R1+0x740] ;  /* 0x0007400001037983 */ /* 0x001ee20000300800 */
[----:B----4-:R-:W-:Y:S01]  /*14de0*/  IMAD.X R7, R0, 0x1, R19, P1 ;  /* 0x0000000100077824 */ /* 0x010fe200008e0613 */
[----:B--2---:R-:W-:-:S02]  /*14df0*/  IADD3 R4, P3, R28, R26, RZ ;  /* 0x0000001a1c047210 */ /* 0x004fc40007f7e0ff */
[----:B------:R-:W2:Y:S04]  /*14e00*/  LDL R19, [R1+0x638] ;  /* 0x0006380001137983 */ /* 0x000ea80000100800 */
[----:B------:R-:W4:Y:S01]  /*14e10*/  @!P0 LDG.E.U8 R16, desc[UR30][R6.64] ;  /* 0x0000001e06108981 */ /* 0x000f22000c1e1100 */
[----:B---3--:R-:W-:-:S03]  /*14e20*/  IADD3 R8, P2, R28, R24, RZ ;  /* 0x000000181c087210 */ /* 0x008fc60007f5e0ff */
[----:B------:R-:W-:Y:S04]  /*14e30*/  STL [R1+0x1210], R18 ;  /* 0x0012101201007387 */ /* 0x000fe80000100800 */
[----:B------:R-:W-:Y:S01]  /*14e40*/  STL [R1+0x1214], R17 ;  /* 0x0012141101007387 */ /* 0x000fe20000100800 */
[C---:B------:R-:W-:Y:S02]  /*14e50*/  IMAD.X R5, R0.reuse, 0x1, R2, P3 ;  /* 0x0000000100057824 */ /* 0x040fe400018e0602 */
[----:B------:R-:W-:Y:S01]  /*14e60*/  IMAD.X R9, R0, 0x1, R3, P2 ;  /* 0x0000000100097824 */ /* 0x000fe200010e0603 */
[----:B----4-:R-:W-:Y:S04]  /*14e70*/  STL [R1+0x11e0], R16 ;  /* 0x0011e01001007387 */ /* 0x010fe80000100800 */
[----:B------:R0:W-:Y:S04]  /*14e80*/  STL [R1+0xa48], R2 ;  /* 0x000a480201007387 */ /* 0x0001e80000100800 */
[----:B0-----:R-:W3:Y:S04]  /*14e90*/  LDL.LU R2, [R1+0x678] ;  /* 0x0006780001027983 */ /* 0x001ee80000300800 */
[----:B------:R0:W-:Y:S04]  /*14ea0*/  STL [R1+0xa4c], R3 ;  /* 0x000a4c0301007387 */ /* 0x0001e80000100800 */
[----:B0-----:R-:W4:Y:S01]  /*14eb0*/  LDL.LU R3, [R1+0x658] ;  /* 0x0006580001037983 */ /* 0x001f220000300800 */
[----:B------:R-:W-:-:S02]  /*14ec0*/  IADD3 R6, P1, R28, R25, RZ ;  /* 0x000000191c067210 */ /* 0x000fc40007f3e0ff */
[----:B------:R-:W-:Y:S02]  /*14ed0*/  PRMT R15, RZ, 0x7610, R15 ;  /* 0x00007610ff0f7816 */ /* 0x000fe4000000000f */
[----:B------:R-:W-:Y:S01]  /*14ee0*/  PRMT R14, RZ, 0x7610, R14 ;  /* 0x00007610ff0e7816 */ /* 0x000fe2000000000e */
[----:B------:R-:W-:Y:S01]  /*14ef0*/  IMAD.X R7, R0, 0x1, R23, P1 ;  /* 0x0000000100077824 */ /* 0x000fe200008e0617 */
[----:B------:R-:W-:Y:S02]  /*14f00*/  PRMT R13, RZ, 0x7610, R13 ;  /* 0x00007610ff0d7816 */ /* 0x000fe4000000000d */
[----:B------:R0:W4:Y:S04]  /*14f10*/  @!P0 LDG.E.U8 R15, desc[UR30][R4.64] ;  /* 0x0000001e040f8981 */ /* 0x000128000c1e1100 */
[----:B------:R1:W4:Y:S04]  /*14f20*/  @!P0 LDG.E.U8 R14, desc[UR30][R8.64] ;  /* 0x0000001e080e8981 */ /* 0x000328000c1e1100 */
[----:B------:R2:W4:Y:S01]  /*14f30*/  @!P0 LDG.E.U8 R13, desc[UR30][R6.64] ;  /* 0x0000001e060d8981 */ /* 0x000522000c1e1100 */
[----:B0-----:R-:W-:-:S02]  /*14f40*/  IADD3 R4, P3, R28, R22, RZ ;  /* 0x000000161c047210 */ /* 0x001fc40007f7e0ff */
[C---:B-1----:R-:W-:Y:S02]  /*14f50*/  IADD3 R8, P2, R28.reuse, R20, RZ ;  /* 0x000000141c087210 */ /* 0x042fe40007f5e0ff */
[----:B------:R-:W-:Y:S02]  /*14f60*/  PRMT R12, RZ, 0x7610, R12 ;  /* 0x00007610ff0c7816 */ /* 0x000fe4000000000c */
[----:B--2---:R-:W-:Y:S02]  /*14f70*/  IADD3 R6, P1, R28, R21, RZ ;  /* 0x000000151c067210 */ /* 0x004fe40007f3e0ff */
[----:B------:R-:W-:Y:S02]  /*14f80*/  PRMT R11, RZ, 0x7610, R11 ;  /* 0x00007610ff0b7816 */ /* 0x000fe4000000000b */
[----:B------:R-:W-:Y:S01]  /*14f90*/  PRMT R10, RZ, 0x7610, R10 ;  /* 0x00007610ff0a7816 */ /* 0x000fe2000000000a */
[----:B------:R-:W-:-:S05]  /*14fa0*/  IMAD.X R7, R0, 0x1, R19, P1 ;  /* 0x0000000100077824 */ /* 0x000fca00008e0613 */
[----:B------:R-:W2:Y:S01]  /*14fb0*/  @!P0 LDG.E.U8 R10, desc[UR30][R6.64] ;  /* 0x0000001e060a8981 */ /* 0x000ea2000c1e1100 */
[----:B---3--:R-:W-:-:S05]  /*14fc0*/  IMAD.X R5, R0, 0x1, R2, P3 ;  /* 0x0000000100057824 */ /* 0x008fca00018e0602 */
[----:B------:R0:W3:Y:S01]  /*14fd0*/  @!P0 LDG.E.U8 R12, desc[UR30][R4.64] ;  /* 0x0000001e040c8981 */ /* 0x0000e2000c1e1100 */
[----:B----4-:R-:W-:-:S05]  /*14fe0*/  IMAD.X R9, R0, 0x1, R3, P2 ;  /* 0x0000000100097824 */ /* 0x010fca00010e0603 */
[----:B------:R1:W4:Y:S01]  /*14ff0*/  @!P0 LDG.E.U8 R11, desc[UR30][R8.64] ;  /* 0x0000001e080b8981 */ /* 0x000322000c1e1100 */
[----:B------:R-:W0:Y:S03]  /*15000*/  S2R R0, SR_TID.X ;  /* 0x0000000000007919 */ /* 0x000e260000002100 */
[----:B------:R-:W-:Y:S04]  /*15010*/  STL [R1+0x11c8], R15 ;  /* 0x0011c80f01007387 */ /* 0x000fe80000100800 */
[----:B------:R-:W-:Y:S04]  /*15020*/  STL [R1+0x11cc], R14 ;  /* 0x0011cc0e01007387 */ /* 0x000fe80000100800 */
[----:B------:R-:W-:Y:S04]  /*15030*/  STL [R1+0x11d0], R13 ;  /* 0x0011d00d01007387 */ /* 0x000fe80000100800 */
[----:B------:R-:W-:Y:S01]  /*15040*/  STL [R1+0xad4], R2 ;  /* 0x000ad40201007387 */ /* 0x000fe20000100800 */
[----:B0-----:R-:W-:-:S02]  /*15050*/  SHF.R.U32.HI R16, RZ, 0x2, R0 ;  /* 0x00000002ff107819 */ /* 0x001fc40000011600 */
[----:B------:R-:W-:Y:S02]  /*15060*/  LOP3.LUT R0, R0, 0x3, RZ, 0xc0, !PT ;  /* 0x0000000300007812 */ /* 0x000fe400078ec0ff */
[----:B------:R-:W-:-:S03]  /*15070*/  SGXT.U32 R16, R16, 0x3 ;  /* 0x000000031010781a */ /* 0x000fc60000000000 */
[----:B------:R-:W-:-:S05]  /*15080*/  IMAD R0, R0, 0x110, RZ ;  /* 0x0000011000007824 */ /* 0x000fca00078e02ff */
[----:B------:R-:W-:Y:S01]  /*15090*/  LOP3.LUT R0, R0, R16, RZ, 0xfc, !PT ;  /* 0x0000001000007212 */ /* 0x000fe200078efcff */
[----:B------:R-:W-:Y:S04]  /*150a0*/  STL [R1+0xad8], R3 ;  /* 0x000ad80301007387 */ /* 0x000fe80000100800 */
[----:B------:R-:W0:Y:S04]  /*150b0*/  LDS.U8 R5, [R0+UR18] ;  /* 0x0000001200057984 */ /* 0x000e280008000000 */
[----:B------:R-:W0:Y:S04]  /*150c0*/  LDS.U8 R4, [R0+UR18+0x40] ;  /* 0x0000401200047984 */ /* 0x000e280008000000 */
[----:B------:R-:W0:Y:S04]  /*150d0*/  LDS.U8 R3, [R0+UR18+0x88] ;  /* 0x0000881200037984 */ /* 0x000e280008000000 */
[----:B------:R-:W0:Y:S04]  /*150e0*/  LDS.U8 R7, [R0+UR18+0x8] ;  /* 0x0000081200077984 */ /* 0x000e280008000000 */
[----:B------:R-:W0:Y:S04]  /*150f0*/  LDS.U8 R2, [R0+UR18+0xc8] ;  /* 0x0000c81200027984 */ /* 0x000e280008000000 */
[----:B------:R-:W0:Y:S04]  /*15100*/  LDS.U8 R6, [R0+UR18+0x48] ;  /* 0x0000481200067984 */ /* 0x000e280008000000 */
[----:B-1----:R-:W-:Y:S01]  /*15110*/  LDS.U8 R9, [R0+UR18+0x400] ;  /* 0x0004001200097984 */ /* 0x002fe20008000000 */
[----:B------:R-:W1:Y:S03]  /*15120*/  S2R R28, SR_TID.X ;  /* 0x00000000001c7919 */ /* 0x000e660000002100 */
[----:B------:R-:W-:Y:S04]  /*15130*/  LDS.U8 R8, [R0+UR18+0x440] ;  /* 0x0004401200087984 */ /* 0x000fe80008000000 */
[----:B---3--:R-:W-:Y:S04]  /*15140*/  STL [R1+0x11d4], R12 ;  /* 0x0011d40c01007387 */ /* 0x008fe80000100800 */
[----:B----4-:R-:W-:Y:S04]  /*15150*/  STL [R1+0x11d8], R11 ;  /* 0x0011d80b01007387 */ /* 0x010fe80000100800 */
[----:B--2---:R-:W-:Y:S04]  /*15160*/  STL [R1+0x11dc], R10 ;  /* 0x0011dc0a01007387 */ /* 0x004fe80000100800 */
[----:B0-----:R-:W-:Y:S04]  /*15170*/  STL [R1+0x1218], R5 ;  /* 0x0012180501007387 */ /* 0x001fe80000100800 */
[----:B------:R-:W-:Y:S04]  /*15180*/  STL [R1+0x121c], R4 ;  /* 0x00121c0401007387 */ /* 0x000fe80000100800 */
[----:B------:R-:W-:Y:S04]  /*15190*/  STL [R1+0x97c], R3 ;  /* 0x00097c0301007387 */ /* 0x000fe80000100800 */
[----:B------:R-:W-:Y:S04]  /*151a0*/  STL [R1+0x1220], R7 ;  /* 0x0012200701007387 */ /* 0x000fe80000100800 */
[----:B------:R-:W0:Y:S04]  /*151b0*/  LDS.U8 R3, [R0+UR18+0x80] ;  /* 0x0000801200037984 */ /* 0x000e280008000000 */
[----:B------:R-:W-:Y:S04]  /*151c0*/  STL [R1+0x978], R2 ;  /* 0x0009780201007387 */ /* 0x000fe80000100800 */
[----:B------:R-:W2:Y:S04]  /*151d0*/  LDS.U8 R2, [R0+UR18+0xc0] ;  /* 0x0000c01200027984 */ /* 0x000ea80008000000 */
[----:B------:R-:W-:Y:S04]  /*151e0*/  STL [R1+0x1224], R6 ;  /* 0x0012240601007387 */ /* 0x000fe80000100800 */
[----:B------:R-:W-:Y:S04]  /*151f0*/  LDS.U8 R4, [R0+UR18+0x408] ;  /* 0x0004081200047984 */ /* 0x000fe80008000000 */
[----:B0-----:R-:W-:Y:S04]  /*15200*/  STL [R1+0x984], R3 ;  /* 0x0009840301007387 */ /* 0x001fe80000100800 */
[----:B------:R-:W-:Y:S04]  /*15210*/  STL [R1+0x1228], R9 ;  /* 0x0012280901007387 */ /* 0x000fe80000100800 */
[----:B--2---:R-:W-:Y:S04]  /*15220*/  STL [R1+0x980], R2 ;  /* 0x0009800201007387 */ /* 0x004fe80000100800 */
[----:B------:R-:W0:Y:S04]  /*15230*/  LDS.U8 R3, [R0+UR18+0x4c8] ;  /* 0x0004c81200037984 */ /* 0x000e280008000000 */
[----:B------:R-:W2:Y:S01]  /*15240*/  LDS.U8 R2, [R0+UR18+0x488] ;  /* 0x0004881200027984 */ /* 0x000ea20008000000 */
[----:B-1----:R-:W-:-:S02]  /*15250*/  LOP3.LUT R10, R28, 0x3, RZ, 0xc0, !PT ;  /* 0x000000031c0a7812 */ /* 0x002fc400078ec0ff */
[----:B------:R-:W-:-:S03]  /*15260*/  SHF.R.U32.HI R11, RZ, 0x2, R28 ;  /* 0x00000002ff0b7819 */ /* 0x000fc6000001161c */
[----:B------:R-:W-:Y:S01]  /*15270*/  IMAD R10, R10, 0x110, RZ ;  /* 0x000001100a0a7824 */ /* 0x000fe200078e02ff */
[----:B0-----:R-:W-:Y:S04]  /*15280*/  STL [R1+0xf50], R3 ;  /* 0x000f500301007387 */ /* 0x001fe80000100800 */
[----:B--2---:R-:W-:Y:S04]  /*15290*/  STL [R1+0x98c], R2 ;  /* 0x00098c0201007387 */ /* 0x004fe80000100800 */
[----:B------:R-:W0:Y:S04]  /*152a0*/  LDS.U8 R3, [R0+UR18+0x448] ;  /* 0x0004481200037984 */ /* 0x000e280008000000 */
[----:B------:R-:W1:Y:S04]  /*152b0*/  LDS.U8 R2, [R0+UR18+0x480] ;  /* 0x0004801200027984 */ /* 0x000e680008000000 */
[----:B------:R-:W2:Y:S01]  /*152c0*/  LDS.U8 R0, [R0+UR18+0x4c0] ;  /* 0x0004c01200007984 */ /* 0x000ea20008000000 */
[----:B------:R-:W-:-:S04]  /*152d0*/  SGXT.U32 R11, R11, 0x3 ;  /* 0x000000030b0b781a */ /* 0x000fc80000000000 */
[----:B------:R-:W-:Y:S01]  /*152e0*/  LOP3.LUT R10, R10, R11, RZ, 0xfc, !PT ;  /* 0x0000000b0a0a7212 */ /* 0x000fe200078efcff */
[----:B------:R-:W-:Y:S03]  /*152f0*/  STL [R1+0x57c], R4 ;  /* 0x00057c0401007387 */ /* 0x000fe60000100800 */
[----:B------:R-:W-:Y:S01]  /*15300*/  LOP3.LUT R10, R10, 0x10, RZ, 0x3c, !PT ;  /* 0x000000100a0a7812 */ /* 0x000fe200078e3cff */
[----:B0-----:R-:W-:Y:S04]  /*15310*/  STL [R1+0x578], R3 ;  /* 0x0005780301007387 */ /* 0x001fe80000100800 */
[----:B-1----:R-:W-:Y:S04]  /*15320*/  STL [R1+0xf54], R2 ;  /* 0x000f540201007387 */ /* 0x002fe80000100800 */
[----:B--2---:R-:W-:Y:S04]  /*15330*/  STL [R1+0xf58], R0 ;  /* 0x000f580001007387 */ /* 0x004fe80000100800 */
[----:B------:R-:W0:Y:S04]  /*15340*/  LDS.U8 R0, [R10+UR18] ;  /* 0x000000120a007984 */ /* 0x000e280008000000 */
[----:B------:R-:W1:Y:S04]  /*15350*/  LDS.U8 R3, [R10+UR18+0x40] ;  /* 0x000040120a037984 */ /* 0x000e680008000000 */
[----:B------:R-:W2:Y:S04]  /*15360*/  LDS.U8 R2, [R10+UR18+0x88] ;  /* 0x000088120a027984 */ /* 0x000ea80008000000 */
[----:B0-----:R-:W-:Y:S04]  /*15370*/  STL [R1+0x5d4], R0 ;  /* 0x0005d40001007387 */ /* 0x001fe80000100800 */
[----:B------:R-:W0:Y:S04]  /*15380*/  LDS.U8 R0, [R10+UR18+0xc8] ;  /* 0x0000c8120a007984 */ /* 0x000e280008000000 */
[----:B-1----:R-:W-:Y:S04]  /*15390*/  STL [R1+0x5d0], R3 ;  /* 0x0005d00301007387 */ /* 0x002fe80000100800 */
[----:B------:R-:W1:Y:S04]  /*153a0*/  LDS.U8 R3, [R10+UR18+0x8] ;  /* 0x000008120a037984 */ /* 0x000e680008000000 */
[----:B--2---:R-:W-:Y:S04]  /*153b0*/  STL [R1+0x99c], R2 ;  /* 0x00099c0201007387 */ /* 0x004fe80000100800 */
        /* <DEDUP_REMOVED lines=18> */
[----:B------:R-:W2:Y:S01]  /*154e0*/  LDS.U8 R2, [R10+UR18+0x480] ;  /* 0x000480120a027984 */ /* 0x000ea20008000000 */
[----:B------:R-:W-:-:S02]  /*154f0*/  LOP3.LUT R4, R28, 0x3, RZ, 0xc0, !PT ;  /* 0x000000031c047812 */ /* 0x000fc400078ec0ff */
[----:B------:R-:W-:Y:S01]  /*15500*/  SHF.R.U32.HI R5, RZ, 0x2, R28 ;  /* 0x00000002ff057819 */ /* 0x000fe2000001161c */
[----:B0-----:R-:W-:Y:S04]  /*15510*/  STL [R1+0x5f0], R0 ;  /* 0x0005f00001007387 */ /* 0x001fe80000100800 */
[----:B------:R-:W0:Y:S01]  /*15520*/  LDS.U8 R0, [R10+UR18+0x4c0] ;  /* 0x0004c0120a007984 */ /* 0x000e220008000000 */
[----:B------:R-:W-:Y:S01]  /*15530*/  IMAD R4, R4, 0x110, RZ ;  /* 0x0000011004047824 */ /* 0x000fe200078e02ff */
[----:B------:R-:W-:-:S04]  /*15540*/  SGXT.U32 R5, R5, 0x3 ;  /* 0x000000030505781a */ /* 0x000fc80000000000 */
[----:B------:R-:W-:-:S04]  /*15550*/  LOP3.LUT R4, R4, R5, RZ, 0xfc, !PT ;  /* 0x0000000504047212 */ /* 0x000fc800078efcff */
[----:B------:R-:W-:Y:S01]  /*15560*/  LOP3.LUT R4, R4, 0x20, RZ, 0x3c, !PT ;  /* 0x0000002004047812 */ /* 0x000fe200078e3cff */
[----:B-1----:R-:W-:Y:S04]  /*15570*/  STL [R1+0x5ec], R3 ;  /* 0x0005ec0301007387 */ /* 0x002fe80000100800 */
[----:B------:R-:W1:Y:S04]  /*15580*/  LDS.U8 R3, [R4+UR18] ;  /* 0x0000001204037984 */ /* 0x000e680008000000 */
[----:B--2---:R-:W-:Y:S04]  /*15590*/  STL [R1+0x9b4], R2 ;  /* 0x0009b40201007387 */ /* 0x004fe80000100800 */
[----:B------:R-:W2:Y:S01]  /*155a0*/  LDS.U8 R2, [R4+UR18+0x40] ;  /* 0x0000401204027984 */ /* 0x000ea20008000000 */
[----:B------:R-:W3:Y:S03]  /*155b0*/  S2R R25, SR_TID.X ;  /* 0x0000000000197919 */ /* 0x000ee60000002100 */
[----:B------:R-:W-:Y:S04]  /*155c0*/  LDS.U8 R5, [R4+UR18+0x480] ;  /* 0x0004801204057984 */ /* 0x000fe80008000000 */
        /* <DEDUP_REMOVED lines=15> */
[----:B------:R-:W4:Y:S04]  /*156c0*/  LDL.LU R29, [R1+0x24] ;  /* 0x00002400011d7983 */ /* 0x000f280000300800 */
[----:B--2---:R-:W-:Y:S04]  /*156d0*/  STL [R1+0x9c0], R2 ;  /* 0x0009c00201007387 */ /* 0x004fe80000100800 */
[----:B------:R-:W1:Y:S04]  /*156e0*/  LDS.U8 R3, [R4+UR18+0x440] ;  /* 0x0004401204037984 */ /* 0x000e680008000000 */
[----:B------:R-:W2:Y:S04]  /*156f0*/  LDS.U8 R2, [R4+UR18+0x488] ;  /* 0x0004881204027984 */ /* 0x000ea80008000000 */
[----:B0-----:R-:W-:Y:S04]  /*15700*/  STL [R1+0x60c], R0 ;  /* 0x00060c0001007387 */ /* 0x001fe80000100800 */
[----:B------:R-:W0:Y:S04]  /*15710*/  LDS.U8 R0, [R4+UR18+0x4c8] ;  /* 0x0004c81204007984 */ /* 0x000e280008000000 */
[----:B-1----:R3:W-:Y:S04]  /*15720*/  STL [R1+0x608], R3 ;  /* 0x0006080301007387 */ /* 0x0027e80000100800 */
[----:B--2---:R-:W-:Y:S04]  /*15730*/  STL [R1+0x9cc], R2 ;  /* 0x0009cc0201007387 */ /* 0x004fe80000100800 */
[----:B------:R-:W2:Y:S04]  /*15740*/  LDL.LU R28, [R1+0x20] ;  /* 0x00002000011c7983 */ /* 0x000ea80000300800 */
[----:B------:R-:W1:Y:S04]  /*15750*/  LDS.U8 R2, [R4+UR18+0x408] ;  /* 0x0004081204027984 */ /* 0x000e680008000000 */
[----:B0-----:R-:W-:Y:S04]  /*15760*/  STL [R1+0x9c8], R0 ;  /* 0x0009c80001007387 */ /* 0x001fe80000100800 */
[----:B------:R-:W0:Y:S01]  /*15770*/  LDS.U8 R0, [R4+UR18+0x448] ;  /* 0x0004481204007984 */ /* 0x000e220008000000 */
[----:B---3--:R-:W-:-:S03]  /*15780*/  SHF.R.U32.HI R3, RZ, 0x2, R25 ;  /* 0x00000002ff037819 */ /* 0x008fc60000011619 */
[----:B-1----:R1:W-:Y:S04]  /*15790*/  STL [R1+0x614], R2 ;  /* 0x0006140201007387 */ /* 0x0023e80000100800 */
[----:B0-----:R-:W-:Y:S04]  /*157a0*/  STL [R1+0x1058], R0 ;  /* 0x0010580001007387 */ /* 0x001fe80000100800 */
[----:B------:R-:W0:Y:S01]  /*157b0*/  LDS.U8 R0, [R4+UR18+0x4c0] ;  /* 0x0004c01204007984 */ /* 0x000e220008000000 */
[----:B-1----:R-:W-:Y:S02]  /*157c0*/  LOP3.LUT R2, R25, 0x3, RZ, 0xc0, !PT ;  /* 0x0000000319027812 */ /* 0x002fe400078ec0ff */
[----:B------:R-:W-:-:S03]  /*157d0*/  SGXT.U32 R3, R3, 0x3 ;  /* 0x000000030303781a */ /* 0x000fc60000000000 */
[----:B------:R-:W-:-:S05]  /*157e0*/  IMAD R2, R2, 0x110, RZ ;  /* 0x0000011002027824 */ /* 0x000fca00078e02ff */
[----:B------:R-:W-:-:S04]  /*157f0*/  LOP3.LUT R2, R2, R3, RZ, 0xfc, !PT ;  /* 0x0000000302027212 */ /* 0x000fc800078efcff */
[----:B------:R-:W-:Y:S01]  /*15800*/  LOP3.LUT R2, R2, 0x30, RZ, 0x3c, !PT ;  /* 0x0000003002027812 */ /* 0x000fe200078e3cff */
[----:B------:R-:W-:Y:S04]  /*15810*/  STL [R1+0x9d4], R5 ;  /* 0x0009d40501007387 */ /* 0x000fe80000100800 */
[----:B------:R-:W1:Y:S04]  /*15820*/  LDS.U8 R3, [R2+UR18] ;  /* 0x0000001202037984 */ /* 0x000e680008000000 */
[----:B------:R-:W3:Y:S04]  /*15830*/  LDS.U8 R4, [R2+UR18+0x40] ;  /* 0x0000401202047984 */ /* 0x000ee80008000000 */
[----:B0-----:R-:W-:Y:S04]  /*15840*/  STL [R1+0x9d0], R0 ;  /* 0x0009d00001007387 */ /* 0x001fe80000100800 */
[----:B------:R-:W0:Y:S04]  /*15850*/  LDS.U8 R0, [R2+UR18+0x88] ;  /* 0x0000881202007984 */ /* 0x000e280008000000 */
[----:B-1----:R-:W-:Y:S04]  /*15860*/  STL [R1+0x61c], R3 ;  /* 0x00061c0301007387 */ /* 0x002fe80000100800 */
[----:B------:R-:W1:Y:S04]  /*15870*/  LDS.U8 R3, [R2+UR18+0xc8] ;  /* 0x0000c81202037984 */ /* 0x000e680008000000 */
[----:B---3--:R-:W-:Y:S04]  /*15880*/  STL [R1+0x618], R4 ;  /* 0x0006180401007387 */ /* 0x008fe80000100800 */
        /* <DEDUP_REMOVED lines=12> */
[----:B------:R-:W3:Y:S04]  /*15950*/  LDL.LU R27, [R1+0x1c] ;  /* 0x00001c00011b7983 */ /* 0x000ee80000300800 */
[----:B------:R-:W-:Y:S04]  /*15960*/  LDS.U8 R4, [R2+UR18+0x4c8] ;  /* 0x0004c81202047984 */ /* 0x000fe80008000000 */
[----:B0-----:R-:W-:Y:S04]  /*15970*/  STL [R1+0x62c], R0 ;  /* 0x00062c0001007387 */ /* 0x001fe80000100800 */
[----:B------:R-:W0:Y:S04]  /*15980*/  LDS.U8 R0, [R2+UR18+0x488] ;  /* 0x0004881202007984 */ /* 0x000e280008000000 */
[----:B-1----:R-:W-:Y:S04]  /*15990*/  STL [R1+0x628], R3 ;  /* 0x0006280301007387 */ /* 0x002fe80000100800 */
[----:B------:R-:W1:Y:S04]  /*159a0*/  LDS.U8 R3, [R2+UR18+0x408] ;  /* 0x0004081202037984 */ /* 0x000e680008000000 */
[----:B0-----:R-:W-:Y:S04]  /*159b0*/  STL [R1+0x9ec], R0 ;  /* 0x0009ec0001007387 */ /* 0x001fe80000100800 */
[----:B------:R-:W0:Y:S04]  /*159c0*/  LDS.U8 R0, [R2+UR18+0x448] ;  /* 0x0004481202007984 */ /* 0x000e280008000000 */
[----:B------:R-:W-:Y:S04]  /*159d0*/  STL [R1+0x9e8], R4 ;  /* 0x0009e80401007387 */ /* 0x000fe80000100800 */
[----:B-1----:R-:W-:Y:S04]  /*159e0*/  STL [R1+0x634], R3 ;  /* 0x0006340301007387 */ /* 0x002fe80000100800 */
[----:B------:R-:W1:Y:S04]  /*159f0*/  LDS.U8 R3, [R2+UR18+0x480] ;  /* 0x0004801202037984 */ /* 0x000e680008000000 */
[----:B0-----:R-:W-:Y:S04]  /*15a00*/  STL [R1+0x630], R0 ;  /* 0x0006300001007387 */ /* 0x001fe80000100800 */
[----:B------:R-:W0:Y:S01]  /*15a10*/  LDS.U8 R0, [R2+UR18+0x4c0] ;  /* 0x0004c01202007984 */ /* 0x000e220008000000 */
[----:B------:R-:W-:Y:S01]  /*15a20*/  LOP3.LUT R14, R25, 0x3f, RZ, 0xc0, !PT ;  /* 0x0000003f190e7812 */ /* 0x000fe200078ec0ff */
[----:B------:R-:W-:Y:S06]  /*15a30*/  BAR.SYNC.DEFER_BLOCKING 0x0 ;  /* 0x0000000000007b1d */ /* 0x000fec0000010000 */
[----:B------:R-:W3:Y:S04]  /*15a40*/  LDL.LU R26, [R1+0x18] ;  /* 0x00001800011a7983 */ /* 0x000ee80000300800 */
[----:B-1----:R-:W-:Y:S04]  /*15a50*/  STL [R1+0x9f4], R3 ;  /* 0x0009f40301007387 */ /* 0x002fe80000100800 */
[----:B------:R-:W3:Y:S04]  /*15a60*/  LDL.LU R25, [R1+0x38] ;  /* 0x0000380001197983 */ /* 0x000ee80000300800 */
[----:B----4-:R-:W-:Y:S04]  /*15a70*/  STS.U8 [R14+UR18], R29 ;  /* 0x0000001d0e007988 */ /* 0x010fe80008000012 */
[----:B0-----:R0:W-:Y:S04]  /*15a80*/  STL [R1+0x9f0], R0 ;  /* 0x0009f00001007387 */ /* 0x0011e80000100800 */
[----:B0-----:R-:W4:Y:S04]  /*15a90*/  LDL.LU R0, [R1+0x14] ;  /* 0x0000140001007983 */ /* 0x001f280000300800 */
        /* <DEDUP_REMOVED lines=15> */
[----:B--2---:R0:W-:Y:S04]  /*15b90*/  STS.U8 [R14+UR18+0x40], R28 ;  /* 0x0000401c0e007988 */ /* 0x0041e80008000012 */
[----:B------:R-:W2:Y:S04]  /*15ba0*/  LDL.LU R18, [R1+0x78] ;  /* 0x0000780001127983 */ /* 0x000ea80000300800 */
[----:B0-----:R-:W2:Y:S04]  /*15bb0*/  LDL.LU R28, [R1+0x84] ;  /* 0x00008400011c7983 */ /* 0x001ea80000300800 */
[----:B------:R-:W2:Y:S04]  /*15bc0*/  LDL.LU R19, [R1+0x98] ;  /* 0x0000980001137983 */ /* 0x000ea80000300800 */
[----:B------:R-:W2:Y:S04]  /*15bd0*/  LDL.LU R20, [R1+0xb0] ;  /* 0x0000b00001147983 */ /* 0x000ea80000300800 */
[----:B------:R-:W2:Y:S04]  /*15be0*/  LDL.LU R21, [R1+0xac] ;  /* 0x0000ac0001157983 */ /* 0x000ea80000300800 */
[----:B------:R-:W2:Y:S04]  /*15bf0*/  LDL.LU R22, [R1+0xb8] ;  /* 0x0000b80001167983 */ /* 0x000ea80000300800 */
[----:B------:R-:W2:Y:S04]  /*15c00*/  LDL.LU R23, [R1+0xb4] ;  /* 0x0000b40001177983 */ /* 0x000ea80000300800 */
[----:B------:R-:W2:Y:S04]  /*15c10*/  LDL.LU R24, [R1+0xd0] ;  /* 0x0000d00001187983 */ /* 0x000ea80000300800 */
[----:B---3--:R0:W-:Y:S04]  /*15c20*/  STS.U8 [R14+UR18+0x100], R27 ;  /* 0x0001001b0e007988 */ /* 0x0081e80008000012 */
[----:B0-----:R-:W3:Y:S04]  /*15c30*/  LDL.LU R27, [R1+0x4d4] ;  /* 0x0004d400011b7983 */ /* 0x001ee80000300800 */
[----:B------:R0:W-:Y:S04]  /*15c40*/  STS.U8 [R14+UR18+0x140], R26 ;  /* 0x0001401a0e007988 */ /* 0x0001e80008000012 */
[----:B------:R1:W-:Y:S04]  /*15c50*/  STS.U8 [R14+UR18+0x200], R25 ;  /* 0x000200190e007988 */ /* 0x0003e80008000012 */
[----:B0-----:R-:W3:Y:S04]  /*15c60*/  LDL.LU R26, [R1+0xdc] ;  /* 0x0000dc00011a7983 */ /* 0x001ee80000300800 */
[----:B-1----:R-:W3:Y:S04]  /*15c70*/  LDL.LU R25, [R1+0x4e0] ;  /* 0x0004e00001197983 */ /* 0x002ee80000300800 */
[----:B----4-:R-:W-:Y:S04]  /*15c80*/  STS.U8 [R14+UR18+0x240], R0 ;  /* 0x000240000e007988 */ /* 0x010fe80008000012 */
[----:B------:R-:W-:Y:S04]  /*15c90*/  STS.U8 [R14+UR18+0x300], R2 ;  /* 0x000300020e007988 */ /* 0x000fe80008000012 */
[----:B------:R0:W-:Y:S04]  /*15ca0*/  STS.U8 [R14+UR18+0x340], R29 ;  /* 0x0003401d0e007988 */ /* 0x0001e80008000012 */
[----:B------:R-:W-:Y:S04]  /*15cb0*/  STS.U8 [R14+UR18+0x400], R3 ;  /* 0x000400030e007988 */ /* 0x000fe80008000012 */
        /* <DEDUP_REMOVED lines=12> */
[----:B0-----:R-:W4:Y:S04]  /*15d80*/  LDL.LU R29, [R1+0x4d8] ;  /* 0x0004d800011d7983 */ /* 0x001f280000300800 */
[----:B--2---:R-:W-:Y:S04]  /*15d90*/  STS.U8 [R14+UR18+0xa40], R18 ;  /* 0x000a40120e007988 */ /* 0x004fe80008000012 */
[----:B------:R0:W-:Y:S04]  /*15da0*/  STS.U8 [R14+UR18+0xb00], R28 ;  /* 0x000b001c0e007988 */ /* 0x0001e80008000012 */
[----:B0-----:R-:W2:Y:S04]  /*15db0*/  LDL.LU R28, [R1+0x4f0] ;  /* 0x0004f000011c7983 */ /* 0x001ea80000300800 */
[----:B------:R-:W2:Y:S04]  /*15dc0*/  LDL.LU R13, [R1+0x4e8] ;  /* 0x0004e800010d7983 */ /* 0x000ea80000300800 */
        /* <DEDUP_REMOVED lines=8> */
[----:B------:R0:W-:Y:S04]  /*15e50*/  STS.U8 [R14+UR18+0xb40], R19 ;  /* 0x000b40130e007988 */ /* 0x0001e80008000012 */
[----:B------:R-:W2:Y:S04]  /*15e60*/  LDL.LU R18, [R1+0x534] ;  /* 0x0005340001127983 */ /* 0x000ea80000300800 */
[----:B------:R1:W-:Y:S04]  /*15e70*/  STS.U8 [R14+UR18+0xc00], R20 ;  /* 0x000c00140e007988 */ /* 0x0003e80008000012 */
[----:B0-----:R-:W2:Y:S04]  /*15e80*/  LDL.LU R19, [R1+0x540] ;  /* 0x0005400001137983 */ /* 0x001ea80000300800 */
[----:B------:R0:W-:Y:S04]  /*15e90*/  STS.U8 [R14+UR18+0xc40], R21 ;  /* 0x000c40150e007988 */ /* 0x0001e80008000012 */
[----:B-1----:R-:W2:Y:S04]  /*15ea0*/  LDL.LU R20, [R1+0x53c] ;  /* 0x00053c0001147983 */ /* 0x002ea80000300800 */
[----:B------:R1:W-:Y:S04]  /*15eb0*/  STS.U8 [R14+UR18+0xd00], R22 ;  /* 0x000d00160e007988 */ /* 0x0003e80008000012 */
[----:B0-----:R-:W2:Y:S04]  /*15ec0*/  LDL.LU R21, [R1+0x54c] ;  /* 0x00054c0001157983 */ /* 0x001ea80000300800 */
[----:B------:R0:W-:Y:S04]  /*15ed0*/  STS.U8 [R14+UR18+0xd40], R23 ;  /* 0x000d40170e007988 */ /* 0x0001e80008000012 */
[----:B-1----:R-:W2:Y:S04]  /*15ee0*/  LDL.LU R22, [R1+0x548] ;  /* 0x0005480001167983 */ /* 0x002ea80000300800 */
[----:B------:R1:W-:Y:S04]  /*15ef0*/  STS.U8 [R14+UR18+0xe00], R24 ;  /* 0x000e00180e007988 */ /* 0x0003e80008000012 */
[----:B0-----:R-:W2:Y:S04]  /*15f00*/  LDL.LU R23, [R1+0x558] ;  /* 0x0005580001177983 */ /* 0x001ea80000300800 */
[----:B---3--:R0:W-:Y:S04]  /*15f10*/  STS.U8 [R14+UR18+0xe40], R27 ;  /* 0x000e401b0e007988 */ /* 0x0081e80008000012 */
[----:B-1----:R-:W3:Y:S04]  /*15f20*/  LDL.LU R24, [R1+0x554] ;  /* 0x0005540001187983 */ /* 0x002ee80000300800 */
[----:B0-----:R-:W3:Y:S04]  /*15f30*/  LDL.LU R27, [R1+0x564] ;  /* 0x00056400011b7983 */ /* 0x001ee80000300800 */
[----:B------:R0:W-:Y:S04]  /*15f40*/  STS.U8 [R14+UR18+0xf00], R26 ;  /* 0x000f001a0e007988 */ /* 0x0001e80008000012 */
[----:B------:R1:W-:Y:S04]  /*15f50*/  STS.U8 [R14+UR18+0xf40], R25 ;  /* 0x000f40190e007988 */ /* 0x0003e80008000012 */
[----:B0-----:R-:W3:Y:S04]  /*15f60*/  LDL.LU R26, [R1+0x560] ;  /* 0x00056000011a7983 */ /* 0x001ee80000300800 */
[----:B-1----:R-:W3:Y:S04]  /*15f70*/  LDL.LU R25, [R1+0x56c] ;  /* 0x00056c0001197983 */ /* 0x002ee80000300800 */
[----:B------:R-:W3:Y:S04]  /*15f80*/  LDL.LU R0, [R1+0x588] ;  /* 0x0005880001007983 */ /* 0x000ee80000300800 */
[----:B----4-:R0:W-:Y:S04]  /*15f90*/  STS.U8 [R14+UR18+0x1000], R29 ;  /* 0x0010001d0e007988 */ /* 0x0101e80008000012 */
[----:B0-----:R-:W4:Y:S04]  /*15fa0*/  LDL.LU R29, [R1+0x594] ;  /* 0x00059400011d7983 */ /* 0x001f280000300800 */
[----:B--2---:R0:W-:Y:S04]  /*15fb0*/  STS.U8 [R14+UR18+0x1040], R28 ;  /* 0x0010401c0e007988 */ /* 0x0041e80008000012 */
[----:B0-----:R-:W2:Y:S04]  /*15fc0*/  LDL.LU R28, [R1+0x590] ;  /* 0x00059000011c7983 */ /* 0x001ea80000300800 */
[----:B------:R-:W2:Y:S04]  /*15fd0*/  LDL.LU R2, [R1+0x59c] ;  /* 0x00059c0001027983 */ /* 0x000ea80000300800 */
[----:B------:R-:W2:Y:S04]  /*15fe0*/  LDL.LU R3, [R1+0x598] ;  /* 0x0005980001037983 */ /* 0x000ea80000300800 */
[----:B------:R-:W2:Y:S04]  /*15ff0*/  LDL.LU R10, [R1+0x5a4] ;  /* 0x0005a400010a7983 */ /* 0x000ea80000300800 */
[----:B------:R-:W2:Y:S04]  /*16000*/  LDL.LU R11, [R1+0x5b8] ;  /* 0x0005b800010b7983 */ /* 0x000ea80000300800 */
[----:B------:R-:W2:Y:S04]  /*16010*/  LDL.LU R12, [R1+0x5b0] ;  /* 0x0005b000010c7983 */ /* 0x000ea80000300800 */
[----:B------:R0:W-:Y:S04]  /*16020*/  STS.U8 [R14+UR18+0x1100], R13 ;  /* 0x0011000d0e007988 */ /* 0x0001e80008000012 */
[----:B------:R1:W-:Y:S04]  /*16030*/  STS.U8 [R14+UR18+0x1140], R16 ;  /* 0x001140100e007988 */ /* 0x0003e80008000012 */
[----:B------:R1:W-:Y:S04]  /*16040*/  STS.U8 [R14+UR18+0x1200], R9 ;  /* 0x001200090e007988 */ /* 0x0003e80008000012 */
[----:B0-----:R-:W2:Y:S04]  /*16050*/  LDL.LU R13, [R1+0x5c4] ;  /* 0x0005c400010d7983 */ /* 0x001ea80000300800 */
[----:B-1----:R-:W2:Y:S04]  /*16060*/  LDL.LU R16, [R1+0x5bc] ;  /* 0x0005bc0001107983 */ /* 0x002ea80000300800 */
        /* <DEDUP_REMOVED lines=25> */
[----:B---3--:R0:W-:Y:S04]  /*16200*/  STS.U8 [R14+UR18+0x1840], R24 ;  /* 0x001840180e007988 */ /* 0x0081e80008000012 */
[----:B------:R1:W-:Y:S04]  /*16210*/  STS.U8 [R14+UR18+0x1900], R27 ;  /* 0x0019001b0e007988 */ /* 0x0003e80008000012 */
[----:B0-----:R-:W3:Y:S04]  /*16220*/  LDL.LU R24, [R1+0x11f8] ;  /* 0x0011f80001187983 */ /* 0x001ee80000300800 */
[----:B-1----:R-:W3:Y:S04]  /*16230*/  LDL.LU R27, [R1+0x11f4] ;  /* 0x0011f400011b7983 */ /* 0x002ee80000300800 */
[----:B------:R0:W-:Y:S04]  /*16240*/  STS.U8 [R14+UR18+0x1940], R26 ;  /* 0x0019401a0e007988 */ /* 0x0001e80008000012 */
[----:B------:R1:W-:Y:S04]  /*16250*/  STS.U8 [R14+UR18+0x1a00], R25 ;  /* 0x001a00190e007988 */ /* 0x0003e80008000012 */
[----:B0-----:R-:W3:Y:S04]  /*16260*/  LDL.LU R26, [R1+0x11f0] ;  /* 0x0011f000011a7983 */ /* 0x001ee80000300800 */
[----:B------:R0:W-:Y:S04]  /*16270*/  STS.U8 [R14+UR18+0x1a40], R0 ;  /* 0x001a40000e007988 */ /* 0x0001e80008000012 */
[----:B-1----:R-:W3:Y:S04]  /*16280*/  LDL.LU R25, [R1+0x11ec] ;  /* 0x0011ec0001197983 */ /* 0x002ee80000300800 */
[----:B0-----:R-:W3:Y:S04]  /*16290*/  LDL.LU R0, [R1] ;  /* 0x0000000001007983 */ /* 0x001ee80000300800 */
[----:B----4-:R0:W-:Y:S04]  /*162a0*/  STS.U8 [R14+UR18+0x1b00], R29 ;  /* 0x001b001d0e007988 */ /* 0x0101e80008000012 */
[----:B0-----:R-:W4:Y:S04]  /*162b0*/  LDL.LU R29, [R1+0x11e8] ;  /* 0x0011e800011d7983 */ /* 0x001f280000300800 */
[----:B--2---:R0:W-:Y:S04]  /*162c0*/  STS.U8 [R14+UR18+0x1b40], R28 ;  /* 0x001b401c0e007988 */ /* 0x0041e80008000012 */
[----:B0-----:R-:W2:Y:S04]  /*162d0*/  LDL.LU R28, [R1+0x11e4] ;  /* 0x0011e400011c7983 */ /* 0x001ea80000300800 */
[----:B------:R-:W-:Y:S04]  /*162e0*/  STS.U8 [R14+UR18+0x1c00], R2 ;  /* 0x001c00020e007988 */ /* 0x000fe80008000012 */
[----:B------:R0:W-:Y:S04]  /*162f0*/  STS.U8 [R14+UR18+0x1c40], R3 ;  /* 0x001c40030e007988 */ /* 0x0001e80008000012 */
[----:B------:R1:W-:Y:S04]  /*16300*/  STS.U8 [R14+UR18+0x1d00], R10 ;  /* 0x001d000a0e007988 */ /* 0x0003e80008000012 */
[----:B------:R1:W-:Y:S01]  /*16310*/  STS.U8 [R14+UR18+0x1d40], R11 ;  /* 0x001d400b0e007988 */ /* 0x0003e20008000012 */
[----:B0-----:R-:W-:-:S03]  /*16320*/  LOP3.LUT R3, R14, 0x10, RZ, 0x3c, !PT ;  /* 0x000000100e037812 */ /* 0x001fc600078e3cff */
[----:B------:R-:W-:Y:S04]  /*16330*/  STS.U8 [R14+UR18+0x1e00], R12 ;  /* 0x001e000c0e007988 */ /* 0x000fe80008000012 */
[----:B------:R-:W2:Y:S04]  /*16340*/  LDL.LU R2, [R1+0x80] ;  /* 0x0000800001027983 */ /* 0x000ea80000300800 */
[----:B------:R-:W-:Y:S04]  /*16350*/  STS.U8 [R14+UR18+0x1e40], R13 ;  /* 0x001e400d0e007988 */ /* 0x000fe80008000012 */
[----:B-1----:R-:W2:Y:S04]  /*16360*/  LDL.LU R10, [R1+0x8c] ;  /* 0x00008c00010a7983 */ /* 0x002ea80000300800 */
[----:B------:R0:W-:Y:S04]  /*16370*/  STS.U8 [R14+UR18+0x1f00], R16 ;  /* 0x001f00100e007988 */ /* 0x0001e80008000012 */
[----:B------:R-:W2:Y:S04]  /*16380*/  LDL.LU R11, [R1+0x88] ;  /* 0x00008800010b7983 */ /* 0x000ea80000300800 */
[----:B0-----:R-:W2:Y:S04]  /*16390*/  LDL.LU R16, [R1+0x94] ;  /* 0x0000940001107983 */ /* 0x001ea80000300800 */
[----:B------:R-:W2:Y:S04]  /*163a0*/  LDL.LU R12, [R1+0x90] ;  /* 0x00009000010c7983 */ /* 0x000ea80000300800 */
[----:B------:R0:W-:Y:S04]  /*163b0*/  STS.U8 [R14+UR18+0x1f40], R15 ;  /* 0x001f400f0e007988 */ /* 0x0001e80008000012 */
[----:B------:R-:W2:Y:S04]  /*163c0*/  LDL.LU R13, [R1+0x9c] ;  /* 0x00009c00010d7983 */ /* 0x000ea80000300800 */
[----:B0-----:R-:W2:Y:S04]  /*163d0*/  LDL.LU R14, [R1+0xbc] ;  /* 0x0000bc00010e7983 */ /* 0x001ea80000300800 */
[----:B------:R-:W2:Y:S04]  /*163e0*/  LDL.LU R15, [R1+0xd8] ;  /* 0x0000d800010f7983 */ /* 0x000ea80000300800 */
[----:B---3--:R0:W-:Y:S04]  /*163f0*/  STS.U8 [R3+UR18+0x80], R24 ;  /* 0x0000801803007988 */ /* 0x0081e80008000012 */
[----:B------:R-:W-:Y:S04]  /*16400*/  STS.U8 [R3+UR18+0xc0], R23 ;  /* 0x0000c01703007988 */ /* 0x000fe80008000012 */
[----:B------:R1:W-:Y:S04]  /*16410*/  STS.U8 [R3+UR18+0x180], R27 ;  /* 0x0001801b03007988 */ /* 0x0003e80008000012 */
[----:B0-----:R-:W3:Y:S04]  /*16420*/  LDL.LU R24, [R1+0x74] ;  /* 0x0000740001187983 */ /* 0x001ee80000300800 */
[----:B------:R0:W-:Y:S04]  /*16430*/  STS.U8 [R3+UR18+0x1c0], R22 ;  /* 0x0001c01603007988 */ /* 0x0001e80008000012 */
[----:B-1----:R-:W3:Y:S04]  /*16440*/  LDL.LU R27, [R1+0x68] ;  /* 0x00006800011b7983 */ /* 0x002ee80000300800 */
[----:B0-----:R-:W3:Y:S04]  /*16450*/  LDL.LU R22, [R1+0x5c] ;  /* 0x00005c0001167983 */ /* 0x001ee80000300800 */
[----:B------:R0:W-:Y:S04]  /*16460*/  STS.U8 [R3+UR18+0x280], R26 ;  /* 0x0002801a03007988 */ /* 0x0001e80008000012 */
[----:B------:R1:W-:Y:S04]  /*16470*/  STS.U8 [R3+UR18+0x2c0], R25 ;  /* 0x0002c01903007988 */ /* 0x0003e80008000012 */
[----:B0-----:R-:W3:Y:S04]  /*16480*/  LDL.LU R26, [R1+0x48] ;  /* 0x00004800011a7983 */ /* 0x001ee80000300800 */
[----:B------:R0:W-:Y:S04]  /*16490*/  STS.U8 [R3+UR18+0x380], R0 ;  /* 0x0003800003007988 */ /* 0x0001e80008000012 */
[----:B-1----:R-:W3:Y:S04]  /*164a0*/  LDL.LU R25, [R1+0x4] ;  /* 0x0000040001197983 */ /* 0x002ee80000300800 */
[----:B------:R-:W3:Y:S04]  /*164b0*/  LDL.LU R23, [R1+0xd4] ;  /* 0x0000d40001177983 */ /* 0x000ee80000300800 */
[----:B0-----:R-:W3:Y:S04]  /*164c0*/  LDL.LU R0, [R1+0x4d0] ;  /* 0x0004d00001007983 */ /* 0x001ee80000300800 */
[----:B----4-:R0:W-:Y:S04]  /*164d0*/  STS.U8 [R3+UR18+0x3c0], R29 ;  /* 0x0003c01d03007988 */ /* 0x0101e80008000012 */
[----:B0-----:R-:W4:Y:S04]  /*164e0*/  LDL.LU R29, [R1+0x8] ;  /* 0x00000800011d7983 */ /* 0x001f280000300800 */
[----:B--2---:R0:W-:Y:S04]  /*164f0*/  STS.U8 [R3+UR18+0x480], R28 ;  /* 0x0004801c03007988 */ /* 0x0041e80008000012 */
[----:B0-----:R-:W2:Y:S04]  /*16500*/  LDL.LU R28, [R1+0xc] ;  /* 0x00000c00011c7983 */ /* 0x001ea80000300800 */
[----:B--2---:R-:W-:Y:S04]  /*16510*/  STS.U8 [R3+UR18+0x4c0], R28 ;  /* 0x0004c01c03007988 */ /* 0x004fe80008000012 */
[----:B----4-:R-:W-:Y:S04]  /*16520*/  STS.U8 [R3+UR18+0x580], R29 ;  /* 0x0005801d03007988 */ /* 0x010fe80008000012 */
[----:B---3--:R-:W-:Y:S04]  /*16530*/  STS.U8 [R3+UR18+0x5c0], R25 ;  /* 0x0005c01903007988 */ /* 0x008fe80008000012 */
[----:B------:R-:W-:Y:S04]  /*16540*/  STS.U8 [R3+UR18+0x680], R26 ;  /* 0x0006801a03007988 */ /* 0x000fe80008000012 */
[----:B------:R-:W-:Y:S04]  /*16550*/  STS.U8 [R3+UR18+0x6c0], R22 ;  /* 0x0006c01603007988 */ /* 0x000fe80008000012 */
[----:B------:R-:W-:Y:S04]  /*16560*/  STS.U8 [R3+UR18+0x780], R21 ;  /* 0x0007801503007988 */ /* 0x000fe80008000012 */
[----:B------:R-:W-:Y:S04]  /*16570*/  STS.U8 [R3+UR18+0x7c0], R27 ;  /* 0x0007c01b03007988 */ /* 0x000fe80008000012 */
[----:B------:R-:W-:Y:S04]  /*16580*/  STS.U8 [R3+UR18+0x880], R20 ;  /* 0x0008801403007988 */ /* 0x000fe80008000012 */
[----:B------:R0:W-:Y:S04]  /*16590*/  STS.U8 [R3+UR18+0x8c0], R24 ;  /* 0x0008c01803007988 */ /* 0x0001e80008000012 */
[----:B------:R-:W-:Y:S04]  /*165a0*/  STS.U8 [R3+UR18+0x980], R19 ;  /* 0x0009801303007988 */ /* 0x000fe80008000012 */
[----:B------:R-:W-:Y:S04]  /*165b0*/  STS.U8 [R3+UR18+0x9c0], R2 ;  /* 0x0009c00203007988 */ /* 0x000fe80008000012 */
[----:B------:R-:W-:Y:S04]  /*165c0*/  STS.U8 [R3+UR18+0xa80], R10 ;  /* 0x000a800a03007988 */ /* 0x000fe80008000012 */
[----:B0-----:R-:W2:Y:S04]  /*165d0*/  LDL.LU R24, [R1+0x4dc] ;  /* 0x0004dc0001187983 */ /* 0x001ea80000300800 */
[----:B------:R-:W-:Y:S04]  /*165e0*/  STS.U8 [R3+UR18+0xac0], R11 ;  /* 0x000ac00b03007988 */ /* 0x000fe80008000012 */
[----:B------:R0:W-:Y:S04]  /*165f0*/  STS.U8 [R3+UR18+0xb80], R16 ;  /* 0x000b801003007988 */ /* 0x0001e80008000012 */
[----:B0-----:R-:W3:Y:S04]  /*16600*/  LDL.LU R16, [R1+0x4ec] ;  /* 0x0004ec0001107983 */ /* 0x001ee80000300800 */
[----:B------:R-:W4:Y:S04]  /*16610*/  LDL.LU R22, [R1+0x4f8] ;  /* 0x0004f80001167983 */ /* 0x000f280000300800 */
[----:B------:R-:W4:Y:S04]  /*16620*/  LDL.LU R10, [R1+0x4f4] ;  /* 0x0004f400010a7983 */ /* 0x000f280000300800 */
[----:B------:R-:W4:Y:S04]  /*16630*/  LDL.LU R2, [R1+0x500] ;  /* 0x0005000001027983 */ /* 0x000f280000300800 */
[----:B------:R0:W-:Y:S04]  /*16640*/  STS.U8 [R3+UR18+0xbc0], R12 ;  /* 0x000bc00c03007988 */ /* 0x0001e80008000012 */
[----:B------:R-:W4:Y:S04]  /*16650*/  LDL.LU R11, [R1+0x514] ;  /* 0x00051400010b7983 */ /* 0x000f280000300800 */
[----:B------:R1:W-:Y:S04]  /*16660*/  STS.U8 [R3+UR18+0xc80], R13 ;  /* 0x000c800d03007988 */ /* 0x0003e80008000012 */
[----:B0-----:R-:W4:Y:S04]  /*16670*/  LDL.LU R12, [R1+0x520] ;  /* 0x00052000010c7983 */ /* 0x001f280000300800 */
[----:B------:R0:W-:Y:S04]  /*16680*/  STS.U8 [R3+UR18+0xcc0], R14 ;  /* 0x000cc00e03007988 */ /* 0x0001e80008000012 */
[----:B-1----:R-:W4:Y:S04]  /*16690*/  LDL.LU R13, [R1+0x51c] ;  /* 0x00051c00010d7983 */ /* 0x002f280000300800 */
[----:B------:R1:W-:Y:S04]  /*166a0*/  STS.U8 [R3+UR18+0xd80], R15 ;  /* 0x000d800f03007988 */ /* 0x0003e80008000012 */
[----:B0-----:R-:W4:Y:S04]  /*166b0*/  LDL.LU R14, [R1+0x528] ;  /* 0x00052800010e7983 */ /* 0x001f280000300800 */
[----:B-1----:R-:W4:Y:S04]  /*166c0*/  LDL.LU R15, [R1+0x524] ;  /* 0x00052400010f7983 */ /* 0x002f280000300800 */
[----:B------:R-:W4:Y:S04]  /*166d0*/  LDL.LU R19, [R1+0x55c] ;  /* 0x00055c0001137983 */ /* 0x000f280000300800 */
[----:B------:R-:W4:Y:S04]  /*166e0*/  LDL.LU R20, [R1+0x568] ;  /* 0x0005680001147983 */ /* 0x000f280000300800 */
[----:B------:R-:W4:Y:S04]  /*166f0*/  LDL.LU R21, [R1+0x574] ;  /* 0x0005740001157983 */ /* 0x000f280000300800 */
[----:B------:R-:W4:Y:S04]  /*16700*/  LDL.LU R28, [R1+0x570] ;  /* 0x00057000011c7983 */ /* 0x000f280000300800 */
        /* <DEDUP_REMOVED lines=9> */
[----:B0-----:R-:W4:Y:S04]  /*167a0*/  LDL.LU R18, [R1+0x550] ;  /* 0x0005500001127983 */ /* 0x001f280000300800 */
[----:B--2---:R0:W-:Y:S04]  /*167b0*/  STS.U8 [R3+UR18+0xf80], R24 ;  /* 0x000f801803007988 */ /* 0x0041e80008000012 */
[----:B------:R1:W-:Y:S04]  /*167c0*/  STS.U8 [R3+UR18+0xfc0], R17 ;  /* 0x000fc01103007988 */ /* 0x0003e80008000012 */
[----:B0-----:R-:W2:Y:S04]  /*167d0*/  LDL.LU R24, [R1+0x5b4] ;  /* 0x0005b40001187983 */ /* 0x001ea80000300800 */
[----:B-1----:R-:W2:Y:S04]  /*167e0*/  LDL.LU R17, [R1+0x544] ;  /* 0x0005440001117983 */ /* 0x002ea80000300800 */
[----:B---3--:R0:W-:Y:S04]  /*167f0*/  STS.U8 [R3+UR18+0x1080], R16 ;  /* 0x0010801003007988 */ /* 0x0081e80008000012 */
[----:B0-----:R-:W3:Y:S04]  /*16800*/  LDL.LU R16, [R1+0x11e0] ;  /* 0x0011e00001107983 */ /* 0x001ee80000300800 */
[----:B---3--:R0:W-:Y:S04]  /*16810*/  STS.U8 [R3+UR18+0x10c0], R16 ;  /* 0x0010c01003007988 */ /* 0x0081e80008000012 */
[----:B----4-:R1:W-:Y:S04]  /*16820*/  STS.U8 [R3+UR18+0x1180], R22 ;  /* 0x0011801603007988 */ /* 0x0103e80008000012 */
[----:B------:R3:W-:Y:S04]  /*16830*/  STS.U8 [R3+UR18+0x11c0], R10 ;  /* 0x0011c00a03007988 */ /* 0x0007e80008000012 */
[----:B0-----:R-:W4:Y:S04]  /*16840*/  LDL.LU R16, [R1+0x530] ;  /* 0x0005300001107983 */ /* 0x001f280000300800 */
[----:B-1----:R-:W2:Y:S04]  /*16850*/  LDL.LU R22, [R1+0x5c0] ;  /* 0x0005c00001167983 */ /* 0x002ea80000300800 */
[----:B---3--:R-:W3:Y:S04]  /*16860*/  LDL.LU R10, [R1+0x11dc] ;  /* 0x0011dc00010a7983 */ /* 0x008ee80000300800 */
[----:B------:R0:W-:Y:S04]  /*16870*/  STS.U8 [R3+UR18+0x1280], R2 ;  /* 0x0012800203007988 */ /* 0x0001e80008000012 */
[----:B------:R1:W-:Y:S04]  /*16880*/  STS.U8 [R3+UR18+0x12c0], R11 ;  /* 0x0012c00b03007988 */ /* 0x0003e80008000012 */
[----:B------:R1:W-:Y:S04]  /*16890*/  STS.U8 [R3+UR18+0x1380], R12 ;  /* 0x0013800c03007988 */ /* 0x0003e80008000012 */
[----:B0-----:R-:W3:Y:S04]  /*168a0*/  LDL.LU R2, [R1+0x5c8] ;  /* 0x0005c80001027983 */ /* 0x001ee80000300800 */
[----:B-1----:R-:W3:Y:S04]  /*168b0*/  LDL.LU R11, [R1+0x11d8] ;  /* 0x0011d800010b7983 */ /* 0x002ee80000300800 */
[----:B------:R-:W3:Y:S04]  /*168c0*/  LDL.LU R12, [R1+0x11d4] ;  /* 0x0011d400010c7983 */ /* 0x000ee80000300800 */
[----:B------:R0:W-:Y:S04]  /*168d0*/  STS.U8 [R3+UR18+0x13c0], R13 ;  /* 0x0013c00d03007988 */ /* 0x0001e80008000012 */
[----:B------:R1:W-:Y:S04]  /*168e0*/  STS.U8 [R3+UR18+0x1480], R14 ;  /* 0x0014800e03007988 */ /* 0x0003e80008000012 */
[----:B------:R1:W-:Y:S04]  /*168f0*/  STS.U8 [R3+UR18+0x14c0], R15 ;  /* 0x0014c00f03007988 */ /* 0x0003e80008000012 */
[----:B0-----:R-:W3:Y:S04]  /*16900*/  LDL.LU R13, [R1+0x11d0] ;  /* 0x0011d000010d7983 */ /* 0x001ee80000300800 */
[----:B-1----:R-:W3:Y:S04]  /*16910*/  LDL.LU R14, [R1+0x11cc] ;  /* 0x0011cc00010e7983 */ /* 0x002ee80000300800 */
[----:B------:R-:W3:Y:S04]  /*16920*/  LDL.LU R15, [R1+0x11c8] ;  /* 0x0011c800010f7983 */ /* 0x000ee80000300800 */
[----:B----4-:R-:W-:Y:S04]  /*16930*/  STS.U8 [R3+UR18+0x1580], R16 ;  /* 0x0015801003007988 */ /* 0x010fe80008000012 */
[----:B--2---:R-:W-:Y:S04]  /*16940*/  STS.U8 [R3+UR18+0x15c0], R17 ;  /* 0x0015c01103007988 */ /* 0x004fe80008000012 */
[----:B---3--:R-:W-:Y:S04]  /*16950*/  STS.U8 [R3+UR18+0x1680], R15 ;  /* 0x0016800f03007988 */ /* 0x008fe80008000012 */
        /* <DEDUP_REMOVED lines=11> */
[----:B------:R0:W-:Y:S04]  /*16a10*/  STS.U8 [R3+UR18+0x1c80], R23 ;  /* 0x001c801703007988 */ /* 0x0001e80008000012 */
[----:B------:R1:W-:Y:S04]  /*16a20*/  STS.U8 [R3+UR18+0x1cc0], R0 ;  /* 0x001cc00003007988 */ /* 0x0003e80008000012 */
[----:B0-----:R-:W2:Y:S01]  /*16a30*/  LDL.LU R23, [R1+0x57c] ;  /* 0x00057c0001177983 */ /* 0x001ea20000300800 */
[----:B-1----:R-:W0:Y:S03]  /*16a40*/  S2R R0, SR_TID.X ;  /* 0x0000000000007919 */ /* 0x002e260000002100 */
[----:B------:R1:W-:Y:S04]  /*16a50*/  STS.U8 [R3+UR18+0x1d80], R24 ;  /* 0x001d801803007988 */ /* 0x0003e80008000012 */
[----:B------:R-:W-:Y:S04]  /*16a60*/  STS.U8 [R3+UR18+0x1dc0], R12 ;  /* 0x001dc00c03007988 */ /* 0x000fe80008000012 */
[----:B------:R3:W-:Y:S04]  /*16a70*/  STS.U8 [R3+UR18+0x1e80], R22 ;  /* 0x001e801603007988 */ /* 0x0007e80008000012 */
[----:B------:R-:W-:Y:S04]  /*16a80*/  STS.U8 [R3+UR18+0x1ec0], R11 ;  /* 0x001ec00b03007988 */ /* 0x000fe80008000012 */
[----:B------:R-:W-:Y:S04]  /*16a90*/  STS.U8 [R3+UR18+0x1f80], R2 ;  /* 0x001f800203007988 */ /* 0x000fe80008000012 */
[----:B------:R-:W-:Y:S04]  /*16aa0*/  STS.U8 [R3+UR18+0x1fc0], R10 ;  /* 0x001fc00a03007988 */ /* 0x000fe80008000012 */
[----:B-1----:R-:W2:Y:S01]  /*16ab0*/  LDL.LU R24, [R1+0x578] ;  /* 0x0005780001187983 */ /* 0x002ea20000300800 */
[----:B0-----:R-:W-:-:S04]  /*16ac0*/  SHF.R.S32.HI R27, RZ, 0x2, R0 ;  /* 0x00000002ff1b7819 */ /* 0x001fc80000011400 */
[----:B---3--:R-:W-:Y:S01]  /*16ad0*/  SGXT R22, R27, 0x1 ;  /* 0x000000011b16781a */ /* 0x008fe20000000200 */
[----:B------:R-:W-:-:S03]  /*16ae0*/  IMAD.SHL.U32 R27, R0, 0x20, RZ ;  /* 0x00000020001b7824 */ /* 0x000fc600078e00ff */
[----:B------:R-:W-:Y:S01]  /*16af0*/  LOP3.LUT R16, R22, 0x90, RZ, 0xc0, !PT ;  /* 0x0000009016107812 */ /* 0x000fe200078ec0ff */
[----:B------:R-:W-:-:S03]  /*16b00*/  IMAD.SHL.U32 R0, R0, 0x2, RZ ;  /* 0x0000000200007824 */ /* 0x000fc600078e00ff */
[----:B------:R-:W-:-:S04]  /*16b10*/  LOP3.LUT R16, R16, 0x260, R27, 0xf8, !PT ;  /* 0x0000026010107812 */ /* 0x000fc800078ef81b */
[----:B------:R-:W-:Y:S01]  /*16b20*/  LOP3.LUT R16, R16, 0x10, R0, 0x78, !PT ;  /* 0x0000001010107812 */ /* 0x000fe200078e7800 */
[----:B------:R-:W-:Y:S06]  /*16b30*/  BAR.SYNC.DEFER_BLOCKING 0x0 ;  /* 0x0000000000007b1d */ /* 0x000fec0000010000 */
[----:B------:R-:W0:Y:S04]  /*16b40*/  LDSM.16.M88.4 R12, [R16+UR35] ;  /* 0x00000023100c783b */ /* 0x000e280008000200 */
[----:B0-----:R-:W-:Y:S01]  /*16b50*/  STL.64 [R1+0x40], R12 ;  /* 0x0000400c01007387 */ /* 0x001fe20000100a00 */
[----:B------:R-:W-:-:S02]  /*16b60*/  IMAD.MOV.U32 R21, RZ, RZ, R14 ;  /* 0x000000ffff157224 */ /* 0x000fc400078e000e */
[----:B------:R-:W-:Y:S01]  /*16b70*/  IMAD.MOV.U32 R20, RZ, RZ, R15 ;  /* 0x000000ffff147224 */ /* 0x000fe200078e000f */
[----:B------:R-:W-:Y:S01]  /*16b80*/  STL.64 [R1+0x48], R14 ;  /* 0x0000480e01007387 */ /* 0x000fe20000100a00 */
[----:B------:R-:W-:Y:S02]  /*16b90*/  IMAD.MOV.U32 R2, RZ, RZ, R12 ;  /* 0x000000ffff027224 */ /* 0x000fe400078e000c */
[----:B------:R-:W-:Y:S02]  /*16ba0*/  IMAD.MOV.U32 R3, RZ, RZ, R13 ;  /* 0x000000ffff037224 */ /* 0x000fe400078e000d */
[----:B------:R-:W0:Y:S04]  /*16bb0*/  LDSM.16.M88.4 R12, [R16+UR35+0x400] ;  /* 0x00040023100c783b */ /* 0x000e280008000200 */
[----:B0-----:R-:W-:Y:S01]  /*16bc0*/  STL.64 [R1+0x50], R12 ;  /* 0x0000500c01007387 */ /* 0x001fe20000100a00 */
[----:B------:R-:W-:-:S02]  /*16bd0*/  IMAD.MOV.U32 R0, RZ, RZ, R13 ;  /* 0x000000ffff007224 */ /* 0x000fc400078e000d */
[----:B------:R-:W-:Y:S01]  /*16be0*/  IMAD.MOV.U32 R11, RZ, RZ, R14 ;  /* 0x000000ffff0b7224 */ /* 0x000fe200078e000e */
[----:B------:R-:W-:Y:S01]  /*16bf0*/  STL.64 [R1+0x58], R14 ;  /* 0x0000580e01007387 */ /* 0x000fe20000100a00 */
[----:B------:R-:W-:-:S03]  /*16c00*/  IMAD.MOV.U32 R10, RZ, RZ, R15 ;  /* 0x000000ffff0a7224 */ /* 0x000fc600078e000f */
[----:B------:R-:W0:Y:S04]  /*16c10*/  LDSM.16.M88.4 R12, [R16+UR35+0x800] ;  /* 0x00080023100c783b */ /* 0x000e280008000200 */
[----:B0-----:R-:W-:Y:S01]  /*16c20*/  STL.64 [R1+0x60], R12 ;  /* 0x0000600c01007387 */ /* 0x001fe20000100a00 */
[----:B------:R-:W-:Y:S02]  /*16c30*/  IMAD.MOV.U32 R19, RZ, RZ, R15 ;  /* 0x000000ffff137224 */ /* 0x000fe400078e000f */
[----:B------:R-:W-:Y:S01]  /*16c40*/  IMAD.MOV.U32 R18, RZ, RZ, R12 ;  /* 0x000000ffff127224 */ /* 0x000fe200078e000c */
[----:B------:R-:W-:Y:S01]  /*16c50*/  STL.64 [R1+0x68], R14 ;  /* 0x0000680e01007387 */ /* 0x000fe20000100a00 */
[----:B------:R-:W-:-:S03]  /*16c60*/  IMAD.MOV.U32 R17, RZ, RZ, R13 ;  /* 0x000000ffff117224 */ /* 0x000fc600078e000d */
[----:B------:R-:W0:Y:S04]  /*16c70*/  LDSM.16.M88.4 R12, [R16+UR35+0xc00] ;  /* 0x000c0023100c783b */ /* 0x000e280008000200 */
[----:B0-----:R-:W-:Y:S01]  /*16c80*/  STL.64 [R1+0x70], R12 ;  /* 0x0000700c01007387 */ /* 0x001fe20000100a00 */
[----:B------:R-:W-:-:S03]  /*16c90*/  IMAD.MOV.U32 R26, RZ, RZ, R14 ;  /* 0x000000ffff1a7224 */ /* 0x000fc600078e000e */
[----:B------:R0:W-:Y:S02]  /*16ca0*/  STL.64 [R1+0x78], R14 ;  /* 0x0000780e01007387 */ /* 0x0001e40000100a00 */
[----:B0-----:R-:W-:Y:S02]  /*16cb0*/  IMAD R14, R8, 0x100, R9 ;  /* 0x00000100080e7824 */ /* 0x001fe400078e0209 */
[----:B------:R-:W3:Y:S04]  /*16cc0*/  LDL R9, [R1+0x50] ;  /* 0x0000500001097983 */ /* 0x000ee80000100800 */
[----:B------:R-:W-:Y:S01]  /*16cd0*/  STL.64 [R1+0x11b0], R10 ;  /* 0x0011b00a01007387 */ /* 0x000fe20000100a00 */
[----:B------:R-:W-:Y:S02]  /*16ce0*/  IMAD.MOV.U32 R29, RZ, RZ, R13 ;  /* 0x000000ffff1d7224 */ /* 0x000fe400078e000d */
[----:B------:R-:W-:-:S02]  /*16cf0*/  IMAD.MOV.U32 R28, RZ, RZ, R12 ;  /* 0x000000ffff1c7224 */ /* 0x000fc400078e000c */
[----:B------:R-:W-:Y:S02]  /*16d00*/  IMAD R13, R6, 0x100, R7 ;  /* 0x00000100060d7824 */ /* 0x000fe400078e0207 */
[----:B------:R-:W-:Y:S02]  /*16d10*/  IMAD R12, R4, 0x100, R5 ;  /* 0x00000100040c7824 */ /* 0x000fe400078e0205 */
[----:B------:R-:W-:Y:S02]  /*16d20*/  IMAD.MOV.U32 R6, RZ, RZ, R21 ;  /* 0x000000ffff067224 */ /* 0x000fe400078e0015 */
[----:B------:R-:W-:Y:S02]  /*16d30*/  IMAD.MOV.U32 R7, RZ, RZ, R20 ;  /* 0x000000ffff077224 */ /* 0x000fe400078e0014 */
[----:B------:R-:W-:Y:S02]  /*16d40*/  IMAD.MOV.U32 R4, RZ, RZ, R19 ;  /* 0x000000ffff047224 */ /* 0x000fe400078e0013 */
[----:B------:R-:W-:-:S02]  /*16d50*/  IMAD.MOV.U32 R5, RZ, RZ, R18 ;  /* 0x000000ffff057224 */ /* 0x000fc400078e0012 */
[----:B------:R-:W-:Y:S02]  /*16d60*/  IMAD.MOV.U32 R27, RZ, RZ, R15 ;  /* 0x000000ffff1b7224 */ /* 0x000fe400078e000f */
[----:B--2---:R-:W-:Y:S01]  /*16d70*/  IMAD R15, R24, 0x100, R23 ;  /* 0x00000100180f7824 */ /* 0x004fe200078e0217 */
[----:B---3--:R-:W-:Y:S04]  /*16d80*/  STL [R1+0x11a8], R9 ;  /* 0x0011a80901007387 */ /* 0x008fe80000100800 */
[----:B------:R-:W0:Y:S04]  /*16d90*/  LDSM.16.M88.4 R8, [R16+UR35+0x1000] ;  /* 0x001000231008783b */ /* 0x000e280008000200 */
[----:B0-----:R0:W-:Y:S01]  /*16da0*/  STL.64 [R1+0x80], R8 ;  /* 0x0000800801007387 */ /* 0x0011e20000100a00 */
[----:B------:R-:W-:-:S03]  /*16db0*/  IMAD.MOV.U32 R24, RZ, RZ, R8 ;  /* 0x000000ffff187224 */ /* 0x000fc600078e0008 */
[----:B------:R1:W-:Y:S01]  /*16dc0*/  STL.64 [R1+0x88], R10 ;  /* 0x0000880a01007387 */ /* 0x0003e20000100a00 */
[----:B------:R-:W-:-:S03]  /*16dd0*/  IMAD.MOV.U32 R25, RZ, RZ, R9 ;  /* 0x000000ffff197224 */ /* 0x000fc600078e0009 */
[----:B------:R-:W-:Y:S01]  /*16de0*/  STL.64 [R1+0x11c0], R6 ;  /* 0x0011c00601007387 */ /* 0x000fe20000100a00 */
[----:B------:R-:W-:Y:S02]  /*16df0*/  IMAD.MOV.U32 R22, RZ, RZ, R10 ;  /* 0x000000ffff167224 */ /* 0x000fe400078e000a */
[----:B------:R-:W-:Y:S01]  /*16e00*/  IMAD.MOV.U32 R23, RZ, RZ, R11 ;  /* 0x000000ffff177224 */ /* 0x000fe200078e000b */
[----:B------:R-:W-:Y:S04]  /*16e10*/  STL.64 [R1+0x11b8], R4 ;  /* 0x0011b80401007387 */ /* 0x000fe80000100a00 */
[----:B0-----:R-:W2:Y:S04]  /*16e20*/  LDL.LU.64 R8, [R1+0x100] ;  /* 0x0001000001087983 */ /* 0x001ea80000300a00 */
[----:B-1----:R-:W2:Y:S04]  /*16e30*/  LDL.LU.64 R10, [R1+0x108] ;  /* 0x00010800010a7983 */ /* 0x002ea80000300a00 */
[----:B------:R-:W0:Y:S01]  /*16e40*/  LDSM.16.M88.4 R4, [R16+UR35+0x1400] ;  /* 0x001400231004783b */ /* 0x000e220008000200 */
[----:B------:R-:W-:-:S02]  /*16e50*/  F2FP.F16.E5M2.UNPACK_B R12, R12 ;  /* 0x0000000cff0c723e */ /* 0x000fc400020004ff */
[----:B------:R-:W-:Y:S02]  /*16e60*/  F2FP.F16.E5M2.UNPACK_B R13, R13 ;  /* 0x0000000dff0d723e */ /* 0x000fe400020004ff */
[----:B------:R-:W-:Y:S02]  /*16e70*/  F2FP.F16.E5M2.UNPACK_B R14, R14 ;  /* 0x0000000eff0e723e */ /* 0x000fe400020004ff */
[----:B------:R-:W-:Y:S02]  /*16e80*/  F2FP.F16.E5M2.UNPACK_B R15, R15 ;  /* 0x0000000fff0f723e */ /* 0x000fe400020004ff */
[----:B------:R-:W-:Y:S02]  /*16e90*/  F2FP.F16.E5M2.UNPACK_B R2, R2 ;  /* 0x00000002ff02723e */ /* 0x000fe400020004ff */
[----:B------:R-:W-:Y:S01]  /*16ea0*/  F2FP.F16.E5M2.UNPACK_B R3, R3 ;  /* 0x00000003ff03723e */ /* 0x000fe200020004ff */
[----:B------:R-:W-:Y:S04]  /*16eb0*/  STL.64 [R1+0x11a0], R26 ;  /* 0x0011a01a01007387 */ /* 0x000fe80000100a00 */
[----:B------:R1:W-:Y:S04]  /*16ec0*/  STL.64 [R1+0x1198], R24 ;  /* 0x0011981801007387 */ /* 0x0003e80000100a00 */
[----:B-1----:R-:W3:Y:S04]  /*16ed0*/  LDL.LU.64 R24, [R1+0x120] ;  /* 0x0001200001187983 */ /* 0x002ee80000300a00 */
[----:B------:R-:W3:Y:S04]  /*16ee0*/  LDL.LU.64 R26, [R1+0x128] ;  /* 0x00012800011a7983 */ /* 0x000ee80000300a00 */
[----:B0-----:R-:W-:Y:S01]  /*16ef0*/  STL.64 [R1+0x90], R4 ;  /* 0x0000900401007387 */ /* 0x001fe20000100a00 */
[----:B------:R-:W-:-:S02]  /*16f00*/  IMAD.MOV.U32 R18, RZ, RZ, R6 ;  /* 0x000000ffff127224 */ /* 0x000fc400078e0006 */
[----:B------:R-:W-:Y:S01]  /*16f10*/  IMAD.MOV.U32 R19, RZ, RZ, R7 ;  /* 0x000000ffff137224 */ /* 0x000fe200078e0007 */
[----:B------:R0:W-:Y:S04]  /*16f20*/  STL.64 [R1+0x98], R6 ;  /* 0x0000980601007387 */ /* 0x0001e80000100a00 */
[----:B0-----:R-:W4:Y:S01]  /*16f30*/  LDL.LU.64 R6, [R1+0x11c0] ;  /* 0x0011c00001067983 */ /* 0x001f220000300a00 */
[----:B------:R-:W-:Y:S02]  /*16f40*/  IMAD.MOV.U32 R20, RZ, RZ, R4 ;  /* 0x000000ffff147224 */ /* 0x000fe400078e0004 */
[----:B------:R-:W-:Y:S02]  /*16f50*/  IMAD.MOV.U32 R21, RZ, RZ, R5 ;  /* 0x000000ffff157224 */ /* 0x000fe400078e0005 */
[----:B------:R-:W3:Y:S04]  /*16f60*/  LDL.LU.64 R4, [R1+0x11b8] ;  /* 0x0011b80001047983 */ /* 0x000ee80000300a00 */
[----:B------:R-:W-:Y:S04]  /*16f70*/  STL.64 [R1+0x1190], R22 ;  /* 0x0011901601007387 */ /* 0x000fe80000100a00 */
[----:B------:R0:W-:Y:S04]  /*16f80*/  STL.64 [R1+0x1188], R20 ;  /* 0x0011881401007387 */ /* 0x0001e80000100a00 */
[----:B0-----:R-:W3:Y:S04]  /*16f90*/  LDL.LU.64 R20, [R1+0x140] ;  /* 0x0001400001147983 */ /* 0x001ee80000300a00 */
[----:B------:R-:W3:Y:S01]  /*16fa0*/  LDL.LU.64 R22, [R1+0x148] ;  /* 0x0001480001167983 */ /* 0x000ee20000300a00 */
[----:B--2---:R-:W-:-:S15]  /*16fb0*/  HMMA.16816.F32 R8, R12, R2, R8 ;  /* 0x000000020c08723c */ /* 0x004fde0000001808 */
[----:B------:R-:W-:-:S08]  /*16fc0*/  NOP ;  /* 0x0000000000007918 */ /* 0x000fd00000000000 */
[----:B------:R-:W-:Y:S04]  /*16fd0*/  STL.64 [R1+0x100], R8 ;  /* 0x0001000801007387 */ /* 0x000fe80000100a00 */
[----:B------:R0:W-:Y:S04]  /*16fe0*/  STL.64 [R1+0x108], R10 ;  /* 0x0001080a01007387 */ /* 0x0001e80000100a00 */
[----:B0-----:R-:W2:Y:S04]  /*16ff0*/  LDL.LU.64 R10, [R1+0x11b0] ;  /* 0x0011b000010a7983 */ /* 0x001ea80000300a00 */
[----:B------:R-:W2:Y:S01]  /*17000*/  LDL.LU R9, [R1+0x11a8] ;  /* 0x0011a80001097983 */ /* 0x000ea20000300800 */
[----:B----4-:R-:W-:-:S02]  /*17010*/  F2FP.F16.E5M2.UNPACK_B R6, R6 ;  /* 0x00000006ff06723e */ /* 0x010fc400020004ff */
[----:B------:R-:W-:-:S07]  /*17020*/  F2FP.F16.E5M2.UNPACK_B R7, R7 ;  /* 0x00000007ff07723e */ /* 0x000fce00020004ff */
[----:B---3--:R-:W-:Y:S01]  /*17030*/  HMMA.16816.F32 R24, R12, R6, R24 ;  /* 0x000000060c18723c */ /* 0x008fe20000001818 */
[----:B------:R-:W-:Y:S05]  /*17040*/  STL.64 [R1+0x1120], R2 ;  /* 0x0011200201007387 */ /* 0x000fea0000100a00 */
[----:B------:R-:W-:Y:S04]  /*17050*/  STL [R1+0x20], R6 ;  /* 0x0000200601007387 */ /* 0x000fe80000100800 */
[----:B------:R-:W-:Y:S01]  /*17060*/  STL [R1+0x24], R7 ;  /* 0x0000240701007387 */ /* 0x000fe20000100800 */
[----:B--2---:R-:W-:-:S02]  /*17070*/  F2FP.F16.E5M2.UNPACK_B R8, R9 ;  /* 0x00000009ff08723e */ /* 0x004fc400020004ff */
[----:B------:R-:W-:-:S03]  /*17080*/  F2FP.F16.E5M2.UNPACK_B R9, R0 ;  /* 0x00000000ff09723e */ /* 0x000fc600020004ff */
[----:B------:R-:W-:Y:S07]  /*17090*/  STL [R1+0x18], R8 ;  /* 0x0000180801007387 */ /* 0x000fee0000100800 */
[----:B------:R0:W-:Y:S04]  /*170a0*/  STL.64 [R1+0x120], R24 ;  /* 0x0001201801007387 */ /* 0x0001e80000100a00 */
[----:B------:R1:W-:Y:S04]  /*170b0*/  STL.64 [R1+0x128], R26 ;  /* 0x0001281a01007387 */ /* 0x0003e80000100a00 */
[----:B0-----:R-:W2:Y:S04]  /*170c0*/  LDL.LU.64 R24, [R1+0x160] ;  /* 0x0001600001187983 */ /* 0x001ea80000300a00 */
[----:B------:R0:W-:Y:S04]  /*170d0*/  STL [R1+0x1c], R9 ;  /* 0x00001c0901007387 */ /* 0x0001e80000100800 */
[----:B-1----:R-:W2:Y:S01]  /*170e0*/  LDL.LU.64 R26, [R1+0x168] ;  /* 0x00016800011a7983 */ /* 0x002ea20000300a00 */
[----:B------:R-:W-:-:S02]  /*170f0*/  F2FP.F16.E5M2.UNPACK_B R2, R11 ;  /* 0x0000000bff02723e */ /* 0x000fc400020004ff */
[----:B------:R-:W-:Y:S01]  /*17100*/  F2FP.F16.E5M2.UNPACK_B R3, R10 ;  /* 0x0000000aff03723e */ /* 0x000fe200020004ff */
[----:B------:R-:W-:Y:S01]  /*17110*/  IMAD.MOV.U32 R0, RZ, RZ, R7 ;  /* 0x000000ffff007224 */ /* 0x000fe200078e0007 */
[----:B------:R-:W3:Y:S01]  /*17120*/  LDL R6, [R1+0x68] ;  /* 0x0000680001067983 */ /* 0x000ee20000100800 */
[----:B0-----:R-:W-:Y:S03]  /*17130*/  HMMA.16816.F32 R8, R12, R8, R20 ;  /* 0x000000080c08723c */ /* 0x001fe60000001814 */
[----:B------:R-:W0:Y:S04]  /*17140*/  LDSM.16.M88.4 R20, [R16+UR35+0x1800] ;  /* 0x001800231014783b */ /* 0x000e280008000200 */
[----:B------:R-:W-:-:S15]  /*17150*/  STL [R1+0x1138], R0 ;  /* 0x0011380001007387 */ /* 0x000fde0000100800 */
[----:B------:R-:W-:-:S01]  /*17160*/  NOP ;  /* 0x0000000000007918 */ /* 0x000fc20000000000 */
[----:B------:R-:W-:Y:S04]  /*17170*/  STL.64 [R1+0x140], R8 ;  /* 0x0001400801007387 */ /* 0x000fe80000100a00 */
[----:B------:R0:W-:Y:S02]  /*17180*/  STL.64 [R1+0x148], R10 ;  /* 0x0001480a01007387 */ /* 0x0001e40000100a00 */
[----:B0-----:R-:W-:Y:S02]  /*17190*/  IMAD.MOV.U32 R10, RZ, RZ, R22 ;  /* 0x000000ffff0a7224 */ /* 0x001fe400078e0016 */
[----:B------:R0:W-:Y:S01]  /*171a0*/  STL.64 [R1+0xb0], R20 ;  /* 0x0000b01401007387 */ /* 0x0001e20000100a00 */
[----:B------:R-:W-:Y:S02]  /*171b0*/  IMAD.MOV.U32 R11, RZ, RZ, R23 ;  /* 0x000000ffff0b7224 */ /* 0x000fe400078e0017 */
[----:B------:R-:W-:Y:S01]  /*171c0*/  IMAD.MOV.U32 R8, RZ, RZ, R20 ;  /* 0x000000ffff087224 */ /* 0x000fe200078e0014 */
[----:B------:R1:W-:Y:S01]  /*171d0*/  STL.64 [R1+0xb8], R22 ;  /* 0x0000b81601007387 */ /* 0x0003e20000100a00 */
[----:B------:R-:W-:-:S03]  /*171e0*/  IMAD.MOV.U32 R9, RZ, RZ, R21 ;  /* 0x000000ffff097224 */ /* 0x000fc600078e0015 */
[----:B------:R-:W-:Y:S04]  /*171f0*/  STL.64 [R1+0x10], R2 ;  /* 0x0000100201007387 */ /* 0x000fe80000100a00 */
[----:B0-----:R-:W4:Y:S04]  /*17200*/  LDL.LU.64 R20, [R1+0x180] ;  /* 0x0001800001147983 */ /* 0x001f280000300a00 */
[----:B-1----:R-:W4:Y:S04]  /*17210*/  LDL.LU.64 R22, [R1+0x188] ;  /* 0x0001880001167983 */ /* 0x002f280000300a00 */
[----:B------:R-:W-:Y:S04]  /*17220*/  STL.64 [R1+0x1160], R10 ;  /* 0x0011600a01007387 */ /* 0x000fe80000100a00 */
[----:B------:R2:W-:Y:S01]  /*17230*/  STL.64 [R1+0x1158], R8 ;  /* 0x0011580801007387 */ /* 0x0005e20000100a00 */
[----:B------:R-:W-:Y:S01]  /*17240*/  IMAD.MOV.U32 R7, RZ, RZ, R4 ;  /* 0x000000ffff077224 */ /* 0x000fe200078e0004 */
[----:B------:R-:W-:-:S05]  /*17250*/  F2FP.F16.E5M2.UNPACK_B R4, R5 ;  /* 0x00000005ff04723e */ /* 0x000fca00020004ff */
[----:B------:R-:W-:Y:S01]  /*17260*/  STL [R1+0x8], R4 ;  /* 0x0000080401007387 */ /* 0x000fe20000100800 */
[----:B------:R-:W-:Y:S01]  /*17270*/  IMAD.MOV.U32 R0, RZ, RZ, R3 ;  /* 0x000000ffff007224 */ /* 0x000fe200078e0003 */
[----:B------:R-:W-:Y:S01]  /*17280*/  F2FP.F16.E5M2.UNPACK_B R5, R17 ;  /* 0x00000011ff05723e */ /* 0x000fe200020004ff */
[----:B--2---:R-:W-:-:S15]  /*17290*/  HMMA.16816.F32 R8, R12, R2, R24 ;  /* 0x000000020c08723c */ /* 0x004fde0000001818 */
[----:B------:R-:W-:-:S08]  /*172a0*/  NOP ;  /* 0x0000000000007918 */ /* 0x000fd00000000000 */
[----:B------:R-:W-:Y:S04]  /*172b0*/  STL.64 [R1+0x160], R8 ;  /* 0x0001600801007387 */ /* 0x000fe80000100a00 */
[----:B------:R-:W-:Y:S04]  /*172c0*/  STL.64 [R1+0x168], R10 ;  /* 0x0001680a01007387 */ /* 0x000fe80000100a00 */
[----:B------:R-:W0:Y:S04]  /*172d0*/  LDSM.16.M88.4 R8, [R16+UR35+0x1c00] ;  /* 0x001c00231008783b */ /* 0x000e280008000200 */
[----:B------:R-:W-:Y:S04]  /*172e0*/  STL [R1+0x113c], R0 ;  /* 0x00113c0001007387 */ /* 0x000fe80000100800 */
[----:B------:R-:W-:Y:S04]  /*172f0*/  STL [R1+0xc], R5 ;  /* 0x00000c0501007387 */ /* 0x000fe80000100800 */
[----:B0-----:R-:W-:Y:S04]  /*17300*/  STL.64 [R1+0xd0], R8 ;  /* 0x0000d00801007387 */ /* 0x001fe80000100a00 */
[----:B------:R-:W-:Y:S04]  /*17310*/  STL.64 [R1+0xd8], R10 ;  /* 0x0000d80a01007387 */ /* 0x000fe80000100a00 */
[----:B------:R-:W2:Y:S04]  /*17320*/  LDL.LU.64 R24, [R1+0x1a0] ;  /* 0x0001a00001187983 */ /* 0x000ea80000300a00 */
[----:B------:R-:W2:Y:S04]  /*17330*/  LDL.LU.64 R26, [R1+0x1a8] ;  /* 0x0001a800011a7983 */ /* 0x000ea80000300a00 */
[----:B------:R3:W-:Y:S02]  /*17340*/  STL.64 [R1+0x1170], R18 ;  /* 0x0011701201007387 */ /* 0x0007e40000100a00 */
[----:B---3--:R-:W-:-:S02]  /*17350*/  F2FP.F16.E5M2.UNPACK_B R18, R6 ;  /* 0x00000006ff12723e */ /* 0x008fc400020004ff */
[----:B------:R-:W-:Y:S02]  /*17360*/  F2FP.F16.E5M2.UNPACK_B R19, R7 ;  /* 0x00000007ff13723e */ /* 0x000fe400020004ff */
[----:B----4-:R-:W-:Y:S01]  /*17370*/  HMMA.16816.F32 R4, R12, R4, R20 ;  /* 0x000000040c04723c */ /* 0x010fe20000001814 */
[----:B------:R-:W-:Y:S02]  /*17380*/  IMAD.MOV.U32 R16, RZ, RZ, R8 ;  /* 0x000000ffff107224 */ /* 0x000fe400078e0008 */
[----:B------:R-:W-:-:S05]  /*17390*/  IMAD.MOV.U32 R17, RZ, RZ, R9 ;  /* 0x000000ffff117224 */ /* 0x000fca00078e0009 */
[----:B------:R-:W-:Y:S01]  /*173a0*/  STL.64 [R1+0x1168], R16 ;  /* 0x0011681001007387 */ /* 0x000fe20000100a00 */
[----:B------:R-:W-:-:S03]  /*173b0*/  IMAD.MOV.U32 R2, RZ, RZ, R10 ;  /* 0x000000ffff027224 */ /* 0x000fc600078e000a */
[----:B------:R-:W3:Y:S01]  /*173c0*/  LDL.LU.64 R8, [R1+0x1c0] ;  /* 0x0001c00001087983 */ /* 0x000ee20000300a00 */
[----:B------:R-:W-:-:S03]  /*173d0*/  IMAD.MOV.U32 R3, RZ, RZ, R11 ;  /* 0x000000ffff037224 */ /* 0x000fc600078e000b */
[----:B------:R-:W-:Y:S07]  /*173e0*/  STL [R1], R18 ;  /* 0x0000001201007387 */ /* 0x000fee0000100800 */
[----:B------:R0:W-:Y:S04]  /*173f0*/  STL.64 [R1+0x180], R4 ;  /* 0x0001800401007387 */ /* 0x0001e80000100a00 */
[----:B------:R1:W-:Y:S04]  /*17400*/  STL.64 [R1+0x188], R6 ;  /* 0x0001880601007387 */ /* 0x0003e80000100a00 */
[----:B------:R-:W3:Y:S04]  /*17410*/  LDL.LU.64 R10, [R1+0x1c8] ;  /* 0x0001c800010a7983 */ /* 0x000ee80000300a00 */
[----:B------:R-:W-:Y:S04]  /*17420*/  STL [R1+0x4], R19 ;  /* 0x0000041301007387 */ /* 0x000fe80000100800 */
[----:B------:R-:W4:Y:S04]  /*17430*/  LDL.LU.64 R20, [R1+0x1e0] ;  /* 0x0001e00001147983 */ /* 0x000f280000300a00 */
[----:B------:R-:W4:Y:S04]  /*17440*/  LDL.LU.64 R22, [R1+0x1e8] ;  /* 0x0001e80001167983 */ /* 0x000f280000300a00 */
[----:B0-----:R-:W4:Y:S04]  /*17450*/  LDL.LU R4, [R1+0x5d0] ;  /* 0x0005d00001047983 */ /* 0x001f280000300800 */
[----:B------:R-:W4:Y:S04]  /*17460*/  LDL.LU R5, [R1+0x5dc] ;  /* 0x0005dc0001057983 */ /* 0x000f280000300800 */
[----:B-1----:R-:W4:Y:S01]  /*17470*/  LDL.LU R6, [R1+0x5e4] ;  /* 0x0005e40001067983 */ /* 0x002f220000300800 */
[----:B--2---:R-:W-:-:S15]  /*17480*/  HMMA.16816.F32 R24, R12, R18, R24 ;  /* 0x000000120c18723c */ /* 0x004fde0000001818 */
[----:B------:R-:W-:-:S08]  /*17490*/  NOP ;  /* 0x0000000000007918 */ /* 0x000fd00000000000 */
[----:B------:R-:W-:Y:S04]  /*174a0*/  STL.64 [R1+0x1a0], R24 ;  /* 0x0001a01801007387 */ /* 0x000fe80000100a00 */
[----:B------:R0:W-:Y:S04]  /*174b0*/  STL.64 [R1+0x1a8], R26 ;  /* 0x0001a81a01007387 */ /* 0x0001e80000100a00 */
[----:B0-----:R-:W2:Y:S04]  /*174c0*/  LDL.LU.64 R26, [R1+0x11a0] ;  /* 0x0011a000011a7983 */ /* 0x001ea80000300a00 */
[----:B------:R-:W4:Y:S04]  /*174d0*/  LDL.LU.64 R24, [R1+0x1198] ;  /* 0x0011980001187983 */ /* 0x000f280000300a00 */
[----:B------:R-:W4:Y:S01]  /*174e0*/  LDL.LU R7, [R1+0x5ec] ;  /* 0x0005ec0001077983 */ /* 0x000f220000300800 */
[----:B------:R-:W-:-:S02]  /*174f0*/  F2FP.F16.E5M2.UNPACK_B R28, R28 ;  /* 0x0000001cff1c723e */ /* 0x000fc400020004ff */
[----:B------:R-:W-:-:S07]  /*17500*/  F2FP.F16.E5M2.UNPACK_B R29, R29 ;  /* 0x0000001dff1d723e */ /* 0x000fce00020004ff */
[----:B---3--:R-:W-:Y:S01]  /*17510*/  HMMA.16816.F32 R8, R12, R28, R8 ;  /* 0x0000001c0c08723c */ /* 0x008fe20000001808 */
[----:B------:R-:W-:Y:S01]  /*17520*/  IMAD.MOV.U32 R0, RZ, RZ, R18 ;  /* 0x000000ffff007224 */ /* 0x000fe200078e0012 */
[----:B--2---:R-:W-:Y:S02]  /*17530*/  F2FP.F16.E5M2.UNPACK_B R26, R26 ;  /* 0x0000001aff1a723e */ /* 0x004fe400020004ff */
[----:B------:R-:W-:-:S07]  /*17540*/  F2FP.F16.E5M2.UNPACK_B R27, R27 ;  /* 0x0000001bff1b723e */ /* 0x000fce00020004ff */
[----:B----4-:R-:W-:Y:S01]  /*17550*/  HMMA.16816.F32 R20, R12, R26, R20 ;  /* 0x0000001a0c14723c */ /* 0x010fe20000001814 */
[----:B------:R-:W-:Y:S04]  /*17560*/  STL.64 [R1+0x1180], R6 ;  /* 0x0011800601007387 */ /* 0x000fe80000100a00 */
[----:B------:R0:W-:Y:S04]  /*17570*/  STL.64 [R1+0x1178], R4 ;  /* 0x0011780401007387 */ /* 0x0001e80000100a00 */
[----:B0-----:R-:W2:Y:S04]  /*17580*/  LDL.LU.64 R4, [R1+0x200] ;  /* 0x0002000001047983 */ /* 0x001ea80000300a00 */
[----:B------:R-:W2:Y:S04]  /*17590*/  LDL.LU.64 R6, [R1+0x208] ;  /* 0x0002080001067983 */ /* 0x000ea80000300a00 */
[----:B------:R-:W3:Y:S04]  /*175a0*/  LDL.LU.64 R16, [R1+0x220] ;  /* 0x0002200001107983 */ /* 0x000ee80000300a00 */
[----:B------:R-:W3:Y:S04]  /*175b0*/  LDL.LU.64 R18, [R1+0x228] ;  /* 0x0002280001127983 */ /* 0x000ee80000300a00 */
[----:B------:R0:W-:Y:S04]  /*175c0*/  STL.64 [R1+0x1c0], R8 ;  /* 0x0001c00801007387 */ /* 0x0001e80000100a00 */
[----:B------:R1:W-:Y:S04]  /*175d0*/  STL.64 [R1+0x1c8], R10 ;  /* 0x0001c80a01007387 */ /* 0x0003e80000100a00 */
[----:B0-----:R-:W4:Y:S04]  /*175e0*/  LDL.LU.64 R8, [R1+0x240] ;  /* 0x0002400001087983 */ /* 0x001f280000300a00 */
[----:B-1----:R-:W4:Y:S04]  /*175f0*/  LDL.LU.64 R10, [R1+0x248] ;  /* 0x00024800010a7983 */ /* 0x002f280000300a00 */
[----:B------:R-:W-:Y:S04]  /*17600*/  STL.64 [R1+0x1e0], R20 ;  /* 0x0001e01401007387 */ /* 0x000fe80000100a00 */
[----:B------:R0:W-:Y:S04]  /*17610*/  STL.64 [R1+0x1e8], R22 ;  /* 0x0001e81601007387 */ /* 0x0001e80000100a00 */
[----:B0-----:R-:W3:Y:S04]  /*17620*/  LDL.LU.64 R22, [R1+0x1190] ;  /* 0x0011900001167983 */ /* 0x001ee80000300a00 */
[----:B------:R-:W4:Y:S01]  /*17630*/  LDL.LU.64 R20, [R1+0x1188] ;  /* 0x0011880001147983 */ /* 0x000f220000300a00 */
[----:B------:R-:W-:-:S02]  /*17640*/  F2FP.F16.E5M2.UNPACK_B R24, R24 ;  /* 0x00000018ff18723e */ /* 0x000fc400020004ff */
[----:B------:R-:W-:-:S07]  /*17650*/  F2FP.F16.E5M2.UNPACK_B R25, R25 ;  /* 0x00000019ff19723e */ /* 0x000fce00020004ff */
[----:B--2---:R-:W-:-:S15]  /*17660*/  HMMA.16816.F32 R4, R12, R24, R4 ;  /* 0x000000180c04723c */ /* 0x004fde0000001804 */
[----:B------:R-:W-:-:S08]  /*17670*/  NOP ;  /* 0x0000000000007918 */ /* 0x000fd00000000000 */
[----:B------:R-:W-:Y:S01]  /*17680*/  STL.64 [R1+0x200], R4 ;  /* 0x0002000401007387 */ /* 0x000fe20000100a00 */
[----:B---3--:R-:W-:Y:S02]  /*17690*/  F2FP.F16.E5M2.UNPACK_B R22, R22 ;  /* 0x00000016ff16723e */ /* 0x008fe400020004ff */
[----:B------:R-:W-:Y:S02]  /*176a0*/  F2FP.F16.E5M2.UNPACK_B R23, R23 ;  /* 0x00000017ff17723e */ /* 0x000fe400020004ff */
[----:B----4-:R-:W-:Y:S02]  /*176b0*/  F2FP.F16.E5M2.UNPACK_B R20, R20 ;  /* 0x00000014ff14723e */ /* 0x010fe400020004ff */
[----:B------:R-:W-:-:S03]  /*176c0*/  F2FP.F16.E5M2.UNPACK_B R21, R21 ;  /* 0x00000015ff15723e */ /* 0x000fc600020004ff */
[C---:B------:R-:W-:Y:S06]  /*176d0*/  HMMA.16816.F32 R16, R12.reuse, R22, R16 ;  /* 0x000000160c10723c */ /* 0x040fec0000001810 */
[----:B------:R-:W-:Y:S01]  /*176e0*/  HMMA.16816.F32 R8, R12, R20, R8 ;  /* 0x000000140c08723c */ /* 0x000fe20000001808 */
[----:B------:R0:W-:Y:S04]  /*176f0*/  STL.64 [R1+0x208], R6 ;  /* 0x0002080601007387 */ /* 0x0001e80000100a00 */
[----:B0-----:R-:W2:Y:S04]  /*17700*/  LDL.LU.64 R6, [R1+0x1180] ;  /* 0x0011800001067983 */ /* 0x001ea80000300a00 */
[----:B------:R-:W3:Y:S04]  /*17710*/  LDL.LU.64 R4, [R1+0x1178] ;  /* 0x0011780001047983 */ /* 0x000ee80000300a00 */
[----:B------:R0:W-:Y:S04]  /*17720*/  STL.64 [R1+0x10a0], R26 ;  /* 0x0010a01a01007387 */ /* 0x0001e80000100a00 */
[----:B0-----:R-:W3:Y:S04]  /*17730*/  LDL.LU R26, [R1+0x5e0] ;  /* 0x0005e000011a7983 */ /* 0x001ee80000300800 */
[----:B------:R-:W2:Y:S04]  /*17740*/  LDL.LU R27, [R1+0x5e8] ;  /* 0x0005e800011b7983 */ /* 0x000ea80000300800 */
[----:B------:R0:W-:Y:S04]  /*17750*/  STL.64 [R1+0x1098], R24 ;  /* 0x0010981801007387 */ /* 0x0001e80000100a00 */
[----:B0-----:R-:W4:Y:S04]  /*17760*/  LDL.LU R25, [R1+0x5d4] ;  /* 0x0005d40001197983 */ /* 0x001f280000300800 */
[----:B------:R-:W-:Y:S04]  /*17770*/  STL.64 [R1+0x220], R16 ;  /* 0x0002201001007387 */ /* 0x000fe80000100a00 */
[----:B------:R0:W-:Y:S04]  /*17780*/  STL.64 [R1+0x228], R18 ;  /* 0x0002281201007387 */ /* 0x0001e80000100a00 */
[----:B0-----:R-:W4:Y:S04]  /*17790*/  LDL.LU.64 R18, [R1+0x1170] ;  /* 0x0011700001127983 */ /* 0x001f280000300a00 */
[----:B------:R-:W4:Y:S04]  /*177a0*/  LDL.LU.64 R16, [R1+0x1168] ;  /* 0x0011680001107983 */ /* 0x000f280000300a00 */
[----:B------:R-:W-:Y:S04]  /*177b0*/  STL.64 [R1+0x240], R8 ;  /* 0x0002400801007387 */ /* 0x000fe80000100a00 */
[----:B------:R0:W-:Y:S04]  /*177c0*/  STL.64 [R1+0x248], R10 ;  /* 0x0002480a01007387 */ /* 0x0001e80000100a00 */
[----:B0-----:R-:W4:Y:S04]  /*177d0*/  LDL.LU.64 R10, [R1+0x1160] ;  /* 0x00116000010a7983 */ /* 0x001f280000300a00 */
[----:B------:R-:W4:Y:S04]  /*177e0*/  LDL.LU.64 R8, [R1+0x1158] ;  /* 0x0011580001087983 */ /* 0x000f280000300a00 */
[----:B------:R0:W-:Y:S04]  /*177f0*/  STL.64 [R1+0x1090], R22 ;  /* 0x0010901601007387 */ /* 0x0001e80000100a00 */
[----:B0-----:R-:W4:Y:S04]  /*17800*/  LDL.LU R23, [R1+0x5f0] ;  /* 0x0005f00001177983 */ /* 0x001f280000300800 */
[----:B------:R0:W-:Y:S01]  /*17810*/  STL.64 [R1+0x1088], R20 ;  /* 0x0010881401007387 */ /* 0x0001e20000100a00 */
[----:B---3--:R-:W-:-:S02]  /*17820*/  IMAD R5, R5, 0x100, R26 ;  /* 0x0000010005057824 */ /* 0x008fc400078e021a */
[----:B--2---:R-:W-:Y:S02]  /*17830*/  IMAD R6, R6, 0x100, R27 ;  /* 0x0000010006067824 */ /* 0x004fe400078e021b */
[----:B----4-:R-:W-:Y:S01]  /*17840*/  IMAD R4, R4, 0x100, R25 ;  /* 0x0000010004047824 */ /* 0x010fe200078e0219 */
[----:B------:R1:W-:Y:S04]  /*17850*/  STL [R1+0x1150], R23 ;  /* 0x0011501701007387 */ /* 0x0003e80000100800 */
[----:B0-----:R-:W2:Y:S04]  /*17860*/  LDL.LU.64 R20, [R1+0x260] ;  /* 0x0002600001147983 */ /* 0x001ea80000300a00 */
[----:B-1----:R-:W2:Y:S04]  /*17870*/  LDL.LU.64 R22, [R1+0x268] ;  /* 0x0002680001167983 */ /* 0x002ea80000300a00 */
[----:B------:R-:W3:Y:S04]  /*17880*/  LDL.LU.64 R24, [R1+0x4c0] ;  /* 0x0004c00001187983 */ /* 0x000ee80000300a00 */
[----:B------:R-:W4:Y:S01]  /*17890*/  LDL.LU.64 R26, [R1+0x4c8] ;  /* 0x0004c800011a7983 */ /* 0x000f220000300a00 */
[----:B------:R-:W-:-:S02]  /*178a0*/  F2FP.F16.E5M2.UNPACK_B R18, R18 ;  /* 0x00000012ff12723e */ /* 0x000fc400020004ff */
[----:B------:R-:W-:-:S07]  /*178b0*/  F2FP.F16.E5M2.UNPACK_B R19, R19 ;  /* 0x00000013ff13723e */ /* 0x000fce00020004ff */
[----:B--2---:R-:W-:Y:S01]  /*178c0*/  HMMA.16816.F32 R20, R12, R18, R20 ;  /* 0x000000120c14723c */ /* 0x004fe20000001814 */
[----:B----4-:R-:W-:Y:S04]  /*178d0*/  STL.64 [R1+0x1148], R26 ;  /* 0x0011481a01007387 */ /* 0x010fe80000100a00 */
[----:B---3--:R0:W-:Y:S04]  /*178e0*/  STL.64 [R1+0x1140], R24 ;  /* 0x0011401801007387 */ /* 0x0081e80000100a00 */
[----:B0-----:R-:W2:Y:S04]  /*178f0*/  LDL.LU.64 R24, [R1+0x290] ;  /* 0x0002900001187983 */ /* 0x001ea80000300a00 */
[----:B------:R-:W2:Y:S10]  /*17900*/  LDL.LU.64 R26, [R1+0x298] ;  /* 0x00029800011a7983 */ /* 0x000eb40000300a00 */
[----:B------:R-:W-:Y:S04]  /*17910*/  STL.64 [R1+0x260], R20 ;  /* 0x0002601401007387 */ /* 0x000fe80000100a00 */
[----:B------:R0:W-:Y:S04]  /*17920*/  STL.64 [R1+0x268], R22 ;  /* 0x0002681601007387 */ /* 0x0001e80000100a00 */
[----:B0-----:R-:W3:Y:S01]  /*17930*/  LDL.LU R23, [R1+0x1150] ;  /* 0x0011500001177983 */ /* 0x001ee20000300800 */
[----:B------:R-:W-:-:S02]  /*17940*/  F2FP.F16.E5M2.UNPACK_B R8, R8 ;  /* 0x00000008ff08723e */ /* 0x000fc400020004ff */
[----:B------:R-:W-:Y:S01]  /*17950*/  F2FP.F16.E5M2.UNPACK_B R9, R9 ;  /* 0x00000009ff09723e */ /* 0x000fe200020004ff */
[----:B------:R-:W4:Y:S06]  /*17960*/  LDL.LU.64 R20, [R1+0x4b0] ;  /* 0x0004b00001147983 */ /* 0x000f2c0000300a00 */
[----:B--2---:R-:W-:Y:S01]  /*17970*/  HMMA.16816.F32 R24, R12, R8, R24 ;  /* 0x000000080c18723c */ /* 0x004fe20000001818 */
[----:B---3--:R-:W-:Y:S02]  /*17980*/  IMAD R7, R7, 0x100, R23 ;  /* 0x0000010007077824 */ /* 0x008fe400078e0217 */
[----:B------:R-:W4:-:S15]  /*17990*/  LDL.LU.64 R22, [R1+0x4b8] ;  /* 0x0004b80001167983 */ /* 0x000f1e0000300a00 */
[----:B------:R-:W-:-:S05]  /*179a0*/  NOP ;  /* 0x0000000000007918 */ /* 0x000fca0000000000 */
[----:B------:R-:W-:Y:S04]  /*179b0*/  STL.64 [R1+0x290], R24 ;  /* 0x0002901801007387 */ /* 0x000fe80000100a00 */
[----:B------:R0:W-:Y:S04]  /*179c0*/  STL.64 [R1+0x298], R26 ;  /* 0x0002981a01007387 */ /* 0x0001e80000100a00 */
[----:B0-----:R-:W2:Y:S04]  /*179d0*/  LDL.LU.64 R26, [R1+0x1148] ;  /* 0x00114800011a7983 */ /* 0x001ea80000300a00 */
[----:B------:R-:W2:Y:S01]  /*179e0*/  LDL.LU.64 R24, [R1+0x1140] ;  /* 0x0011400001187983 */ /* 0x000ea20000300a00 */
[----:B------:R-:W-:-:S02]  /*179f0*/  F2FP.F16.E5M2.UNPACK_B R10, R10 ;  /* 0x0000000aff0a723e */ /* 0x000fc400020004ff */
[----:B------:R-:W-:Y:S02]  /*17a00*/  F2FP.F16.E5M2.UNPACK_B R11, R11 ;  /* 0x0000000bff0b723e */ /* 0x000fe400020004ff */
[----:B------:R-:W-:Y:S02]  /*17a10*/  F2FP.F16.E5M2.UNPACK_B R2, R2 ;  /* 0x00000002ff02723e */ /* 0x000fe400020004ff */
[----:B------:R-:W-:Y:S01]  /*17a20*/  F2FP.F16.E5M2.UNPACK_B R3, R3 ;  /* 0x00000003ff03723e */ /* 0x000fe200020004ff */
[----:B------:R-:W-:Y:S01]  /*17a30*/  STL.64 [R1+0x1068], R10 ;  /* 0x0010680a01007387 */ /* 0x000fe20000100a00 */
[----:B------:R-:W-:Y:S02]  /*17a40*/  F2FP.F16.E5M2.UNPACK_B R6, R6 ;  /* 0x00000006ff06723e */ /* 0x000fe400020004ff */
[----:B------:R-:W-:Y:S01]  /*17a50*/  F2FP.F16.E5M2.UNPACK_B R7, R7 ;  /* 0x00000007ff07723e */ /* 0x000fe200020004ff */
[----:B------:R-:W-:Y:S01]  /*17a60*/  STL [R1+0x38], R2 ;  /* 0x0000380201007387 */ /* 0x000fe20000100800 */
[----:B------:R-:W-:-:S02]  /*17a70*/  F2FP.F16.E5M2.UNPACK_B R4, R4 ;  /* 0x00000004ff04723e */ /* 0x000fc400020004ff */
[----:B------:R-:W-:Y:S01]  /*17a80*/  F2FP.F16.E5M2.UNPACK_B R5, R5 ;  /* 0x00000005ff05723e */ /* 0x000fe200020004ff */
[----:B--2---:R-:W-:-:S15]  /*17a90*/  HMMA.16816.F32 R24, R12, R10, R24 ;  /* 0x0000000a0c18723c */ /* 0x004fde0000001818 */
[----:B------:R-:W-:-:S08]  /*17aa0*/  NOP ;  /* 0x0000000000007918 */ /* 0x000fd00000000000 */
[----:B------:R0:W-:Y:S04]  /*17ab0*/  STL.64 [R1+0x4c0], R24 ;  /* 0x0004c01801007387 */ /* 0x0001e80000100a00 */
[----:B------:R1:W-:Y:S04]  /*17ac0*/  STL.64 [R1+0x4c8], R26 ;  /* 0x0004c81a01007387 */ /* 0x0003e80000100a00 */
[----:B------:R-:W-:Y:S04]  /*17ad0*/  STL.64 [R1+0x1060], R8 ;  /* 0x0010600801007387 */ /* 0x000fe80000100a00 */
[----:B------:R-:W-:Y:S04]  /*17ae0*/  STL [R1+0x3c], R3 ;  /* 0x00003c0301007387 */ /* 0x000fe80000100800 */
[----:B------:R-:W-:Y:S04]  /*17af0*/  STL.64 [R1+0x1130], R6 ;  /* 0x0011300601007387 */ /* 0x000fe80000100a00 */
[----:B------:R4:W-:Y:S04]  /*17b00*/  STL.64 [R1+0x1128], R4 ;  /* 0x0011280401007387 */ /* 0x0009e80000100a00 */
[----:B0-----:R-:W2:Y:S04]  /*17b10*/  LDL.LU.64 R24, [R1+0x3f0] ;  /* 0x0003f00001187983 */ /* 0x001ea80000300a00 */
[----:B-1----:R-:W3:Y:S01]  /*17b20*/  LDL.LU.64 R26, [R1+0x3f8] ;  /* 0x0003f800011a7983 */ /* 0x002ee20000300a00 */
[----:B------:R-:W-:-:S02]  /*17b30*/  F2FP.F16.E5M2.UNPACK_B R16, R16 ;  /* 0x00000010ff10723e */ /* 0x000fc400020004ff */
[----:B------:R-:W-:-:S07]  /*17b40*/  F2FP.F16.E5M2.UNPACK_B R17, R17 ;  /* 0x00000011ff11723e */ /* 0x000fce00020004ff */
[----:B----4-:R-:W-:-:S15]  /*17b50*/  HMMA.16816.F32 R4, R12, R16, R20 ;  /* 0x000000100c04723c */ /* 0x010fde0000001814 */
[----:B------:R-:W-:-:S08]  /*17b60*/  NOP ;  /* 0x0000000000007918 */ /* 0x000fd00000000000 */
[----:B------:R-:W-:Y:S04]  /*17b70*/  STL.64 [R1+0x4b0], R4 ;  /* 0x0004b00401007387 */ /* 0x000fe80000100a00 */
[----:B------:R-:W-:Y:S04]  /*17b80*/  STL.64 [R1+0x4b8], R6 ;  /* 0x0004b80601007387 */ /* 0x000fe80000100a00 */
[----:B---3--:R0:W-:Y:S02]  /*17b90*/  STL.64 [R1+0x10b0], R26 ;  /* 0x0010b01a01007387 */ /* 0x0081e40000100a00 */
[----:B0-----:R-:W-:-:S02]  /*17ba0*/  IMAD.MOV.U32 R26, RZ, RZ, R0 ;  /* 0x000000ffff1a7224 */ /* 0x001fc400078e0000 */
[----:B------:R-:W3:Y:S04]  /*17bb0*/  LDL.LU R0, [R1+0x113c] ;  /* 0x00113c0001007983 */ /* 0x000ee80000300800 */
[----:B------:R-:W4:Y:S04]  /*17bc0*/  LDL R27, [R1+0x4] ;  /* 0x00000400011b7983 */ /* 0x000f280000100800 */
[----:B--2---:R0:W-:Y:S04]  /*17bd0*/  STL.64 [R1+0x10a8], R24 ;  /* 0x0010a81801007387 */ /* 0x0041e80000100a00 */
[----:B0-----:R-:W2:Y:S04]  /*17be0*/  LDL R24, [R1+0x8] ;  /* 0x0000080001187983 */ /* 0x001ea80000100800 */
[----:B------:R-:W2:Y:S04]  /*17bf0*/  LDL R25, [R1+0xc] ;  /* 0x00000c0001197983 */ /* 0x000ea80000100800 */
[----:B----4-:R0:W-:Y:S04]  /*17c00*/  STL.64 [R1+0x10c8], R26 ;  /* 0x0010c81a01007387 */ /* 0x0101e80000100a00 */
[----:B0-----:R-:W4:Y:S01]  /*17c10*/  LDL R26, [R1+0x10] ;  /* 0x00001000011a7983 */ /* 0x001f220000100800 */
[----:B---3--:R-:W-:-:S03]  /*17c20*/  IMAD.MOV.U32 R27, RZ, RZ, R0 ;  /* 0x000000ffff1b7224 */ /* 0x008fc600078e0000 */
[----:B------:R-:W3:Y:S04]  /*17c30*/  LDL.LU R0, [R1+0x1138] ;  /* 0x0011380001007983 */ /* 0x000ee80000300800 */
[----:B--2---:R0:W-:Y:S04]  /*17c40*/  STL.64 [R1+0x10e0], R24 ;  /* 0x0010e01801007387 */ /* 0x0041e80000100a00 */
[----:B0-----:R-:W2:Y:S04]  /*17c50*/  LDL R24, [R1+0x18] ;  /* 0x0000180001187983 */ /* 0x001ea80000100800 */
[----:B------:R-:W2:Y:S04]  /*17c60*/  LDL R25, [R1+0x1c] ;  /* 0x00001c0001197983 */ /* 0x000ea80000100800 */
[----:B------:R-:W2:Y:S04]  /*17c70*/  LDL.LU.64 R4, [R1+0x460] ;  /* 0x0004600001047983 */ /* 0x000ea80000300a00 */
[----:B------:R-:W2:Y:S04]  /*17c80*/  LDL.LU.64 R6, [R1+0x468] ;  /* 0x0004680001067983 */ /* 0x000ea80000300a00 */
[----:B----4-:R0:W-:Y:S04]  /*17c90*/  STL.64 [R1+0x1100], R26 ;  /* 0x0011001a01007387 */ /* 0x0101e80000100a00 */
[----:B0-----:R-:W4:Y:S01]  /*17ca0*/  LDL R26, [R1+0x20] ;  /* 0x00002000011a7983 */ /* 0x001f220000100800 */
[----:B---3--:R-:W-:-:S03]  /*17cb0*/  IMAD.MOV.U32 R27, RZ, RZ, R0 ;  /* 0x000000ffff1b7224 */ /* 0x008fc600078e0000 */
[----:B--2---:R0:W-:Y:S04]  /*17cc0*/  STL.64 [R1+0x10f8], R24 ;  /* 0x0010f81801007387 */ /* 0x0041e80000100a00 */
[----:B----4-:R1:W-:Y:S04]  /*17cd0*/  STL.64 [R1+0x1118], R26 ;  /* 0x0011181a01007387 */ /* 0x0103e80000100a00 */
[----:B0-----:R-:W2:Y:S04]  /*17ce0*/  LDL.LU.64 R24, [R1+0x450] ;  /* 0x0004500001187983 */ /* 0x001ea80000300a00 */
[----:B-1----:R-:W2:Y:S04]  /*17cf0*/  LDL.LU.64 R26, [R1+0x458] ;  /* 0x00045800011a7983 */ /* 0x002ea80000300a00 */
[----:B------:R-:W3:Y:S04]  /*17d00*/  LDL.LU.64 R20, [R1+0x3e0] ;  /* 0x0003e00001147983 */ /* 0x000ee80000300a00 */
[----:B------:R-:W4:Y:S04]  /*17d10*/  LDL.LU.64 R22, [R1+0x3e8] ;  /* 0x0003e80001167983 */ /* 0x000f280000300a00 */
[----:B----4-:R-:W-:Y:S04]  /*17d20*/  STL.64 [R1+0x10c0], R22 ;  /* 0x0010c01601007387 */ /* 0x010fe80000100a00 */
[----:B---3--:R0:W-:Y:S04]  /*17d30*/  STL.64 [R1+0x10b8], R20 ;  /* 0x0010b81401007387 */ /* 0x0081e80000100a00 */
[----:B0-----:R-:W3:Y:S04]  /*17d40*/  LDL.LU.64 R20, [R1+0x400] ;  /* 0x0004000001147983 */ /* 0x001ee80000300a00 */
        /* <DEDUP_REMOVED lines=8> */
[----:B------:R-:W4:Y:S01]  /*17dd0*/  LDL.LU.64 R22, [R1+0x428] ;  /* 0x0004280001167983 */ /* 0x000f220000300a00 */
[----:B------:R-:W-:Y:S03]  /*17de0*/  HMMA.16816.F32 R12, R12, R2, R4 ;  /* 0x000000020c0c723c */ /* 0x000fe60000001804 */
[----:B----4-:R-:W-:Y:S04]  /*17df0*/  STL.64 [R1+0x1110], R22 ;  /* 0x0011101601007387 */ /* 0x010fe80000100a00 */
[----:B---3--:R0:W-:Y:S04]  /*17e00*/  STL.64 [R1+0x1108], R20 ;  /* 0x0011081401007387 */ /* 0x0081e80000100a00 */
[----:B0-----:R-:W3:Y:S04]  /*17e10*/  LDL.LU.64 R20, [R1+0x440] ;  /* 0x0004400001147983 */ /* 0x001ee80000300a00 */
[----:B------:R-:W3:Y:S04]  /*17e20*/  LDL.LU.64 R22, [R1+0x448] ;  /* 0x0004480001167983 */ /* 0x000ee80000300a00 */
[----:B------:R-:W4:Y:S04]  /*17e30*/  LDL.LU.64 R8, [R1+0x3d0] ;  /* 0x0003d00001087983 */ /* 0x000f280000300a00 */
[----:B------:R-:W4:Y:S04]  /*17e40*/  LDL.LU.64 R10, [R1+0x3d8] ;  /* 0x0003d800010a7983 */ /* 0x000f280000300a00 */
[----:B------:R-:W-:Y:S04]  /*17e50*/  STL.64 [R1+0x1078], R18 ;  /* 0x0010781201007387 */ /* 0x000fe80000100a00 */
[----:B------:R0:W-:Y:S04]  /*17e60*/  STL.64 [R1+0x1070], R16 ;  /* 0x0010701001007387 */ /* 0x0001e80000100a00 */
[----:B0-----:R-:W4:Y:S04]  /*17e70*/  LDL.LU.64 R16, [R1+0x430] ;  /* 0x0004300001107983 */ /* 0x001f280000300a00 */
[----:B------:R-:W4:Y:S04]  /*17e80*/  LDL.LU.64 R18, [R1+0x438] ;  /* 0x0004380001127983 */ /* 0x000f280000300a00 */
[----:B------:R-:W2:Y:S04]  /*17e90*/  LDL.LU.64 R6, [R1+0x1130] ;  /* 0x0011300001067983 */ /* 0x000ea80000300a00 */
[----:B------:R-:W2:Y:S04]  /*17ea0*/  LDL.LU.64 R4, [R1+0x1128] ;  /* 0x0011280001047983 */ /* 0x000ea80000300a00 */
[----:B------:R-:W2:Y:S04]  /*17eb0*/  LDL.LU.64 R2, [R1+0x1120] ;  /* 0x0011200001027983 */ /* 0x000ea80000300a00 */
[----:B------:R0:W-:Y:S04]  /*17ec0*/  STL.64 [R1+0x460], R12 ;  /* 0x0004600c01007387 */ /* 0x0001e80000100a00 */
[----:B------:R-:W-:Y:S04]  /*17ed0*/  STL.64 [R1+0x468], R14 ;  /* 0x0004680e01007387 */ /* 0x000fe80000100a00 */
[----:B0-----:R-:W4:Y:S01]  /*17ee0*/  LDL.LU R12, [R1+0x5f8] ;  /* 0x0005f800010c7983 */ /* 0x001f220000300800 */
[----:B--2---:R-:W-:-:S15]  /*17ef0*/  HMMA.16816.F32 R24, R4, R2, R24 ;  /* 0x000000020418723c */ /* 0x004fde0000001818 */
[----:B------:R-:W-:-:S08]  /*17f00*/  NOP ;  /* 0x0000000000007918 */ /* 0x000fd00000000000 */
[----:B------:R-:W-:Y:S04]  /*17f10*/  STL.64 [R1+0x450], R24 ;  /* 0x0004501801007387 */ /* 0x000fe80000100a00 */
[----:B------:R0:W-:Y:S04]  /*17f20*/  STL.64 [R1+0x458], R26 ;  /* 0x0004581a01007387 */ /* 0x0001e80000100a00 */
[----:B0-----:R-:W3:Y:S02]  /*17f30*/  LDL.LU.64 R26, [R1+0x1118] ;  /* 0x00111800011a7983 */ /* 0x001ee40000300a00 */
[----:B---3--:R-:W-:Y:S02]  /*17f40*/  HMMA.16816.F32 R24, R4, R26, R20 ;  /* 0x0000001a0418723c */ /* 0x008fe40000001814 */
[----:B------:R-:W2:Y:S04]  /*17f50*/  LDL.LU.64 R22, [R1+0x1110] ;  /* 0x0011100001167983 */ /* 0x000ea80000300a00 */
[----:B------:R-:W2:-:S15]  /*17f60*/  LDL.LU.64 R20, [R1+0x1108] ;  /* 0x0011080001147983 */ /* 0x000e9e0000300a00 */
[----:B------:R-:W-:-:S02]  /*17f70*/  NOP ;  /* 0x0000000000007918 */ /* 0x000fc40000000000 */
[----:B------:R-:W-:Y:S04]  /*17f80*/  STL.64 [R1+0x440], R24 ;  /* 0x0004401801007387 */ /* 0x000fe80000100a00 */
[----:B------:R0:W-:Y:S04]  /*17f90*/  STL.64 [R1+0x448], R26 ;  /* 0x0004481a01007387 */ /* 0x0001e80000100a00 */
[----:B0-----:R-:W2:Y:S04]  /*17fa0*/  LDL.LU.64 R26, [R1+0x1100] ;  /* 0x00110000011a7983 */ /* 0x001ea80000300a00 */
[----:B------:R-:W4:Y:S04]  /*17fb0*/  LDL.LU.64 R24, [R1+0x10f8] ;  /* 0x0010f80001187983 */ /* 0x000f280000300a00 */
[----:B------:R-:W3:Y:S01]  /*17fc0*/  LDL.LU R13, [R1+0x600] ;  /* 0x00060000010d7983 */ /* 0x000ee20000300800 */
[C---:B----4-:R-:W-:Y:S06]  /*17fd0*/  HMMA.16816.F32 R16, R4.reuse, R24, R16 ;  /* 0x000000180410723c */ /* 0x050fec0000001810 */
[C---:B--2---:R-:W-:Y:S01]  /*17fe0*/  HMMA.16816.F32 R24, R4.reuse, R26, R20 ;  /* 0x0000001a0418723c */ /* 0x044fe20000001814 */
[----:B---3--:R0:W-:Y:S04]  /*17ff0*/  STL.64 [R1+0x1080], R12 ;  /* 0x0010800c01007387 */ /* 0x0081e80000100a00 */
[----:B0-----:R-:W2:Y:S04]  /*18000*/  LDL.LU.64 R12, [R1+0x3c0] ;  /* 0x0003c000010c7983 */ /* 0x001ea80000300a00 */
[----:B------:R-:W2:Y:S08]  /*18010*/  LDL.LU.64 R14, [R1+0x3c8] ;  /* 0x0003c800010e7983 */ /* 0x000eb00000300a00 */
[----:B------:R0:W-:Y:S04]  /*18020*/  STL.64 [R1+0x430], R16 ;  /* 0x0004301001007387 */ /* 0x0001e80000100a00 */
[----:B------:R1:W-:Y:S04]  /*18030*/  STL.64 [R1+0x438], R18 ;  /* 0x0004381201007387 */ /* 0x0003e80000100a00 */
[----:B0-----:R-:W3:Y:S04]  /*18040*/  LDL.LU.64 R16, [R1+0x3b0] ;  /* 0x0003b00001107983 */ /* 0x001ee80000300a00 */
[----:B-1----:R-:W3:Y:S04]  /*18050*/  LDL.LU.64 R18, [R1+0x3b8] ;  /* 0x0003b80001127983 */ /* 0x002ee80000300a00 */
[----:B------:R-:W4:Y:S04]  /*18060*/  LDL.LU.64 R22, [R1+0x10f0] ;  /* 0x0010f00001167983 */ /* 0x000f280000300a00 */
[----:B------:R-:W4:Y:S04]  /*18070*/  LDL.LU.64 R20, [R1+0x10e8] ;  /* 0x0010e80001147983 */ /* 0x000f280000300a00 */
[----:B------:R0:W-:Y:S04]  /*18080*/  STL.64 [R1+0x420], R24 ;  /* 0x0004201801007387 */ /* 0x0001e80000100a00 */
[----:B------:R4:W-:Y:S04]  /*18090*/  STL.64 [R1+0x428], R26 ;  /* 0x0004281a01007387 */ /* 0x0009e80000100a00 */
[----:B0-----:R-:W4:Y:S02]  /*180a0*/  LDL.LU.64 R24, [R1+0x10e0] ;  /* 0x0010e00001187983 */ /* 0x001f240000300a00 */
[----:B----4-:R-:W-:Y:S02]  /*180b0*/  HMMA.16816.F32 R24, R4, R24, R20 ;  /* 0x000000180418723c */ /* 0x010fe40000001814 */
[----:B------:R-:W4:Y:S04]  /*180c0*/  LDL.LU.64 R22, [R1+0x10d8] ;  /* 0x0010d80001167983 */ /* 0x000f280000300a00 */
[----:B------:R-:W4:-:S15]  /*180d0*/  LDL.LU.64 R20, [R1+0x10d0] ;  /* 0x0010d00001147983 */ /* 0x000f1e0000300a00 */
[----:B------:R-:W-:-:S02]  /*180e0*/  NOP ;  /* 0x0000000000007918 */ /* 0x000fc40000000000 */
[----:B------:R-:W-:Y:S04]  /*180f0*/  STL.64 [R1+0x410], R24 ;  /* 0x0004101801007387 */ /* 0x000fe80000100a00 */
        /* <DEDUP_REMOVED lines=8> */
[----:B0-----:R-:W2:Y:S04]  /*18180*/  LDL.LU.64 R26, [R1+0x10b0] ;  /* 0x0010b000011a7983 */ /* 0x001ea80000300a00 */
[----:B------:R-:W2:Y:S02]  /*18190*/  LDL.LU.64 R24, [R1+0x10a8] ;  /* 0x0010a80001187983 */ /* 0x000ea40000300a00 */
[----:B--2---:R-:W-:-:S15]  /*181a0*/  HMMA.16816.F32 R24, R4, R28, R24 ;  /* 0x0000001c0418723c */ /* 0x004fde0000001818 */
[----:B------:R-:W-:-:S08]  /*181b0*/  NOP ;  /* 0x0000000000007918 */ /* 0x000fd00000000000 */
[----:B------:R-:W-:Y:S04]  /*181c0*/  STL.64 [R1+0x3f0], R24 ;  /* 0x0003f01801007387 */ /* 0x000fe80000100a00 */
[----:B------:R0:W-:Y:S04]  /*181d0*/  STL.64 [R1+0x3f8], R26 ;  /* 0x0003f81a01007387 */ /* 0x0001e80000100a00 */
[----:B0-----:R-:W4:Y:S04]  /*181e0*/  LDL.LU.64 R26, [R1+0x10a0] ;  /* 0x0010a000011a7983 */ /* 0x001f280000300a00 */
[----:B------:R-:W2:Y:S01]  /*181f0*/  LDL.LU.64 R24, [R1+0x1098] ;  /* 0x0010980001187983 */ /* 0x000ea20000300a00 */
[----:B----4-:R-:W-:-:S15]  /*18200*/  HMMA.16816.F32 R20, R4, R26, R20 ;  /* 0x0000001a0414723c */ /* 0x010fde0000001814 */
[----:B------:R-:W-:-:S08]  /*18210*/  NOP ;  /* 0x0000000000007918 */ /* 0x000fd00000000000 */
[----:B------:R-:W-:Y:S04]  /*18220*/  STL.64 [R1+0x3e0], R20 ;  /* 0x0003e01401007387 */ /* 0x000fe80000100a00 */
[----:B------:R0:W-:Y:S04]  /*18230*/  STL.64 [R1+0x3e8], R22 ;  /* 0x0003e81601007387 */ /* 0x0001e80000100a00 */
[----:B0-----:R-:W4:Y:S04]  /*18240*/  LDL.LU.64 R22, [R1+0x1090] ;  /* 0x0010900001167983 */ /* 0x001f280000300a00 */
[----:B------:R-:W3:Y:S01]  /*18250*/  LDL.LU.64 R20, [R1+0x1088] ;  /* 0x0010880001147983 */ /* 0x000ee20000300a00 */
[----:B--2---:R-:W-:-:S15]  /*18260*/  HMMA.16816.F32 R8, R4, R24, R8 ;  /* 0x000000180408723c */ /* 0x004fde0000001808 */
[----:B------:R-:W-:-:S08]  /*18270*/  NOP ;  /* 0x0000000000007918 */ /* 0x000fd00000000000 */
[----:B------:R0:W-:Y:S04]  /*18280*/  STL.64 [R1+0x3d0], R8 ;  /* 0x0003d00801007387 */ /* 0x0001e80000100a00 */
[----:B------:R1:W-:Y:S04]  /*18290*/  STL.64 [R1+0x3d8], R10 ;  /* 0x0003d80a01007387 */ /* 0x0003e80000100a00 */
[----:B0-----:R-:W2:Y:S04]  /*182a0*/  LDL.LU.64 R8, [R1+0x3a0] ;  /* 0x0003a00001087983 */ /* 0x001ea80000300a00 */
[----:B-1----:R-:W2:Y:S04]  /*182b0*/  LDL.LU.64 R10, [R1+0x3a8] ;  /* 0x0003a800010a7983 */ /* 0x002ea80000300a00 */
[----:B------:R0:W-:Y:S04]  /*182c0*/  STL.64 [R1+0xff0], R26 ;  /* 0x000ff01a01007387 */ /* 0x0001e80000100a00 */
[----:B0-----:R-:W2:Y:S04]  /*182d0*/  LDL.LU R27, [R1+0x5fc] ;  /* 0x0005fc00011b7983 */ /* 0x001ea80000300800 */
[----:B------:R-:W-:Y:S01]  /*182e0*/  STL.64 [R1+0xfe8], R24 ;  /* 0x000fe81801007387 */ /* 0x000fe20000100a00 */
[C---:B----4-:R-:W-:Y:S06]  /*182f0*/  HMMA.16816.F32 R12, R4.reuse, R22, R12 ;  /* 0x00000016040c723c */ /* 0x050fec000000180c */
[----:B---3--:R-:W-:-:S15]  /*18300*/  HMMA.16816.F32 R16, R4, R20, R16 ;  /* 0x000000140410723c */ /* 0x008fde0000001810 */
[----:B------:R-:W-:-:S02]  /*18310*/  NOP ;  /* 0x0000000000007918 */ /* 0x000fc40000000000 */
[----:B------:R0:W-:Y:S04]  /*18320*/  STL.64 [R1+0x3c0], R12 ;  /* 0x0003c00c01007387 */ /* 0x0001e80000100a00 */
[----:B------:R1:W-:Y:S04]  /*18330*/  STL.64 [R1+0x3c8], R14 ;  /* 0x0003c80e01007387 */ /* 0x0003e80000100a00 */
[----:B0-----:R-:W2:Y:S04]  /*18340*/  LDL.LU.64 R12, [R1+0x1080] ;  /* 0x00108000010c7983 */ /* 0x001ea80000300a00 */
[----:B------:R-:W3:Y:S04]  /*18350*/  LDL.LU R0, [R1+0x60c] ;  /* 0x00060c0001007983 */ /* 0x000ee80000300800 */
[----:B-1----:R-:W3:Y:S04]  /*18360*/  LDL.LU R14, [R1+0x608] ;  /* 0x00060800010e7983 */ /* 0x002ee80000300800 */
[----:B------:R-:W4:Y:S04]  /*18370*/  LDL.LU R15, [R1+0x614] ;  /* 0x00061400010f7983 */ /* 0x000f280000300800 */
[----:B------:R-:W-:Y:S04]  /*18380*/  STL [R1+0xfc0], R23 ;  /* 0x000fc01701007387 */ /* 0x000fe80000100800 */
[----:B------:R-:W-:Y:S04]  /*18390*/  STL.64 [R1+0x3b0], R16 ;  /* 0x0003b01001007387 */ /* 0x000fe80000100a00 */
[----:B------:R0:W-:Y:S04]  /*183a0*/  STL.64 [R1+0x3b8], R18 ;  /* 0x0003b81201007387 */ /* 0x0001e80000100a00 */
[----:B0-----:R-:W3:Y:S04]  /*183b0*/  LDL.LU.64 R18, [R1+0x1078] ;  /* 0x0010780001127983 */ /* 0x001ee80000300a00 */
[----:B------:R-:W4:Y:S04]  /*183c0*/  LDL.LU.64 R16, [R1+0x1070] ;  /* 0x0010700001107983 */ /* 0x000f280000300a00 */
[----:B------:R-:W-:Y:S04]  /*183d0*/  STL [R1+0xfbc], R20 ;  /* 0x000fbc1401007387 */ /* 0x000fe80000100800 */
[----:B------:R0:W-:Y:S04]  /*183e0*/  STL [R1+0xfb8], R21 ;  /* 0x000fb81501007387 */ /* 0x0001e80000100800 */
[----:B0-----:R-:W4:Y:S04]  /*183f0*/  LDL.64 R20, [R1+0x38] ;  /* 0x0000380001147983 */ /* 0x001f280000100a00 */
[----:B------:R-:W-:Y:S01]  /*18400*/  STL [R1+0x1040], R22 ;  /* 0x0010401601007387 */ /* 0x000fe20000100800 */
[----:B--2---:R-:W-:Y:S01]  /*18410*/  IMAD R12, R12, 0x100, R27 ;  /* 0x000001000c0c7824 */ /* 0x004fe200078e021b */
[----:B---3--:R-:W-:Y:S02]  /*18420*/  HMMA.16816.F32 R8, R4, R18, R8 ;  /* 0x000000120408723c */ /* 0x008fe40000001808 */
[----:B----4-:R0:W-:Y:S04]  /*18430*/  STL.64 [R1+0x1038], R20 ;  /* 0x0010381401007387 */ /* 0x0101e80000100a00 */
[----:B0-----:R-:W2:Y:S04]  /*18440*/  LDL.LU.64 R20, [R1+0x390] ;  /* 0x0003900001147983 */ /* 0x001ea80000300a00 */
[----:B------:R-:W2:-:S13]  /*18450*/  LDL.LU.64 R22, [R1+0x398] ;  /* 0x0003980001167983 */ /* 0x000e9a0000300a00 */
[----:B------:R-:W-:Y:S04]  /*18460*/  STL.64 [R1+0x3a0], R8 ;  /* 0x0003a00801007387 */ /* 0x000fe80000100a00 */
[----:B------:R0:W-:Y:S04]  /*18470*/  STL.64 [R1+0x3a8], R10 ;  /* 0x0003a80a01007387 */ /* 0x0001e80000100a00 */
[----:B0-----:R-:W3:Y:S04]  /*18480*/  LDL.LU.64 R10, [R1+0x1068] ;  /* 0x00106800010a7983 */ /* 0x001ee80000300a00 */
[----:B------:R-:W2:Y:S04]  /*18490*/  LDL.LU.64 R8, [R1+0x1060] ;  /* 0x0010600001087983 */ /* 0x000ea80000300a00 */
[----:B------:R0:W-:Y:S04]  /*184a0*/  STL.64 [R1+0x1050], R18 ;  /* 0x0010501201007387 */ /* 0x0001e80000100a00 */
[----:B0-----:R-:W4:Y:S04]  /*184b0*/  LDL.LU R19, [R1+0x604] ;  /* 0x0006040001137983 */ /* 0x001f280000300800 */
[----:B------:R0:W-:Y:S04]  /*184c0*/  STL.64 [R1+0x1048], R16 ;  /* 0x0010481001007387 */ /* 0x0001e80000100a00 */
[----:B------:R-:W3:Y:S04]  /*184d0*/  LDL.64 R26, [R1+0x10] ;  /* 0x00001000011a7983 */ /* 0x000ee80000100a00 */
[----:B------:R-:W3:Y:S01]  /*184e0*/  LDL.64 R24, [R1+0x18] ;  /* 0x0000180001187983 */ /* 0x000ee20000100a00 */
[----:B--2---:R-:W-:Y:S01]  /*184f0*/  HMMA.16816.F32 R20, R4, R8, R20 ;  /* 0x000000080414723c */ /* 0x004fe20000001814 */
[----:B----4-:R-:W-:-:S02]  /*18500*/  IMAD R13, R13, 0x100, R19 ;  /* 0x000001000d0d7824 */ /* 0x010fc400078e0213 */
[----:B---3--:R-:W-:Y:S04]  /*18510*/  STL.64 [R1+0x1020], R26 ;  /* 0x0010201a01007387 */ /* 0x008fe80000100a00 */
[----:B------:R-:W-:Y:S04]  /*18520*/  STL.64 [R1+0x1018], R24 ;  /* 0x0010181801007387 */ /* 0x000fe80000100a00 */
[----:B0-----:R-:W2:Y:S04]  /*18530*/  LDL.LU.64 R16, [R1+0x4a0] ;  /* 0x0004a00001107983 */ /* 0x001ea80000300a00 */
[----:B------:R-:W2:Y:S08]  /*18540*/  LDL.LU.64 R18, [R1+0x4a8] ;  /* 0x0004a80001127983 */ /* 0x000eb00000300a00 */
[----:B------:R0:W-:Y:S04]  /*18550*/  STL.64 [R1+0x390], R20 ;  /* 0x0003901401007387 */ /* 0x0001e80000100a00 */
[----:B------:R1:W-:Y:S04]  /*18560*/  STL.64 [R1+0x398], R22 ;  /* 0x0003981601007387 */ /* 0x0003e80000100a00 */
[----:B0-----:R-:W3:Y:S04]  /*18570*/  LDL.LU.64 R20, [R1+0x490] ;  /* 0x0004900001147983 */ /* 0x001ee80000300a00 */
[----:B-1----:R-:W3:Y:S04]  /*18580*/  LDL.LU.64 R22, [R1+0x498] ;  /* 0x0004980001167983 */ /* 0x002ee80000300a00 */
[----:B------:R-:W4:Y:S04]  /*18590*/  LDL.LU.64 R24, [R1+0x370] ;  /* 0x0003700001187983 */ /* 0x000f280000300a00 */
[----:B------:R-:W3:Y:S01]  /*185a0*/  LDL.LU.64 R26, [R1+0x378] ;  /* 0x00037800011a7983 */ /* 0x000ee20000300a00 */
[----:B------:R-:W-:Y:S01]  /*185b0*/  IMAD R14, R14, 0x100, R0 ;  /* 0x000001000e0e7824 */ /* 0x000fe200078e0200 */
[C---:B--2---:R-:W-:Y:S02]  /*185c0*/  HMMA.16816.F32 R16, R4.reuse, R10, R16 ;  /* 0x0000000a0410723c */ /* 0x044fe40000001810 */
[----:B---3--:R-:W-:Y:S04]  /*185d0*/  STL.64 [R1+0x1030], R26 ;  /* 0x0010301a01007387 */ /* 0x008fe80000100a00 */
[----:B----4-:R0:W-:Y:S04]  /*185e0*/  STL.64 [R1+0x1028], R24 ;  /* 0x0010281801007387 */ /* 0x0101e80000100a00 */
[----:B0-----:R-:W2:Y:S04]  /*185f0*/  LDL.LU.64 R24, [R1+0x380] ;  /* 0x0003800001187983 */ /* 0x001ea80000300a00 */
[----:B------:R-:W2:Y:S04]  /*18600*/  LDL.LU.64 R26, [R1+0x388] ;  /* 0x00038800011a7983 */ /* 0x000ea80000300a00 */
[----:B------:R-:W-:Y:S04]  /*18610*/  STL [R1+0xf94], R8 ;  /* 0x000f940801007387 */ /* 0x000fe80000100800 */
[----:B------:R0:W-:Y:S04]  /*18620*/  STL [R1+0xf90], R9 ;  /* 0x000f900901007387 */ /* 0x0001e80000100800 */
[----:B0-----:R-:W3:Y:S04]  /*18630*/  LDL.LU.64 R8, [R1+0x20] ;  /* 0x0000200001087983 */ /* 0x001ee80000300a00 */
[----:B------:R-:W4:Y:S04]  /*18640*/  LDL.LU R0, [R1+0x1058] ;  /* 0x0010580001007983 */ /* 0x000f280000300800 */
[----:B------:R-:W-:Y:S04]  /*18650*/  STL.64 [R1+0x4a0], R16 ;  /* 0x0004a01001007387 */ /* 0x000fe80000100a00 */
[----:B------:R0:W-:Y:S04]  /*18660*/  STL.64 [R1+0x4a8], R18 ;  /* 0x0004a81201007387 */ /* 0x0001e80000100a00 */
[----:B0-----:R-:W2:Y:S04]  /*18670*/  LDL.LU.64 R18, [R1+0x1050] ;  /* 0x0010500001127983 */ /* 0x001ea80000300a00 */
[----:B------:R-:W3:Y:S02]  /*18680*/  LDL.LU.64 R16, [R1+0x1048] ;  /* 0x0010480001107983 */ /* 0x000ee40000300a00 */
[----:B---3--:R-:W-:-:S15]  /*18690*/  HMMA.16816.F32 R20, R4, R16, R20 ;  /* 0x000000100414723c */ /* 0x008fde0000001814 */
[----:B------:R-:W-:-:S08]  /*186a0*/  NOP ;  /* 0x0000000000007918 */ /* 0x000fd00000000000 */
[----:B------:R-:W-:Y:S04]  /*186b0*/  STL.64 [R1+0x490], R20 ;  /* 0x0004901401007387 */ /* 0x000fe80000100a00 */
[----:B------:R0:W-:Y:S04]  /*186c0*/  STL.64 [R1+0x498], R22 ;  /* 0x0004981601007387 */ /* 0x0001e80000100a00 */
[----:B0-----:R-:W3:Y:S04]  /*186d0*/  LDL.LU R22, [R1+0x1040] ;  /* 0x0010400001167983 */ /* 0x001ee80000300800 */
[----:B------:R-:W4:Y:S04]  /*186e0*/  LDL.LU.64 R20, [R1+0x1038] ;  /* 0x0010380001147983 */ /* 0x000f280000300a00 */
[----:B--2---:R-:W-:Y:S04]  /*186f0*/  STL.64 [R1+0xfa0], R18 ;  /* 0x000fa01201007387 */ /* 0x004fe80000100a00 */
[----:B------:R0:W-:Y:S04]  /*18700*/  STL.64 [R1+0xf98], R16 ;  /* 0x000f981001007387 */ /* 0x0001e80000100a00 */
[----:B0-----:R-:W2:Y:S04]  /*18710*/  LDL.LU.64 R16, [R1+0x360] ;  /* 0x0003600001107983 */ /* 0x001ea80000300a00 */
[----:B------:R-:W2:Y:S01]  /*18720*/  LDL.LU.64 R18, [R1+0x368] ;  /* 0x0003680001127983 */ /* 0x000ea20000300a00 */
[----:B----4-:R-:W-:Y:S03]  /*18730*/  HMMA.16816.F32 R4, R4, R20, R24 ;  /* 0x000000140404723c */ /* 0x010fe60000001818 */
[----:B------:R-:W4:Y:S04]  /*18740*/  LDL.LU.64 R26, [R1+0x1030] ;  /* 0x00103000011a7983 */ /* 0x000f280000300a00 */
[----:B------:R-:W4:Y:S01]  /*18750*/  LDL.LU.64 R24, [R1+0x1028] ;  /* 0x0010280001187983 */ /* 0x000f220000300a00 */
[----:B------:R-:W-:Y:S01]  /*18760*/  IMAD R15, R0, 0x100, R15 ;  /* 0x00000100000f7824 */ /* 0x000fe200078e020f */
[----:B------:R-:W-:-:S02]  /*18770*/  F2FP.F16.E5M2.UNPACK_B R12, R12 ;  /* 0x0000000cff0c723e */ /* 0x000fc400020004ff */
[----:B------:R-:W-:Y:S02]  /*18780*/  F2FP.F16.E5M2.UNPACK_B R13, R13 ;  /* 0x0000000dff0d723e */ /* 0x000fe400020004ff */
[----:B------:R-:W-:Y:S02]  /*18790*/  F2FP.F16.E5M2.UNPACK_B R14, R14 ;  /* 0x0000000eff0e723e */ /* 0x000fe400020004ff */
[----:B------:R-:W-:Y:S01]  /*187a0*/  F2FP.F16.E5M2.UNPACK_B R15, R15 ;  /* 0x0000000fff0f723e */ /* 0x000fe200020004ff */
[----:B------:R-:W-:Y:S02]  /*187b0*/  IMAD.MOV.U32 R21, RZ, RZ, R20 ;  /* 0x000000ffff157224 */ /* 0x000fe400078e0014 */
[----:B------:R-:W-:Y:S02]  /*187c0*/  IMAD.MOV.U32 R23, RZ, RZ, R2 ;  /* 0x000000ffff177224 */ /* 0x000fe400078e0002 */
[----:B------:R-:W-:-:S03]  /*187d0*/  IMAD.MOV.U32 R20, RZ, RZ, R3 ;  /* 0x000000ffff147224 */ /* 0x000fc600078e0003 */
[----:B------:R0:W-:Y:S04]  /*187e0*/  STL.64 [R1+0x380], R4 ;  /* 0x0003800401007387 */ /* 0x0001e80000100a00 */
[----:B------:R1:W-:Y:S04]  /*187f0*/  STL.64 [R1+0x388], R6 ;  /* 0x0003880601007387 */ /* 0x0003e80000100a00 */
[----:B0-----:R-:W2:Y:S04]  /*18800*/  LDL.LU.64 R4, [R1+0x340] ;  /* 0x0003400001047983 */ /* 0x001ea80000300a00 */
[----:B-1----:R-:W2:Y:S01]  /*18810*/  LDL.LU.64 R6, [R1+0x348] ;  /* 0x0003480001067983 */ /* 0x002ea20000300a00 */
[----:B----4-:R-:W-:-:S15]  /*18820*/  HMMA.16816.F32 R24, R12, R2, R24 ;  /* 0x000000020c18723c */ /* 0x010fde0000001818 */
[----:B------:R-:W-:-:S08]  /*18830*/  NOP ;  /* 0x0000000000007918 */ /* 0x000fd00000000000 */
[----:B------:R-:W-:Y:S04]  /*18840*/  STL.64 [R1+0x370], R24 ;  /* 0x0003701801007387 */ /* 0x000fe80000100a00 */
[----:B------:R0:W-:Y:S04]  /*18850*/  STL.64 [R1+0x378], R26 ;  /* 0x0003781a01007387 */ /* 0x0001e80000100a00 */
[----:B0-----:R-:W4:Y:S04]  /*18860*/  LDL.LU.64 R26, [R1+0x1020] ;  /* 0x00102000011a7983 */ /* 0x001f280000300a00 */
[----:B------:R-:W4:Y:S04]  /*18870*/  LDL.LU.64 R24, [R1+0x1018] ;  /* 0x0010180001187983 */ /* 0x000f280000300a00 */
[----:B---3--:R-:W-:Y:S04]  /*18880*/  STL.64 [R1+0xfd0], R22 ;  /* 0x000fd01601007387 */ /* 0x008fe80000100a00 */
[----:B------:R0:W-:Y:S04]  /*18890*/  STL.64 [R1+0xfc8], R20 ;  /* 0x000fc81401007387 */ /* 0x0001e80000100a00 */
[----:B0-----:R-:W3:Y:S04]  /*188a0*/  LDL.LU.64 R20, [R1+0x350] ;  /* 0x0003500001147983 */ /* 0x001ee80000300a00 */
[----:B------:R-:W3:Y:S01]  /*188b0*/  LDL.LU.64 R22, [R1+0x358] ;  /* 0x0003580001167983 */ /* 0x000ee20000300a00 */
[----:B--2---:R-:W-:Y:S06]  /*188c0*/  HMMA.16816.F32 R16, R12, R8, R16 ;  /* 0x000000080c10723c */ /* 0x004fec0000001810 */
[----:B------:R-:W-:-:S02]  /*188d0*/  IMAD.MOV.U32 R2, RZ, RZ, R8 ;  /* 0x000000ffff027224 */ /* 0x000fc400078e0008 */
[----:B------:R-:W-:-:S15]  /*188e0*/  IMAD.MOV.U32 R3, RZ, RZ, R9 ;  /* 0x000000ffff037224 */ /* 0x000fde00078e0009 */
[----:B------:R-:W-:Y:S04]  /*188f0*/  STL.64 [R1+0x360], R16 ;  /* 0x0003601001007387 */ /* 0x000fe80000100a00 */
[----:B------:R0:W-:Y:S04]  /*18900*/  STL.64 [R1+0x368], R18 ;  /* 0x0003681201007387 */ /* 0x0001e80000100a00 */
[----:B0-----:R-:W2:Y:S04]  /*18910*/  LDL.LU.64 R18, [R1+0x8] ;  /* 0x0000080001127983 */ /* 0x001ea80000300a00 */
[----:B------:R-:W-:Y:S04]  /*18920*/  STL [R1+0xf60], R2 ;  /* 0x000f600201007387 */ /* 0x000fe80000100800 */
[----:B------:R0:W-:Y:S01]  /*18930*/  STL [R1+0xf5c], R3 ;  /* 0x000f5c0301007387 */ /* 0x0001e20000100800 */
[----:B----4-:R-:W-:Y:S01]  /*18940*/  HMMA.16816.F32 R4, R12, R26, R4 ;  /* 0x0000001a0c04723c */ /* 0x010fe20000001804 */
[----:B------:R-:W-:-:S05]  /*18950*/  IMAD.MOV.U32 R0, RZ, RZ, R25 ;  /* 0x000000ffff007224 */ /* 0x000fca00078e0019 */
[----:B---3--:R-:W-:Y:S01]  /*18960*/  HMMA.16816.F32 R20, R12, R24, R20 ;  /* 0x000000180c14723c */ /* 0x008fe20000001814 */
[----:B------:R-:W-:Y:S01]  /*18970*/  STL [R1+0xf64], R0 ;  /* 0x000f640001007387 */ /* 0x000fe20000100800 */
[----:B0-----:R-:W-:-:S15]  /*18980*/  IMAD.MOV.U32 R3, RZ, RZ, R26 ;  /* 0x000000ffff037224 */ /* 0x001fde00078e001a */
[----:B------:R-:W-:-:S06]  /*18990*/  NOP ;  /* 0x0000000000007918 */ /* 0x000fcc0000000000 */
[----:B------:R-:W-:Y:S04]  /*189a0*/  STL.64 [R1+0x350], R20 ;  /* 0x0003501401007387 */ /* 0x000fe80000100a00 */
[----:B------:R-:W-:Y:S04]  /*189b0*/  STL.64 [R1+0x358], R22 ;  /* 0x0003581601007387 */ /* 0x000fe80000100a00 */
[----:B------:R-:W3:Y:S04]  /*189c0*/  LDL.LU.64 R24, [R1+0x310] ;  /* 0x0003100001187983 */ /* 0x000ee80000300a00 */
[----:B------:R-:W-:Y:S04]  /*189d0*/  STL.64 [R1+0x340], R4 ;  /* 0x0003400401007387 */ /* 0x000fe80000100a00 */
[----:B------:R-:W-:Y:S04]  /*189e0*/  STL.64 [R1+0x348], R6 ;  /* 0x0003480601007387 */ /* 0x000fe80000100a00 */
[----:B------:R-:W4:Y:S04]  /*189f0*/  LDL.LU.64 R26, [R1+0x318] ;  /* 0x00031800011a7983 */ /* 0x000f280000300a00 */
[----:B----4-:R0:W-:Y:S04]  /*18a00*/  STL.64 [R1+0x1000], R26 ;  /* 0x0010001a01007387 */ /* 0x0101e80000100a00 */
[----:B0-----:R-:W4:Y:S04]  /*18a10*/  LDL R26, [R1] ;  /* 0x00000000011a7983 */ /* 0x001f280000100800 */
[----:B------:R-:W4:Y:S04]  /*18a20*/  LDL R27, [R1+0x4] ;  /* 0x00000400011b7983 */ /* 0x000f280000100800 */
[----:B---3--:R-:W-:Y:S04]  /*18a30*/  STL.64 [R1+0xff8], R24 ;  /* 0x000ff81801007387 */ /* 0x008fe80000100a00 */
[----:B------:R-:W3:Y:S04]  /*18a40*/  LDL.LU.64 R20, [R1+0x2f0] ;  /* 0x0002f00001147983 */ /* 0x000ee80000300a00 */
[----:B------:R-:W2:Y:S04]  /*18a50*/  LDL.LU.64 R22, [R1+0x2f8] ;  /* 0x0002f80001167983 */ /* 0x000ea80000300a00 */
[----:B--2---:R-:W-:Y:S04]  /*18a60*/  STL.64 [R1+0xfe0], R22 ;  /* 0x000fe01601007387 */ /* 0x004fe80000100a00 */
[----:B---3--:R0:W-:Y:S04]  /*18a70*/  STL.64 [R1+0xfd8], R20 ;  /* 0x000fd81401007387 */ /* 0x0081e80000100a00 */
[----:B0-----:R-:W2:Y:S04]  /*18a80*/  LDL.LU.64 R20, [R1+0x300] ;  /* 0x0003000001147983 */ /* 0x001ea80000300a00 */
[----:B------:R-:W3:Y:S04]  /*18a90*/  LDL.LU.64 R22, [R1+0x308] ;  /* 0x0003080001167983 */ /* 0x000ee80000300a00 */
[----:B---3--:R-:W-:Y:S04]  /*18aa0*/  STL.64 [R1+0x1010], R22 ;  /* 0x0010101601007387 */ /* 0x008fe80000100a00 */
[----:B--2---:R0:W-:Y:S04]  /*18ab0*/  STL.64 [R1+0x1008], R20 ;  /* 0x0010081401007387 */ /* 0x0041e80000100a00 */
[----:B0-----:R-:W4:Y:S04]  /*18ac0*/  LDL.LU.64 R20, [R1+0x320] ;  /* 0x0003200001147983 */ /* 0x001f280000300a00 */
[----:B------:R-:W4:Y:S04]  /*18ad0*/  LDL.LU.64 R22, [R1+0x328] ;  /* 0x0003280001167983 */ /* 0x000f280000300a00 */
[----:B------:R-:W2:Y:S04]  /*18ae0*/  LDL.LU R8, [R1+0x61c] ;  /* 0x00061c0001087983 */ /* 0x000ea80000300800 */
[----:B------:R-:W3:Y:S04]  /*18af0*/  LDL.LU R4, [R1+0x618] ;  /* 0x0006180001047983 */ /* 0x000ee80000300800 */
[----:B------:R-:W2:Y:S04]  /*18b00*/  LDL.LU R9, [R1+0x624] ;  /* 0x0006240001097983 */ /* 0x000ea80000300800 */
[----:B------:R-:W-:Y:S04]  /*18b10*/  STL.64 [R1+0xfb0], R10 ;  /* 0x000fb00a01007387 */ /* 0x000fe80000100a00 */
[----:B--2---:R0:W-:Y:S04]  /*18b20*/  STL.64 [R1+0xfa8], R8 ;  /* 0x000fa80801007387 */ /* 0x0041e80000100a00 */
[----:B0-----:R-:W2:Y:S04]  /*18b30*/  LDL.LU.64 R8, [R1+0x330] ;  /* 0x0003300001087983 */ /* 0x001ea80000300a00 */
[----:B------:R-:W2:Y:S01]  /*18b40*/  LDL.LU.64 R10, [R1+0x338] ;  /* 0x00033800010a7983 */ /* 0x000ea20000300a00 */
[----:B----4-:R-:W-:Y:S03]  /*18b50*/  HMMA.16816.F32 R24, R12, R26, R20 ;  /* 0x0000001a0c18723c */ /* 0x010fe60000001814 */
[----:B------:R-:W4:Y:S04]  /*18b60*/  LDL.LU R5, [R1+0x620] ;  /* 0x0006200001057983 */ /* 0x000f280000300800 */
[----:B------:R-:W4:Y:S04]  /*18b70*/  LDL.LU R6, [R1+0x628] ;  /* 0x0006280001067983 */ /* 0x000f280000300800 */
[----:B------:R-:W4:Y:S01]  /*18b80*/  LDL.LU R7, [R1+0x630] ;  /* 0x0006300001077983 */ /* 0x000f220000300800 */
[----:B------:R-:W-:-:S02]  /*18b90*/  IMAD.MOV.U32 R0, RZ, RZ, R18 ;  /* 0x000000ffff007224 */ /* 0x000fc400078e0012 */
[----:B------:R-:W-:Y:S01]  /*18ba0*/  IMAD.MOV.U32 R2, RZ, RZ, R19 ;  /* 0x000000ffff027224 */ /* 0x000fe200078e0013 */
[----:B--2---:R-:W-:-:S15]  /*18bb0*/  HMMA.16816.F32 R8, R12, R18, R8 ;  /* 0x000000120c08723c */ /* 0x004fde0000001808 */
[----:B------:R-:W-:-:S08]  /*18bc0*/  NOP ;  /* 0x0000000000007918 */ /* 0x000fd00000000000 */
[----:B------:R0:W-:Y:S04]  /*18bd0*/  STL.64 [R1+0x330], R8 ;  /* 0x0003300801007387 */ /* 0x0001e80000100a00 */
[----:B------:R1:W-:Y:S04]  /*18be0*/  STL.64 [R1+0x338], R10 ;  /* 0x0003380a01007387 */ /* 0x0003e80000100a00 */
[----:B0-----:R-:W2:Y:S04]  /*18bf0*/  LDL.LU.64 R8, [R1+0x2e0] ;  /* 0x0002e00001087983 */ /* 0x001ea80000300a00 */
[----:B-1----:R-:W2:Y:S04]  /*18c00*/  LDL.LU.64 R10, [R1+0x2e8] ;  /* 0x0002e800010a7983 */ /* 0x002ea80000300a00 */
[----:B------:R-:W3:Y:S04]  /*18c10*/  LDL.LU.64 R16, [R1+0x2d0] ;  /* 0x0002d00001107983 */ /* 0x000ee80000300a00 */
[----:B------:R-:W3:Y:S04]  /*18c20*/  LDL.LU.64 R18, [R1+0x2d8] ;  /* 0x0002d80001127983 */ /* 0x000ee80000300a00 */
[----:B------:R-:W4:Y:S04]  /*18c30*/  LDL.LU.64 R22, [R1+0x1010] ;  /* 0x0010100001167983 */ /* 0x000f280000300a00 */
[----:B------:R-:W4:Y:S04]  /*18c40*/  LDL.LU.64 R20, [R1+0x1008] ;  /* 0x0010080001147983 */ /* 0x000f280000300a00 */
        /* <DEDUP_REMOVED lines=20> */
[----:B0-----:R-:W2:Y:S04]  /*18d90*/  LDL.LU.64 R22, [R1+0xfd0] ;  /* 0x000fd00001167983 */ /* 0x001ea80000300a00 */
[----:B------:R-:W4:Y:S04]  /*18da0*/  LDL.LU.64 R20, [R1+0xfc8] ;  /* 0x000fc80001147983 */ /* 0x000f280000300a00 */
[----:B------:R2:W-:Y:S02]  /*18db0*/  STL.64 [R1+0xec8], R26 ;  /* 0x000ec81a01007387 */ /* 0x0005e40000100a00 */
[----:B--2---:R-:W-:-:S02]  /*18dc0*/  IMAD.MOV.U32 R26, RZ, RZ, R23 ;  /* 0x000000ffff1a7224 */ /* 0x004fc400078e0017 */
[----:B------:R-:W2:Y:S01]  /*18dd0*/  LDL.LU R23, [R1+0xfc0] ;  /* 0x000fc00001177983 */ /* 0x000ea20000300800 */
[----:B----4-:R-:W-:-:S03]  /*18de0*/  IMAD.MOV.U32 R27, RZ, RZ, R20 ;  /* 0x000000ffff1b7224 */ /* 0x010fc600078e0014 */
[----:B------:R-:W3:Y:S04]  /*18df0*/  LDL.LU R20, [R1+0xfbc] ;  /* 0x000fbc0001147983 */ /* 0x000ee80000300800 */
[----:B------:R0:W-:Y:S02]  /*18e00*/  STL.64 [R1+0xec0], R24 ;  /* 0x000ec01801007387 */ /* 0x0001e40000100a00 */
[----:B0-----:R-:W-:Y:S02]  /*18e10*/  IMAD.MOV.U32 R24, RZ, RZ, R21 ;  /* 0x000000ffff187224 */ /* 0x001fe400078e0015 */
[----:B------:R-:W3:Y:S04]  /*18e20*/  LDL.LU R21, [R1+0xfb8] ;  /* 0x000fb80001157983 */ /* 0x000ee80000300800 */
[----:B------:R-:W4:Y:S04]  /*18e30*/  LDL R25, [R1+0x3c] ;  /* 0x00003c0001197983 */ /* 0x000f280000100800 */
[----:B------:R-:W-:Y:S01]  /*18e40*/  STL.64 [R1+0xf70], R26 ;  /* 0x000f701a01007387 */ /* 0x000fe20000100a00 */
[C---:B--2---:R-:W-:Y:S06]  /*18e50*/  HMMA.16816.F32 R8, R12.reuse, R22, R8 ;  /* 0x000000160c08723c */ /* 0x044fec0000001808 */
[C---:B---3--:R-:W-:Y:S01]  /*18e60*/  HMMA.16816.F32 R16, R12.reuse, R20, R16 ;  /* 0x000000140c10723c */ /* 0x048fe20000001810 */
[----:B----4-:R0:W-:Y:S04]  /*18e70*/  STL.64 [R1+0xf68], R24 ;  /* 0x000f681801007387 */ /* 0x0101e80000100a00 */
[----:B0-----:R-:W2:Y:S04]  /*18e80*/  LDL.LU.64 R24, [R1+0x2c0] ;  /* 0x0002c00001187983 */ /* 0x001ea80000300a00 */
[----:B------:R-:W2:Y:S08]  /*18e90*/  LDL.LU.64 R26, [R1+0x2c8] ;  /* 0x0002c800011a7983 */ /* 0x000eb00000300a00 */
[----:B------:R-:W-:Y:S04]  /*18ea0*/  STL.64 [R1+0x2e0], R8 ;  /* 0x0002e00801007387 */ /* 0x000fe80000100a00 */
[----:B------:R0:W-:Y:S04]  /*18eb0*/  STL.64 [R1+0x2e8], R10 ;  /* 0x0002e80a01007387 */ /* 0x0001e80000100a00 */
[----:B0-----:R-:W3:Y:S04]  /*18ec0*/  LDL.LU.64 R10, [R1+0xfb0] ;  /* 0x000fb000010a7983 */ /* 0x001ee80000300a00 */
[----:B------:R-:W4:Y:S04]  /*18ed0*/  LDL.LU.64 R8, [R1+0xfa8] ;  /* 0x000fa80001087983 */ /* 0x000f280000300a00 */
[----:B------:R-:W-:Y:S04]  /*18ee0*/  STL.64 [R1+0x2d0], R16 ;  /* 0x0002d01001007387 */ /* 0x000fe80000100a00 */
[----:B------:R0:W-:Y:S04]  /*18ef0*/  STL.64 [R1+0x2d8], R18 ;  /* 0x0002d81201007387 */ /* 0x0001e80000100a00 */
[----:B0-----:R-:W2:Y:S04]  /*18f00*/  LDL.LU.64 R18, [R1+0xfa0] ;  /* 0x000fa00001127983 */ /* 0x001ea80000300a00 */
[----:B------:R-:W3:Y:S04]  /*18f10*/  LDL.LU.64 R16, [R1+0xf98] ;  /* 0x000f980001107983 */ /* 0x000ee80000300a00 */
[----:B------:R0:W-:Y:S04]  /*18f20*/  STL.64 [R1+0xea8], R22 ;  /* 0x000ea81601007387 */ /* 0x0001e80000100a00 */
[----:B0-----:R-:W3:Y:S04]  /*18f30*/  LDL.LU R22, [R1+0x62c] ;  /* 0x00062c0001167983 */ /* 0x001ee80000300800 */
[----:B------:R-:W3:Y:S04]  /*18f40*/  LDL.LU R23, [R1+0x634] ;  /* 0x0006340001177983 */ /* 0x000ee80000300800 */
[----:B------:R0:W-:Y:S01]  /*18f50*/  STL.64 [R1+0xea0], R20 ;  /* 0x000ea01401007387 */ /* 0x0001e20000100a00 */
[----:B--2---:R-:W-:Y:S01]  /*18f60*/  HMMA.16816.F32 R24, R12, R18, R24 ;  /* 0x000000120c18723c */ /* 0x004fe20000001818 */
[----:B----4-:R-:W-:-:S02]  /*18f70*/  IMAD R4, R4, 0x100, R8 ;  /* 0x0000010004047824 */ /* 0x010fc400078e0208 */
[----:B------:R-:W-:Y:S01]  /*18f80*/  IMAD R5, R5, 0x100, R9 ;  /* 0x0000010005057824 */ /* 0x000fe200078e0209 */
[----:B---3--:R1:W-:Y:S04]  /*18f90*/  STL.64 [R1+0xf88], R22 ;  /* 0x000f881601007387 */ /* 0x0083e80000100a00 */
[----:B0-----:R-:W2:Y:S04]  /*18fa0*/  LDL.LU.64 R20, [R1+0x2b0] ;  /* 0x0002b00001147983 */ /* 0x001ea80000300a00 */
[----:B-1----:R-:W2:Y:S04]  /*18fb0*/  LDL.LU.64 R22, [R1+0x2b8] ;  /* 0x0002b80001167983 */ /* 0x002ea80000300a00 */
[----:B------:R-:W-:Y:S04]  /*18fc0*/  STL.64 [R1+0xf80], R18 ;  /* 0x000f801201007387 */ /* 0x000fe80000100a00 */
[----:B------:R0:W-:Y:S04]  /*18fd0*/  STL.64 [R1+0xf78], R16 ;  /* 0x000f781001007387 */ /* 0x0001e80000100a00 */
[----:B------:R1:W-:Y:S04]  /*18fe0*/  STL.64 [R1+0x2c0], R24 ;  /* 0x0002c01801007387 */ /* 0x0003e80000100a00 */
[----:B------:R3:W-:Y:S04]  /*18ff0*/  STL.64 [R1+0x2c8], R26 ;  /* 0x0002c81a01007387 */ /* 0x0007e80000100a00 */
[----:B0-----:R-:W4:Y:S04]  /*19000*/  LDL.LU.64 R16, [R1+0x480] ;  /* 0x0004800001107983 */ /* 0x001f280000300a00 */
[----:B------:R-:W4:Y:S04]  /*19010*/  LDL.LU.64 R18, [R1+0x488] ;  /* 0x0004880001127983 */ /* 0x000f280000300a00 */
[----:B-1----:R-:W4:Y:S04]  /*19020*/  LDL.LU.64 R24, [R1+0x470] ;  /* 0x0004700001187983 */ /* 0x002f280000300a00 */
[----:B---3--:R-:W3:Y:S04]  /*19030*/  LDL.LU.64 R26, [R1+0x478] ;  /* 0x00047800011a7983 */ /* 0x008ee80000300a00 */
[----:B------:R-:W2:Y:S04]  /*19040*/  LDL.LU R8, [R1+0xf94] ;  /* 0x000f940001087983 */ /* 0x000ea80000300800 */
[----:B------:R-:W2:Y:S02]  /*19050*/  LDL.LU R9, [R1+0xf90] ;  /* 0x000f900001097983 */ /* 0x000ea40000300800 */
[----:B--2---:R-:W-:-:S15]  /*19060*/  HMMA.16816.F32 R20, R12, R8, R20 ;  /* 0x000000080c14723c */ /* 0x004fde0000001814 */
[----:B------:R-:W-:-:S08]  /*19070*/  NOP ;  /* 0x0000000000007918 */ /* 0x000fd00000000000 */
[----:B------:R-:W-:Y:S04]  /*19080*/  STL.64 [R1+0x2b0], R20 ;  /* 0x0002b01401007387 */ /* 0x000fe80000100a00 */
[----:B------:R0:W-:Y:S04]  /*19090*/  STL.64 [R1+0x2b8], R22 ;  /* 0x0002b81601007387 */ /* 0x0001e80000100a00 */
[----:B0-----:R-:W2:Y:S01]  /*190a0*/  LDL.LU.64 R22, [R1+0xf88] ;  /* 0x000f880001167983 */ /* 0x001ea20000300a00 */
[----:B----4-:R-:W-:Y:S03]  /*190b0*/  HMMA.16816.F32 R16, R12, R10, R16 ;  /* 0x0000000a0c10723c */ /* 0x010fe60000001810 */
[----:B------:R-:W4:Y:S01]  /*190c0*/  LDL.LU.64 R20, [R1+0x280] ;  /* 0x0002800001147983 */ /* 0x000f220000300a00 */
[----:B--2---:R-:W-:-:S02]  /*190d0*/  IMAD R6, R6, 0x100, R22 ;  /* 0x0000010006067824 */ /* 0x004fc400078e0216 */
[----:B------:R-:W-:Y:S02]  /*190e0*/  IMAD R7, R7, 0x100, R23 ;  /* 0x0000010007077824 */ /* 0x000fe400078e0217 */
[----:B------:R-:W4:-:S15]  /*190f0*/  LDL.LU.64 R22, [R1+0x288] ;  /* 0x0002880001167983 */ /* 0x000f1e0000300a00 */
[----:B------:R-:W-:Y:S04]  /*19100*/  STL.64 [R1+0x480], R16 ;  /* 0x0004801001007387 */ /* 0x000fe80000100a00 */
[----:B------:R0:W-:Y:S04]  /*19110*/  STL.64 [R1+0x488], R18 ;  /* 0x0004881201007387 */ /* 0x0001e80000100a00 */
[----:B0-----:R-:W2:Y:S04]  /*19120*/  LDL.LU.64 R18, [R1+0xf80] ;  /* 0x000f800001127983 */ /* 0x001ea80000300a00 */
[----:B------:R-:W3:Y:S04]  /*19130*/  LDL.LU.64 R16, [R1+0xf78] ;  /* 0x000f780001107983 */ /* 0x000ee80000300a00 */
[----:B------:R-:W-:Y:S04]  /*19140*/  STL.64 [R1+0xe78], R10 ;  /* 0x000e780a01007387 */ /* 0x000fe80000100a00 */
[----:B------:R0:W-:Y:S04]  /*19150*/  STL.64 [R1+0xe70], R8 ;  /* 0x000e700801007387 */ /* 0x0001e80000100a00 */
[----:B0-----:R-:W4:Y:S04]  /*19160*/  LDL.LU.64 R8, [R1+0x2a0] ;  /* 0x0002a00001087983 */ /* 0x001f280000300a00 */
[----:B------:R-:W4:Y:S01]  /*19170*/  LDL.LU.64 R10, [R1+0x2a8] ;  /* 0x0002a800010a7983 */ /* 0x000f220000300a00 */
[----:B---3--:R-:W-:-:S15]  /*19180*/  HMMA.16816.F32 R24, R12, R16, R24 ;  /* 0x000000100c18723c */ /* 0x008fde0000001818 */
[----:B------:R-:W-:-:S08]  /*19190*/  NOP ;  /* 0x0000000000007918 */ /* 0x000fd00000000000 */
[----:B------:R-:W-:Y:S04]  /*191a0*/  STL.64 [R1+0x470], R24 ;  /* 0x0004701801007387 */ /* 0x000fe80000100a00 */
[----:B------:R0:W-:Y:S04]  /*191b0*/  STL.64 [R1+0x478], R26 ;  /* 0x0004781a01007387 */ /* 0x0001e80000100a00 */
[----:B0-----:R-:W3:Y:S04]  /*191c0*/  LDL.LU.64 R26, [R1+0xf70] ;  /* 0x000f7000011a7983 */ /* 0x001ee80000300a00 */
[----:B------:R-:W4:Y:S04]  /*191d0*/  LDL.LU.64 R24, [R1+0xf68] ;  /* 0x000f680001187983 */ /* 0x000f280000300a00 */
[----:B--2---:R-:W-:Y:S04]  /*191e0*/  STL.64 [R1+0xe88], R18 ;  /* 0x000e881201007387 */ /* 0x004fe80000100a00 */
[----:B------:R-:W-:Y:S01]  /*191f0*/  STL.64 [R1+0xe80], R16 ;  /* 0x000e801001007387 */ /* 0x000fe20000100a00 */
[----:B----4-:R-:W-:Y:S03]  /*19200*/  HMMA.16816.F32 R8, R12, R24, R8 ;  /* 0x000000180c08723c */ /* 0x010fe60000001808 */
[----:B------:R-:W2:Y:S04]  /*19210*/  LDL.LU R12, [R1+0x978] ;  /* 0x00097800010c7983 */ /* 0x000ea80000300800 */
[----:B------:R-:W2:-:S15]  /*19220*/  LDL.LU R13, [R1+0x984] ;  /* 0x00098400010d7983 */ /* 0x000e9e0000300800 */
[----:B------:R-:W-:-:S01]  /*19230*/  NOP ;  /* 0x0000000000007918 */ /* 0x000fc20000000000 */
[----:B------:R-:W-:Y:S04]  /*19240*/  STL.64 [R1+0x2a0], R8 ;  /* 0x0002a00801007387 */ /* 0x000fe80000100a00 */
[----:B------:R3:W-:Y:S04]  /*19250*/  STL.64 [R1+0x2a8], R10 ;  /* 0x0002a80a01007387 */ /* 0x0007e80000100a00 */
[----:B------:R-:W4:Y:S04]  /*19260*/  LDL.LU R14, [R1+0x980] ;  /* 0x00098000010e7983 */ /* 0x000f280000300800 */
[----:B------:R-:W4:Y:S01]  /*19270*/  LDL.LU R15, [R1+0x98c] ;  /* 0x00098c00010f7983 */ /* 0x000f220000300800 */
[----:B------:R-:W-:-:S02]  /*19280*/  F2FP.F16.E5M2.UNPACK_B R4, R4 ;  /* 0x00000004ff04723e */ /* 0x000fc400020004ff */
[----:B------:R-:W-:Y:S02]  /*19290*/  F2FP.F16.E5M2.UNPACK_B R5, R5 ;  /* 0x00000005ff05723e */ /* 0x000fe400020004ff */
[----:B------:R-:W-:Y:S02]  /*192a0*/  F2FP.F16.E5M2.UNPACK_B R6, R6 ;  /* 0x00000006ff06723e */ /* 0x000fe400020004ff */
[----:B------:R-:W-:-:S07]  /*192b0*/  F2FP.F16.E5M2.UNPACK_B R7, R7 ;  /* 0x00000007ff07723e */ /* 0x000fce00020004ff */
[----:B---3--:R-:W-:Y:S01]  /*192c0*/  HMMA.16816.F32 R8, R4, R26, R20 ;  /* 0x0000001a0408723c */ /* 0x008fe20000001814 */
[----:B----4-:R-:W-:Y:S04]  /*192d0*/  STL.64 [R1+0xe68], R14 ;  /* 0x000e680e01007387 */ /* 0x010fe80000100a00 */
[----:B--2---:R-:W-:Y:S04]  /*192e0*/  STL.64 [R1+0xe60], R12 ;  /* 0x000e600c01007387 */ /* 0x004fe80000100a00 */
[----:B------:R-:W2:Y:S04]  /*192f0*/  LDL.LU.64 R24, [R1+0x1d0] ;  /* 0x0001d00001187983 */ /* 0x000ea80000300a00 */
[----:B------:R-:W3:Y:S10]  /*19300*/  LDL.LU.64 R26, [R1+0x1d8] ;  /* 0x0001d800011a7983 */ /* 0x000ef40000300a00 */
[----:B------:R-:W-:Y:S04]  /*19310*/  STL.64 [R1+0x280], R8 ;  /* 0x0002800801007387 */ /* 0x000fe80000100a00 */
[----:B------:R-:W-:Y:S04]  /*19320*/  STL.64 [R1+0x288], R10 ;  /* 0x0002880a01007387 */ /* 0x000fe80000100a00 */
[----:B---3--:R0:W-:Y:S04]  /*19330*/  STL.64 [R1+0xed8], R26 ;  /* 0x000ed81a01007387 */ /* 0x0081e80000100a00 */
[----:B0-----:R-:W3:Y:S04]  /*19340*/  LDL.LU R26, [R1] ;  /* 0x00000000011a7983 */ /* 0x001ee80000300800 */
[----:B------:R-:W3:Y:S04]  /*19350*/  LDL.LU R27, [R1+0x4] ;  /* 0x00000400011b7983 */ /* 0x000ee80000300800 */
[----:B--2---:R0:W-:Y:S02]  /*19360*/  STL.64 [R1+0xed0], R24 ;  /* 0x000ed01801007387 */ /* 0x0041e40000100a00 */
[----:B0-----:R-:W-:-:S02]  /*19370*/  IMAD.MOV.U32 R24, RZ, RZ, R0 ;  /* 0x000000ffff187224 */ /* 0x001fc400078e0000 */
[----:B------:R-:W2:Y:S01]  /*19380*/  LDL.LU R0, [R1+0xf64] ;  /* 0x000f640001007983 */ /* 0x000ea20000300800 */
[----:B------:R-:W-:-:S03]  /*19390*/  IMAD.MOV.U32 R25, RZ, RZ, R2 ;  /* 0x000000ffff197224 */ /* 0x000fc600078e0002 */
[----:B------:R-:W4:Y:S04]  /*193a0*/  LDL.LU R2, [R1+0xf60] ;  /* 0x000f600001027983 */ /* 0x000f280000300800 */
[----:B---3--:R0:W-:Y:S02]  /*193b0*/  STL.64 [R1+0xef0], R26 ;  /* 0x000ef01a01007387 */ /* 0x0081e40000100a00 */
[----:B0-----:R-:W-:Y:S02]  /*193c0*/  IMAD.MOV.U32 R26, RZ, RZ, R3 ;  /* 0x000000ffff1a7224 */ /* 0x001fe400078e0003 */
[----:B------:R-:W3:Y:S04]  /*193d0*/  LDL.LU R3, [R1+0xf5c] ;  /* 0x000f5c0001037983 */ /* 0x000ee80000300800 */
[----:B------:R-:W4:Y:S04]  /*193e0*/  LDL.LU R27, [R1+0x14] ;  /* 0x00001400011b7983 */ /* 0x000f280000300800 */
[----:B------:R0:W-:Y:S04]  /*193f0*/  STL.64 [R1+0xf08], R24 ;  /* 0x000f081801007387 */ /* 0x0001e80000100a00 */
[----:B0-----:R-:W3:Y:S01]  /*19400*/  LDL.LU R24, [R1+0x18] ;  /* 0x0000180001187983 */ /* 0x001ee20000300800 */
[----:B--2---:R-:W-:-:S03]  /*19410*/  IMAD.MOV.U32 R25, RZ, RZ, R0 ;  /* 0x000000ffff197224 */ /* 0x004fc600078e0000 */
[----:B------:R-:W2:Y:S04]  /*19420*/  LDL.LU R0, [R1+0xf58] ;  /* 0x000f580001007983 */ /* 0x000ea80000300800 */
[----:B----4-:R0:W-:Y:S02]  /*19430*/  STL.64 [R1+0xf20], R26 ;  /* 0x000f201a01007387 */ /* 0x0101e40000100a00 */
[----:B0-----:R-:W-:Y:S02]  /*19440*/  IMAD.MOV.U32 R26, RZ, RZ, R2 ;  /* 0x000000ffff1a7224 */ /* 0x001fe400078e0002 */
[----:B------:R-:W2:Y:S01]  /*19450*/  LDL.LU R2, [R1+0xf54] ;  /* 0x000f540001027983 */ /* 0x000ea20000300800 */
[----:B---3--:R-:W-:-:S03]  /*19460*/  IMAD.MOV.U32 R27, RZ, RZ, R3 ;  /* 0x000000ffff1b7224 */ /* 0x008fc600078e0003 */
[----:B------:R-:W3:Y:S04]  /*19470*/  LDL.LU R3, [R1+0xf50] ;  /* 0x000f500001037983 */ /* 0x000ee80000300800 */
[----:B------:R-:W-:Y:S04]  /*19480*/  STL.64 [R1+0xf38], R24 ;  /* 0x000f381801007387 */ /* 0x000fe80000100a00 */
[----:B------:R-:W4:Y:S04]  /*19490*/  LDL.LU.64 R20, [R1+0x190] ;  /* 0x0001900001147983 */ /* 0x000f280000300a00 */
[----:B------:R-:W2:Y:S04]  /*194a0*/  LDL.LU.64 R22, [R1+0x198] ;  /* 0x0001980001167983 */ /* 0x000ea80000300a00 */
[----:B--2---:R-:W-:Y:S04]  /*194b0*/  STL.64 [R1+0xeb8], R22 ;  /* 0x000eb81601007387 */ /* 0x004fe80000100a00 */
[----:B----4-:R0:W-:Y:S04]  /*194c0*/  STL.64 [R1+0xeb0], R20 ;  /* 0x000eb01401007387 */ /* 0x0101e80000100a00 */
[----:B0-----:R-:W2:Y:S04]  /*194d0*/  LDL.LU.64 R20, [R1+0x1b0] ;  /* 0x0001b00001147983 */ /* 0x001ea80000300a00 */
[----:B------:R-:W4:Y:S04]  /*194e0*/  LDL.LU.64 R22, [R1+0x1b8] ;  /* 0x0001b80001167983 */ /* 0x000f280000300a00 */
[----:B----4-:R-:W-:Y:S04]  /*194f0*/  STL.64 [R1+0xee8], R22 ;  /* 0x000ee81601007387 */ /* 0x010fe80000100a00 */
[----:B--2---:R0:W-:Y:S04]  /*19500*/  STL.64 [R1+0xee0], R20 ;  /* 0x000ee01401007387 */ /* 0x0041e80000100a00 */
        /* <DEDUP_REMOVED lines=17> */
[----:B------:R-:W2:Y:S04]  /*19620*/  LDL.LU.64 R22, [R1+0x278] ;  /* 0x0002780001167983 */ /* 0x000ea80000300a00 */
[----:B------:R-:W4:Y:S04]  /*19630*/  LDL.LU.64 R16, [R1+0x150] ;  /* 0x0001500001107983 */ /* 0x000f280000300a00 */
[----:B------:R-:W3:Y:S01]  /*19640*/  LDL.LU.64 R18, [R1+0x158] ;  /* 0x0001580001127983 */ /* 0x000ee20000300a00 */
[C---:B--2---:R-:W-:Y:S03]  /*19650*/  HMMA.16816.F32 R24, R4.reuse, R26, R20 ;  /* 0x0000001a0418723c */ /* 0x044fe60000001814 */
[----:B---3--:R-:W-:Y:S04]  /*19660*/  STL.64 [R1+0xe98], R18 ;  /* 0x000e981201007387 */ /* 0x008fe80000100a00 */
[----:B----4-:R0:W-:Y:S04]  /*19670*/  STL.64 [R1+0xe90], R16 ;  /* 0x000e901001007387 */ /* 0x0101e80000100a00 */
[----:B0-----:R-:W2:Y:S04]  /*19680*/  LDL.LU.64 R16, [R1+0x170] ;  /* 0x0001700001107983 */ /* 0x001ea80000300a00 */
[----:B------:R-:W2:Y:S04]  /*19690*/  LDL.LU.64 R18, [R1+0x178] ;  /* 0x0001780001127983 */ /* 0x000ea80000300a00 */
[----:B------:R-:W3:Y:S04]  /*196a0*/  LDL.LU.64 R8, [R1+0x130] ;  /* 0x0001300001087983 */ /* 0x000ee80000300a00 */
[----:B------:R-:W3:Y:S04]  /*196b0*/  LDL.LU.64 R10, [R1+0x138] ;  /* 0x00013800010a7983 */ /* 0x000ee80000300a00 */
[----:B------:R-:W4:Y:S04]  /*196c0*/  LDL.LU.64 R12, [R1+0x110] ;  /* 0x00011000010c7983 */ /* 0x000f280000300a00 */
[----:B------:R-:W4:Y:S04]  /*196d0*/  LDL.LU.64 R14, [R1+0x118] ;  /* 0x00011800010e7983 */ /* 0x000f280000300a00 */
[----:B------:R-:W2:Y:S04]  /*196e0*/  LDL.LU.64 R22, [R1+0xf48] ;  /* 0x000f480001167983 */ /* 0x000ea80000300a00 */
[----:B------:R-:W2:Y:S04]  /*196f0*/  LDL.LU.64 R20, [R1+0xf40] ;  /* 0x000f400001147983 */ /* 0x000ea80000300a00 */
[----:B------:R0:W-:Y:S04]  /*19700*/  STL.64 [R1+0x270], R24 ;  /* 0x0002701801007387 */ /* 0x0001e80000100a00 */
[----:B------:R2:W-:Y:S04]  /*19710*/  STL.64 [R1+0x278], R26 ;  /* 0x0002781a01007387 */ /* 0x0005e80000100a00 */
[----:B0-----:R-:W2:Y:S02]  /*19720*/  LDL.LU.64 R24, [R1+0xf38] ;  /* 0x000f380001187983 */ /* 0x001ea40000300a00 */
[----:B--2---:R-:W-:Y:S02]  /*19730*/  HMMA.16816.F32 R24, R4, R24, R20 ;  /* 0x000000180418723c */ /* 0x004fe40000001814 */
[----:B------:R-:W2:Y:S04]  /*19740*/  LDL.LU.64 R22, [R1+0xf30] ;  /* 0x000f300001167983 */ /* 0x000ea80000300a00 */
[----:B------:R-:W2:-:S15]  /*19750*/  LDL.LU.64 R20, [R1+0xf28] ;  /* 0x000f280001147983 */ /* 0x000e9e0000300a00 */
[----:B------:R-:W-:-:S02]  /*19760*/  NOP ;  /* 0x0000000000007918 */ /* 0x000fc40000000000 */
[----:B------:R-:W-:Y:S04]  /*19770*/  STL.64 [R1+0x250], R24 ;  /* 0x0002501801007387 */ /* 0x000fe80000100a00 */
[----:B------:R0:W-:Y:S04]  /*19780*/  STL.64 [R1+0x258], R26 ;  /* 0x0002581a01007387 */ /* 0x0001e80000100a00 */
[----:B0-----:R-:W2:Y:S02]  /*19790*/  LDL.LU.64 R26, [R1+0xf20] ;  /* 0x000f2000011a7983 */ /* 0x001ea40000300a00 */
[----:B--2---:R-:W-:Y:S02]  /*197a0*/  HMMA.16816.F32 R24, R4, R26, R20 ;  /* 0x0000001a0418723c */ /* 0x004fe40000001814 */
[----:B------:R-:W2:Y:S04]  /*197b0*/  LDL.LU.64 R22, [R1+0xf18] ;  /* 0x000f180001167983 */ /* 0x000ea80000300a00 */
[----:B------:R-:W2:-:S15]  /*197c0*/  LDL.LU.64 R20, [R1+0xf10] ;  /* 0x000f100001147983 */ /* 0x000e9e0000300a00 */
[----:B------:R-:W-:-:S02]  /*197d0*/  NOP ;  /* 0x0000000000007918 */ /* 0x000fc40000000000 */
        /* <DEDUP_REMOVED lines=16> */
[----:B0-----:R-:W3:Y:S04]  /*198e0*/  LDL.LU.64 R26, [R1+0xed8] ;  /* 0x000ed800011a7983 */ /* 0x001ee80000300a00 */
[----:B------:R-:W3:Y:S02]  /*198f0*/  LDL.LU.64 R24, [R1+0xed0] ;  /* 0x000ed00001187983 */ /* 0x000ee40000300a00 */
[----:B---3--:R-:W-:-:S15]  /*19900*/  HMMA.16816.F32 R24, R4, R28, R24 ;  /* 0x0000001c0418723c */ /* 0x008fde0000001818 */
[----:B------:R-:W-:-:S08]  /*19910*/  NOP ;  /* 0x0000000000007918 */ /* 0x000fd00000000000 */
[----:B------:R-:W-:Y:S04]  /*19920*/  STL.64 [R1+0x1d0], R24 ;  /* 0x0001d01801007387 */ /* 0x000fe80000100a00 */
[----:B------:R0:W-:Y:S04]  /*19930*/  STL.64 [R1+0x1d8], R26 ;  /* 0x0001d81a01007387 */ /* 0x0001e80000100a00 */
[----:B0-----:R-:W2:Y:S04]  /*19940*/  LDL.LU.64 R26, [R1+0xec8] ;  /* 0x000ec800011a7983 */ /* 0x001ea80000300a00 */
[----:B------:R-:W3:Y:S04]  /*19950*/  LDL.LU.64 R24, [R1+0xec0] ;  /* 0x000ec00001187983 */ /* 0x000ee80000300a00 */
[----:B------:R-:W4:Y:S01]  /*19960*/  LDL.LU R29, [R1+0x97c] ;  /* 0x00097c00011d7983 */ /* 0x000f220000300800 */
[----:B--2---:R-:W-:-:S15]  /*19970*/  HMMA.16816.F32 R20, R4, R26, R20 ;  /* 0x0000001a0414723c */ /* 0x004fde0000001814 */
[----:B------:R-:W-:-:S08]  /*19980*/  NOP ;  /* 0x0000000000007918 */ /* 0x000fd00000000000 */
[----:B------:R-:W-:Y:S04]  /*19990*/  STL.64 [R1+0x1b0], R20 ;  /* 0x0001b01401007387 */ /* 0x000fe80000100a00 */
[----:B------:R0:W-:Y:S04]  /*199a0*/  STL.64 [R1+0x1b8], R22 ;  /* 0x0001b81601007387 */ /* 0x0001e80000100a00 */
[----:B0-----:R-:W3:Y:S04]  /*199b0*/  LDL.LU.64 R22, [R1+0xeb8] ;  /* 0x000eb80001167983 */ /* 0x001ee80000300a00 */
[----:B------:R-:W3:Y:S02]  /*199c0*/  LDL.LU.64 R20, [R1+0xeb0] ;  /* 0x000eb00001147983 */ /* 0x000ee40000300a00 */
[----:B---3--:R-:W-:Y:S02]  /*199d0*/  HMMA.16816.F32 R24, R4, R24, R20 ;  /* 0x000000180418723c */ /* 0x008fe40000001814 */
[----:B------:R-:W2:Y:S04]  /*199e0*/  LDL.LU.64 R22, [R1+0xea8] ;  /* 0x000ea80001167983 */ /* 0x000ea80000300a00 */
[----:B------:R-:W3:-:S15]  /*199f0*/  LDL.LU.64 R20, [R1+0xea0] ;  /* 0x000ea00001147983 */ /* 0x000ede0000300a00 */
[----:B------:R-:W-:-:S02]  /*19a00*/  NOP ;  /* 0x0000000000007918 */ /* 0x000fc40000000000 */
[----:B------:R0:W-:Y:S04]  /*19a10*/  STL.64 [R1+0x190], R24 ;  /* 0x0001901801007387 */ /* 0x0001e80000100a00 */
[----:B------:R1:W-:Y:S04]  /*19a20*/  STL.64 [R1+0x198], R26 ;  /* 0x0001981a01007387 */ /* 0x0003e80000100a00 */
[----:B0-----:R-:W4:Y:S04]  /*19a30*/  LDL.LU.64 R24, [R1+0xe0] ;  /* 0x0000e00001187983 */ /* 0x001f280000300a00 */
[----:B-1----:R-:W4:Y:S01]  /*19a40*/  LDL.LU.64 R26, [R1+0xe8] ;  /* 0x0000e800011a7983 */ /* 0x002f220000300a00 */
        /* <DEDUP_REMOVED lines=12> */
[----:B0-----:R-:W3:Y:S04]  /*19b10*/  LDL.LU.64 R20, [R1+0xf0] ;  /* 0x0000f00001147983 */ /* 0x001ee80000300a00 */
[----:B-1----:R-:W3:Y:S01]  /*19b20*/  LDL.LU.64 R22, [R1+0xf8] ;  /* 0x0000f80001167983 */ /* 0x002ee20000300a00 */
[----:B--2---:R-:W-:-:S15]  /*19b30*/  HMMA.16816.F32 R8, R4, R18, R8 ;  /* 0x000000120408723c */ /* 0x004fde0000001808 */
[----:B------:R-:W-:-:S08]  /*19b40*/  NOP ;  /* 0x0000000000007918 */ /* 0x000fd00000000000 */
[----:B------:R-:W-:Y:S04]  /*19b50*/  STL.64 [R1+0x130], R8 ;  /* 0x0001300801007387 */ /* 0x000fe80000100a00 */
[----:B------:R0:W-:Y:S04]  /*19b60*/  STL.64 [R1+0x138], R10 ;  /* 0x0001380a01007387 */ /* 0x0001e80000100a00 */
[----:B0-----:R-:W3:Y:S04]  /*19b70*/  LDL.LU.64 R10, [R1+0xe78] ;  /* 0x000e7800010a7983 */ /* 0x001ee80000300a00 */
[----:B------:R-:W4:Y:S02]  /*19b80*/  LDL.LU.64 R8, [R1+0xe70] ;  /* 0x000e700001087983 */ /* 0x000f240000300a00 */
[C---:B----4-:R-:W-:Y:S06]  /*19b90*/  HMMA.16816.F32 R12, R4.reuse, R8, R12 ;  /* 0x00000008040c723c */ /* 0x050fec000000180c */
[----:B---3--:R-:W-:-:S15]  /*19ba0*/  HMMA.16816.F32 R8, R4, R10, R20 ;  /* 0x0000000a0408723c */ /* 0x008fde0000001814 */
[----:B------:R-:W-:-:S02]  /*19bb0*/  NOP ;  /* 0x0000000000007918 */ /* 0x000fc40000000000 */
[----:B------:R-:W-:Y:S04]  /*19bc0*/  STL.64 [R1+0x110], R12 ;  /* 0x0001100c01007387 */ /* 0x000fe80000100a00 */
[----:B------:R0:W-:Y:S04]  /*19bd0*/  STL.64 [R1+0x118], R14 ;  /* 0x0001180e01007387 */ /* 0x0001e80000100a00 */
[----:B0-----:R-:W2:Y:S04]  /*19be0*/  LDL.LU.64 R14, [R1+0xe68] ;  /* 0x000e6800010e7983 */ /* 0x001ea80000300a00 */
[----:B------:R-:W2:Y:S04]  /*19bf0*/  LDL.LU.64 R12, [R1+0xe60] ;  /* 0x000e6000010c7983 */ /* 0x000ea80000300a00 */
[----:B------:R-:W-:Y:S04]  /*19c00*/  STL.64 [R1+0xf0], R8 ;  /* 0x0000f00801007387 */ /* 0x000fe80000100a00 */
[----:B------:R0:W-:Y:S02]  /*19c10*/  STL.64 [R1+0xf8], R10 ;  /* 0x0000f80a01007387 */ /* 0x0001e40000100a00 */
[----:B0-----:R-:W-:-:S15]  /*19c20*/  HMMA.16816.F32 R8, R4, R16, R24 ;  /* 0x000000100408723c */ /* 0x001fde0000001818 */
[----:B------:R-:W-:-:S08]  /*19c30*/  NOP ;  /* 0x0000000000007918 */ /* 0x000fd00000000000 */
[----:B------:R-:W-:Y:S04]  /*19c40*/  STL [R1+0xe0], R8 ;  /* 0x0000e00801007387 */ /* 0x000fe80000100800 */
[----:B------:R-:W3:Y:S04]  /*19c50*/  LDL.LU R24, [R1+0x180] ;  /* 0x0001800001187983 */ /* 0x000ee80000300800 */
[----:B------:R-:W3:Y:S04]  /*19c60*/  LDL.LU R25, [R1+0x184] ;  /* 0x0001840001197983 */ /* 0x000ee80000300800 */
[----:B---3--:R0:W-:Y:S04]  /*19c70*/  STL.64 [R1+0xe38], R24 ;  /* 0x000e381801007387 */ /* 0x0081e80000100a00 */
[----:B------:R-:W3:Y:S04]  /*19c80*/  LDL.LU R26, [R1+0x188] ;  /* 0x00018800011a7983 */ /* 0x000ee80000300800 */
[----:B------:R-:W3:Y:S04]  /*19c90*/  LDL.LU R27, [R1+0x18c] ;  /* 0x00018c00011b7983 */ /* 0x000ee80000300800 */
[----:B------:R-:W4:Y:S04]  /*19ca0*/  LDL.LU R20, [R1+0x160] ;  /* 0x0001600001147983 */ /* 0x000f280000300800 */
[----:B------:R-:W4:Y:S04]  /*19cb0*/  LDL.LU R21, [R1+0x164] ;  /* 0x0001640001157983 */ /* 0x000f280000300800 */
[----:B------:R-:W2:Y:S04]  /*19cc0*/  LDL.LU R22, [R1+0x168] ;  /* 0x0001680001167983 */ /* 0x000ea80000300800 */
[----:B------:R-:W2:Y:S04]  /*19cd0*/  LDL.LU R23, [R1+0x16c] ;  /* 0x00016c0001177983 */ /* 0x000ea80000300800 */
[----:B0-----:R-:W3:Y:S04]  /*19ce0*/  LDL.LU R24, [R1+0x40] ;  /* 0x0000400001187983 */ /* 0x001ee80000300800 */
[----:B------:R-:W3:Y:S04]  /*19cf0*/  LDL.LU R25, [R1+0x44] ;  /* 0x0000440001197983 */ /* 0x000ee80000300800 */
[----:B--2---:R-:W-:Y:S04]  /*19d00*/  STL.64 [R1+0xe48], R22 ;  /* 0x000e481601007387 */ /* 0x004fe80000100a00 */
[----:B----4-:R0:W-:Y:S04]  /*19d10*/  STL.64 [R1+0xe40], R20 ;  /* 0x000e401401007387 */ /* 0x0101e80000100a00 */
[----:B0-----:R-:W2:Y:S04]  /*19d20*/  LDL.LU R20, [R1+0x100] ;  /* 0x0001000001147983 */ /* 0x001ea80000300800 */
[----:B------:R-:W2:Y:S04]  /*19d30*/  LDL.LU R21, [R1+0x104] ;  /* 0x0001040001157983 */ /* 0x000ea80000300800 */
[----:B------:R-:W4:Y:S04]  /*19d40*/  LDL.LU R22, [R1+0x108] ;  /* 0x0001080001167983 */ /* 0x000f280000300800 */
[----:B------:R-:W4:Y:S01]  /*19d50*/  LDL.LU R23, [R1+0x10c] ;  /* 0x00010c0001177983 */ /* 0x000f220000300800 */
[----:B------:R-:W-:-:S02]  /*19d60*/  IMAD R13, R14, 0x100, R13 ;  /* 0x000001000e0d7824 */ /* 0x000fc400078e020d */
[----:B------:R-:W-:Y:S02]  /*19d70*/  IMAD R14, R3, 0x100, R15 ;  /* 0x00000100030e7824 */ /* 0x000fe400078e020f */
[----:B------:R-:W-:Y:S02]  /*19d80*/  IMAD R15, R0, 0x100, R2 ;  /* 0x00000100000f7824 */ /* 0x000fe400078e0202 */
[----:B------:R-:W-:Y:S02]  /*19d90*/  IMAD.MOV.U32 R3, RZ, RZ, R9 ;  /* 0x000000ffff037224 */ /* 0x000fe400078e0009 */
[----:B------:R-:W-:Y:S02]  /*19da0*/  IMAD.MOV.U32 R2, RZ, RZ, R10 ;  /* 0x000000ffff027224 */ /* 0x000fe400078e000a */
[----:B------:R-:W-:Y:S02]  /*19db0*/  IMAD.MOV.U32 R0, RZ, RZ, R11 ;  /* 0x000000ffff007224 */ /* 0x000fe400078e000b */
[----:B------:R-:W-:Y:S01]  /*19dc0*/  IMAD R12, R12, 0x100, R29 ;  /* 0x000001000c0c7824 */ /* 0x000fe200078e021d */
[----:B----4-:R-:W-:Y:S04]  /*19dd0*/  STL.64 [R1+0xe58], R22 ;  /* 0x000e581601007387 */ /* 0x010fe80000100a00 */
[----:B--2---:R0:W-:Y:S04]  /*19de0*/  STL.64 [R1+0xe50], R20 ;  /* 0x000e501401007387 */ /* 0x0041e80000100a00 */
[----:B0-----:R-:W2:Y:S04]  /*19df0*/  LDL.LU.64 R20, [R1+0xc0] ;  /* 0x0000c00001147983 */ /* 0x001ea80000300a00 */
[----:B------:R-:W2:Y:S04]  /*19e00*/  LDL.LU.64 R22, [R1+0xc8] ;  /* 0x0000c80001167983 */ /* 0x000ea80000300a00 */
        /* <DEDUP_REMOVED lines=10> */
[----:B------:R-:W-:Y:S04]  /*19eb0*/  STL [R1+0xae4], R3 ;  /* 0x000ae40301007387 */ /* 0x000fe80000100800 */
[----:B------:R0:W-:Y:S04]  /*19ec0*/  STL [R1+0xae0], R2 ;  /* 0x000ae00201007387 */ /* 0x0001e80000100800 */
[----:B0-----:R-:W2:Y:S04]  /*19ed0*/  LDL.LU R2, [R1+0x38] ;  /* 0x0000380001027983 */ /* 0x001ea80000300800 */
[----:B------:R-:W2:Y:S04]  /*19ee0*/  LDL.LU R3, [R1+0x3c] ;  /* 0x00003c0001037983 */ /* 0x000ea80000300800 */
[----:B------:R0:W-:Y:S01]  /*19ef0*/  STL [R1+0xadc], R0 ;  /* 0x000adc0001007387 */ /* 0x0001e20000100800 */
[----:B---3--:R-:W-:-:S02]  /*19f00*/  F2FP.F16.E5M2.UNPACK_B R24, R24.H1 ;  /* 0x00000018ff18723e */ /* 0x008fc400030004ff */
[----:B------:R-:W-:Y:S01]  /*19f10*/  F2FP.F16.E5M2.UNPACK_B R25, R25.H1 ;  /* 0x00000019ff19723e */ /* 0x000fe200030004ff */
[----:B--2---:R-:W-:Y:S01]  /*19f20*/  HMMA.16816.F32 R4, R4, R2, R20 ;  /* 0x000000020404723c */ /* 0x004fe20000001814 */
[----:B------:R-:W2:Y:S04]  /*19f30*/  LDL.LU.64 R22, [R1+0xe58] ;  /* 0x000e580001167983 */ /* 0x000ea80000300a00 */
[----:B------:R-:W2:-:S15]  /*19f40*/  LDL.LU.64 R20, [R1+0xe50] ;  /* 0x000e500001147983 */ /* 0x000e9e0000300a00 */
[----:B------:R-:W-:-:S03]  /*19f50*/  NOP ;  /* 0x0000000000007918 */ /* 0x000fc60000000000 */
[----:B------:R1:W-:Y:S01]  /*19f60*/  STL [R1+0xcc], R7 ;  /* 0x0000cc0701007387 */ /* 0x0003e20000100800 */
[----:B0-----:R-:W-:-:S03]  /*19f70*/  IMAD.MOV.U32 R0, RZ, RZ, R6 ;  /* 0x000000ffff007224 */ /* 0x001fc600078e0006 */
[----:B------:R-:W3:Y:S04]  /*19f80*/  LDL.LU R6, [R1+0x48] ;  /* 0x0000480001067983 */ /* 0x000ee80000300800 */
[----:B-1----:R-:W4:Y:S01]  /*19f90*/  LDL.LU R7, [R1+0x4c] ;  /* 0x00004c0001077983 */ /* 0x002f220000300800 */
[----:B------:R-:W-:-:S03]  /*19fa0*/  IMAD.MOV.U32 R2, RZ, RZ, R5 ;  /* 0x000000ffff027224 */ /* 0x000fc600078e0005 */
[----:B------:R-:W-:Y:S04]  /*19fb0*/  STL.64 [R1+0x40], R24 ;  /* 0x0000401801007387 */ /* 0x000fe80000100a00 */
[----:B------:R0:W-:Y:S04]  /*19fc0*/  STL [R1+0xb38], R0 ;  /* 0x000b380001007387 */ /* 0x0001e80000100800 */
[----:B0-----:R-:W4:Y:S04]  /*19fd0*/  LDL.LU R0, [R1+0x54] ;  /* 0x0000540001007983 */ /* 0x001f280000300800 */
[----:B------:R0:W-:Y:S04]  /*19fe0*/  STL [R1+0xb34], R2 ;  /* 0x000b340201007387 */ /* 0x0001e80000100800 */
[----:B0-----:R-:W4:Y:S01]  /*19ff0*/  LDL.LU R2, [R1+0x50] ;  /* 0x0000500001027983 */ /* 0x001f220000300800 */
[----:B------:R-:W-:-:S02]  /*1a000*/  F2FP.F16.E5M2.UNPACK_B R12, R12 ;  /* 0x0000000cff0c723e */ /* 0x000fc400020004ff */
[----:B------:R-:W-:Y:S02]  /*1a010*/  F2FP.F16.E5M2.UNPACK_B R13, R13 ;  /* 0x0000000dff0d723e */ /* 0x000fe400020004ff */
[----:B------:R-:W-:Y:S02]  /*1a020*/  F2FP.F16.E5M2.UNPACK_B R14, R14 ;  /* 0x0000000eff0e723e */ /* 0x000fe400020004ff */
[----:B------:R-:W-:Y:S01]  /*1a030*/  F2FP.F16.E5M2.UNPACK_B R15, R15 ;  /* 0x0000000fff0f723e */ /* 0x000fe200020004ff */
[----:B------:R-:W-:Y:S02]  /*1a040*/  IMAD.MOV.U32 R3, RZ, RZ, R4 ;  /* 0x000000ffff037224 */ /* 0x000fe400078e0004 */
[----:B------:R-:W-:-:S03]  /*1a050*/  IMAD.MOV.U32 R5, RZ, RZ, R24 ;  /* 0x000000ffff057224 */ /* 0x000fc600078e0018 */
[----:B------:R0:W-:Y:S01]  /*1a060*/  STL [R1+0xb30], R3 ;  /* 0x000b300301007387 */ /* 0x0001e20000100800 */
[----:B------:R-:W-:Y:S01]  /*1a070*/  IMAD.MOV.U32 R4, RZ, RZ, R25 ;  /* 0x000000ffff047224 */ /* 0x000fe200078e0019 */
[----:B--2---:R-:W-:Y:S01]  /*1a080*/  HMMA.16816.F32 R20, R12, R24, R20 ;  /* 0x000000180c14723c */ /* 0x004fe20000001814 */
[----:B---3--:R-:W-:Y:S02]  /*1a090*/  F2FP.F16.E5M2.UNPACK_B R6, R6.H1 ;  /* 0x00000006ff06723e */ /* 0x008fe400030004ff */
[----:B----4-:R-:W-:-:S07]  /*1a0a0*/  F2FP.F16.E5M2.UNPACK_B R7, R7.H1 ;  /* 0x00000007ff07723e */ /* 0x010fce00030004ff */
[----:B------:R-:W-:-:S13]  /*1a0b0*/  HMMA.16816.F32 R8, R12, R6, R8 ;  /* 0x000000060c08723c */ /* 0x000fda0000001808 */
[----:B------:R-:W-:Y:S04]  /*1a0c0*/  STL.64 [R1+0x100], R20 ;  /* 0x0001001401007387 */ /* 0x000fe80000100a00 */
[----:B------:R1:W-:Y:S01]  /*1a0d0*/  STL.64 [R1+0x108], R22 ;  /* 0x0001081601007387 */ /* 0x0003e20000100a00 */
[----:B0-----:R-:W-:-:S03]  /*1a0e0*/  F2FP.F16.E5M2.UNPACK_B R3, R0.H1 ;  /* 0x00000000ff03723e */ /* 0x001fc600030004ff */
[----:B-1----:R-:W2:Y:S04]  /*1a0f0*/  LDL.LU.64 R22, [R1+0xe48] ;  /* 0x000e480001167983 */ /* 0x002ea80000300a00 */
[----:B------:R-:W2:Y:S04]  /*1a100*/  LDL.LU.64 R20, [R1+0xe40] ;  /* 0x000e400001147983 */ /* 0x000ea80000300a00 */
[----:B------:R-:W3:Y:S01]  /*1a110*/  LDL.LU.64 R24, [R1+0xe38] ;  /* 0x000e380001187983 */ /* 0x000ee20000300a00 */
[----:B------:R-:W-:-:S03]  /*1a120*/  F2FP.F16.E5M2.UNPACK_B R2, R2.H1 ;  /* 0x00000002ff02723e */ /* 0x000fc600030004ff */
[----:B------:R-:W-:Y:S04]  /*1a130*/  STL.64 [R1+0x28], R6 ;  /* 0x0000280601007387 */ /* 0x000fe80000100a00 */
[----:B------:R-:W-:Y:S04]  /*1a140*/  STL.64 [R1+0xdd8], R4 ;  /* 0x000dd80401007387 */ /* 0x000fe80000100a00 */
[----:B------:R-:W-:Y:S04]  /*1a150*/  STL.64 [R1+0x120], R8 ;  /* 0x0001200801007387 */ /* 0x000fe80000100a00 */
[----:B------:R0:W-:Y:S04]  /*1a160*/  STL.64 [R1+0x128], R10 ;  /* 0x0001280a01007387 */ /* 0x0001e80000100a00 */
[----:B------:R-:W-:Y:S01]  /*1a170*/  STL.64 [R1+0x20], R2 ;  /* 0x0000200201007387 */ /* 0x000fe20000100a00 */
[----:B0-----:R-:W-:-:S02]  /*1a180*/  IMAD.MOV.U32 R11, RZ, RZ, R6 ;  /* 0x000000ffff0b7224 */ /* 0x001fc400078e0006 */
[----:B------:R-:W-:-:S05]  /*1a190*/  IMAD.MOV.U32 R10, RZ, RZ, R7 ;  /* 0x000000ffff0a7224 */ /* 0x000fca00078e0007 */
[----:B------:R0:W-:Y:S04]  /*1a1a0*/  STL.64 [R1+0xe20], R10 ;  /* 0x000e200a01007387 */ /* 0x0001e80000100a00 */
[----:B------:R-:W4:Y:S04]  /*1a1b0*/  LDL.LU R8, [R1+0x140] ;  /* 0x0001400001087983 */ /* 0x000f280000300800 */
[----:B------:R-:W4:Y:S04]  /*1a1c0*/  LDL.LU R9, [R1+0x144] ;  /* 0x0001440001097983 */ /* 0x000f280000300800 */
[----:B0-----:R-:W4:Y:S04]  /*1a1d0*/  LDL.LU R10, [R1+0x148] ;  /* 0x00014800010a7983 */ /* 0x001f280000300800 */
[----:B------:R-:W4:Y:S01]  /*1a1e0*/  LDL.LU R11, [R1+0x14c] ;  /* 0x00014c00010b7983 */ /* 0x000f220000300800 */
[----:B------:R-:W-:-:S02]  /*1a1f0*/  F2FP.F16.E5M2.UNPACK_B R4, R16.H1 ;  /* 0x00000010ff04723e */ /* 0x000fc400030004ff */
[----:B------:R-:W-:-:S03]  /*1a200*/  F2FP.F16.E5M2.UNPACK_B R5, R17.H1 ;  /* 0x00000011ff05723e */ /* 0x000fc600030004ff */
[----:B------:R-:W-:Y:S02]  /*1a210*/  STL [R1+0x18], R4 ;  /* 0x0000180401007387 */ /* 0x000fe40000100800 */
[----:B------:R-:W-:Y:S01]  /*1a220*/  IMAD.MOV.U32 R0, RZ, RZ, R5 ;  /* 0x000000ffff007224 */ /* 0x000fe200078e0005 */
[----:B----4-:R-:W-:Y:S07]  /*1a230*/  HMMA.16816.F32 R8, R12, R2, R8 ;  /* 0x000000020c08723c */ /* 0x010fee0000001808 */
[----:B------:R-:W-:-:S02]  /*1a240*/  F2FP.F16.E5M2.UNPACK_B R2, R18.H1 ;  /* 0x00000012ff02723e */ /* 0x000fc400030004ff */
[----:B------:R-:W-:-:S07]  /*1a250*/  F2FP.F16.E5M2.UNPACK_B R3, R19.H1 ;  /* 0x00000013ff03723e */ /* 0x000fce00030004ff */
[C---:B---3--:R-:W-:Y:S07]  /*1a260*/  HMMA.16816.F32 R16, R12.reuse, R2, R24 ;  /* 0x000000020c10723c */ /* 0x048fee0000001818 */
[----:B------:R-:W-:Y:S04]  /*1a270*/  STL.64 [R1+0x140], R8 ;  /* 0x0001400801007387 */ /* 0x000fe80000100a00 */
[----:B------:R2:W-:Y:S02]  /*1a280*/  STL.64 [R1+0x148], R10 ;  /* 0x0001480a01007387 */ /* 0x0005e40000100a00 */
[----:B--2---:R-:W-:Y:S06]  /*1a290*/  HMMA.16816.F32 R8, R12, R4, R20 ;  /* 0x000000040c08723c */ /* 0x004fec0000001814 */
[----:B------:R-:W-:Y:S04]  /*1a2a0*/  STL [R1+0x1c], R5 ;  /* 0x00001c0501007387 */ /* 0x000fe80000100800 */
[----:B------:R-:W-:-:S13]  /*1a2b0*/  STL [R1+0xd68], R0 ;  /* 0x000d680001007387 */ /* 0x000fda0000100800 */
[----:B------:R-:W-:Y:S04]  /*1a2c0*/  STL.64 [R1+0x160], R8 ;  /* 0x0001600801007387 */ /* 0x000fe80000100a00 */
[----:B------:R0:W-:Y:S04]  /*1a2d0*/  STL.64 [R1+0x168], R10 ;  /* 0x0001680a01007387 */ /* 0x0001e80000100a00 */
[----:B------:R-:W2:Y:S04]  /*1a2e0*/  LDL.LU R4, [R1+0x240] ;  /* 0x0002400001047983 */ /* 0x000ea80000300800 */
[----:B------:R-:W-:Y:S01]  /*1a2f0*/  STL.64 [R1+0x180], R16 ;  /* 0x0001801001007387 */ /* 0x000fe20000100a00 */
[----:B0-----:R-:W-:-:S02]  /*1a300*/  F2FP.F16.E5M2.UNPACK_B R10, R28.H1 ;  /* 0x0000001cff0a723e */ /* 0x001fc400030004ff */
[----:B------:R-:W-:Y:S01]  /*1a310*/  F2FP.F16.E5M2.UNPACK_B R11, R29.H1 ;  /* 0x0000001dff0b723e */ /* 0x000fe200030004ff */
[----:B------:R-:W-:Y:S04]  /*1a320*/  STL.64 [R1+0x188], R18 ;  /* 0x0001881201007387 */ /* 0x000fe80000100a00 */
[----:B------:R-:W-:Y:S04]  /*1a330*/  STL [R1+0x8], R10 ;  /* 0x0000080a01007387 */ /* 0x000fe80000100800 */
[----:B------:R-:W2:Y:S04]  /*1a340*/  LDL.LU R5, [R1+0x244] ;  /* 0x0002440001057983 */ /* 0x000ea80000300800 */
[----:B------:R-:W-:Y:S04]  /*1a350*/  STL [R1+0xc], R11 ;  /* 0x00000c0b01007387 */ /* 0x000fe80000100800 */
[----:B------:R-:W3:Y:S04]  /*1a360*/  LDL.LU R6, [R1+0x248] ;  /* 0x0002480001067983 */ /* 0x000ee80000300800 */
[----:B------:R-:W3:Y:S04]  /*1a370*/  LDL.LU R7, [R1+0x24c] ;  /* 0x00024c0001077983 */ /* 0x000ee80000300800 */
[----:B------:R-:W4:Y:S04]  /*1a380*/  LDL.LU R24, [R1+0x88] ;  /* 0x0000880001187983 */ /* 0x000f280000300800 */
[----:B------:R-:W4:Y:S04]  /*1a390*/  LDL.LU R25, [R1+0x8c] ;  /* 0x00008c0001197983 */ /* 0x000f280000300800 */
[----:B------:R-:W4:Y:S04]  /*1a3a0*/  LDL.LU R22, [R1+0x90] ;  /* 0x0000900001167983 */ /* 0x000f280000300800 */
[----:B------:R-:W4:Y:S04]  /*1a3b0*/  LDL.LU R23, [R1+0x94] ;  /* 0x0000940001177983 */ /* 0x000f280000300800 */
[----:B---3--:R-:W-:Y:S04]  /*1a3c0*/  STL.64 [R1+0xde8], R6 ;  /* 0x000de80601007387 */ /* 0x008fe80000100a00 */
[----:B--2---:R0:W-:Y:S04]  /*1a3d0*/  STL.64 [R1+0xde0], R4 ;  /* 0x000de00401007387 */ /* 0x0041e80000100a00 */
[----:B0-----:R-:W2:Y:S04]  /*1a3e0*/  LDL.LU R4, [R1+0x220] ;  /* 0x0002200001047983 */ /* 0x001ea80000300800 */
[----:B------:R-:W2:Y:S04]  /*1a3f0*/  LDL.LU R5, [R1+0x224] ;  /* 0x0002240001057983 */ /* 0x000ea80000300800 */
[----:B------:R-:W3:Y:S04]  /*1a400*/  LDL.LU R6, [R1+0x228] ;  /* 0x0002280001067983 */ /* 0x000ee80000300800 */
[----:B------:R-:W3:Y:S04]  /*1a410*/  LDL.LU R7, [R1+0x22c] ;  /* 0x00022c0001077983 */ /* 0x000ee80000300800 */
[----:B------:R-:W2:Y:S04]  /*1a420*/  LDL.LU R16, [R1+0x70] ;  /* 0x0000700001107983 */ /* 0x000ea80000300800 */
[----:B------:R-:W2:Y:S04]  /*1a430*/  LDL.LU R17, [R1+0x74] ;  /* 0x0000740001117983 */ /* 0x000ea80000300800 */
[----:B------:R-:W2:Y:S04]  /*1a440*/  LDL.LU R28, [R1+0x78] ;  /* 0x00007800011c7983 */ /* 0x000ea80000300800 */
[----:B------:R-:W2:Y:S04]  /*1a450*/  LDL.LU R29, [R1+0x7c] ;  /* 0x00007c00011d7983 */ /* 0x000ea80000300800 */
[----:B------:R-:W4:Y:S04]  /*1a460*/  LDL.LU R26, [R1+0x80] ;  /* 0x00008000011a7983 */ /* 0x000f280000300800 */
[----:B------:R-:W4:Y:S04]  /*1a470*/  LDL.LU R27, [R1+0x84] ;  /* 0x00008400011b7983 */ /* 0x000f280000300800 */
[----:B----4-:R-:W-:Y:S04]  /*1a480*/  STL.64 [R1+0xe18], R26 ;  /* 0x000e181a01007387 */ /* 0x010fe80000100a00 */
[----:B------:R0:W-:Y:S04]  /*1a490*/  STL.64 [R1+0xe10], R24 ;  /* 0x000e101801007387 */ /* 0x0001e80000100a00 */
[----:B0-----:R-:W4:Y:S04]  /*1a4a0*/  LDL.LU R24, [R1+0x1c0] ;  /* 0x0001c00001187983 */ /* 0x001f280000300800 */
[----:B------:R-:W4:Y:S04]  /*1a4b0*/  LDL.LU R25, [R1+0x1c4] ;  /* 0x0001c40001197983 */ /* 0x000f280000300800 */
[----:B------:R-:W3:Y:S04]  /*1a4c0*/  LDL.LU R26, [R1+0x1c8] ;  /* 0x0001c800011a7983 */ /* 0x000ee80000300800 */
[----:B------:R-:W3:Y:S04]  /*1a4d0*/  LDL.LU R27, [R1+0x1cc] ;  /* 0x0001cc00011b7983 */ /* 0x000ee80000300800 */
[----:B---3--:R-:W-:Y:S04]  /*1a4e0*/  STL.64 [R1+0xe30], R26 ;  /* 0x000e301a01007387 */ /* 0x008fe80000100a00 */
[----:B----4-:R0:W-:Y:S04]  /*1a4f0*/  STL.64 [R1+0xe28], R24 ;  /* 0x000e281801007387 */ /* 0x0101e80000100a00 */
[----:B0-----:R-:W3:Y:S04]  /*1a500*/  LDL.LU R24, [R1+0x1a0] ;  /* 0x0001a00001187983 */ /* 0x001ee80000300800 */
[----:B------:R-:W3:Y:S04]  /*1a510*/  LDL.LU R25, [R1+0x1a4] ;  /* 0x0001a40001197983 */ /* 0x000ee80000300800 */
[----:B------:R-:W3:Y:S04]  /*1a520*/  LDL.LU R26, [R1+0x1a8] ;  /* 0x0001a800011a7983 */ /* 0x000ee80000300800 */
[----:B------:R-:W3:Y:S04]  /*1a530*/  LDL.LU R27, [R1+0x1ac] ;  /* 0x0001ac00011b7983 */ /* 0x000ee80000300800 */
[----:B------:R-:W-:Y:S04]  /*1a540*/  STL.64 [R1+0xdf8], R6 ;  /* 0x000df80601007387 */ /* 0x000fe80000100a00 */
[----:B--2---:R0:W-:Y:S04]  /*1a550*/  STL.64 [R1+0xdf0], R4 ;  /* 0x000df00401007387 */ /* 0x0041e80000100a00 */
[----:B0-----:R-:W2:Y:S04]  /*1a560*/  LDL.LU R4, [R1+0x200] ;  /* 0x0002000001047983 */ /* 0x001ea80000300800 */
[----:B------:R-:W2:Y:S04]  /*1a570*/  LDL.LU R5, [R1+0x204] ;  /* 0x0002040001057983 */ /* 0x000ea80000300800 */
[----:B------:R-:W4:Y:S04]  /*1a580*/  LDL.LU R6, [R1+0x208] ;  /* 0x0002080001067983 */ /* 0x000f280000300800 */
[----:B------:R-:W4:Y:S01]  /*1a590*/  LDL.LU R7, [R1+0x20c] ;  /* 0x00020c0001077983 */ /* 0x000f220000300800 */
[----:B---3--:R-:W-:Y:S03]  /*1a5a0*/  HMMA.16816.F32 R24, R12, R10, R24 ;  /* 0x0000000a0c18723c */ /* 0x008fe60000001818 */
[----:B----4-:R-:W-:Y:S04]  /*1a5b0*/  STL.64 [R1+0xe08], R6 ;  /* 0x000e080601007387 */ /* 0x010fe80000100a00 */
[----:B--2---:R0:W-:Y:S04]  /*1a5c0*/  STL.64 [R1+0xe00], R4 ;  /* 0x000e000401007387 */ /* 0x0041e80000100a00 */
[----:B0-----:R-:W2:Y:S04]  /*1a5d0*/  LDL.LU R4, [R1+0x1e0] ;  /* 0x0001e00001047983 */ /* 0x001ea80000300800 */
[----:B------:R-:W2:Y:S04]  /*1a5e0*/  LDL.LU R5, [R1+0x1e4] ;  /* 0x0001e40001057983 */ /* 0x000ea80000300800 */
[----:B------:R-:W2:Y:S04]  /*1a5f0*/  LDL.LU R6, [R1+0x1e8] ;  /* 0x0001e80001067983 */ /* 0x000ea80000300800 */
[----:B------:R-:W2:Y:S04]  /*1a600*/  LDL.LU R7, [R1+0x1ec] ;  /* 0x0001ec0001077983 */ /* 0x000ea80000300800 */
[----:B------:R-:W3:Y:S04]  /*1a610*/  LDL.LU R20, [R1+0x98] ;  /* 0x0000980001147983 */ /* 0x000ee80000300800 */
[----:B------:R-:W4:Y:S04]  /*1a620*/  LDL.LU R21, [R1+0x9c] ;  /* 0x00009c0001157983 */ /* 0x000f280000300800 */
[----:B------:R-:W3:Y:S04]  /*1a630*/  LDL.LU R8, [R1+0x99c] ;  /* 0x00099c0001087983 */ /* 0x000ee80000300800 */
[----:B------:R-:W3:Y:S04]  /*1a640*/  LDL.LU R9, [R1+0x998] ;  /* 0x0009980001097983 */ /* 0x000ee80000300800 */
[----:B------:R-:W4:Y:S04]  /*1a650*/  LDL.LU R18, [R1+0x9a4] ;  /* 0x0009a40001127983 */ /* 0x000f280000300800 */
[----:B------:R-:W4:Y:S04]  /*1a660*/  LDL.LU R19, [R1+0x9a0] ;  /* 0x0009a00001137983 */ /* 0x000f280000300800 */
[----:B------:R-:W-:Y:S04]  /*1a670*/  STL [R1+0xd70], R2 ;  /* 0x000d700201007387 */ /* 0x000fe80000100800 */
[----:B------:R-:W-:Y:S04]  /*1a680*/  STL [R1+0xd6c], R3 ;  /* 0x000d6c0301007387 */ /* 0x000fe80000100800 */
[----:B------:R-:W-:Y:S04]  /*1a690*/  STL.64 [R1+0x1a0], R24 ;  /* 0x0001a01801007387 */ /* 0x000fe80000100a00 */
[----:B------:R0:W-:Y:S04]  /*1a6a0*/  STL.64 [R1+0x1a8], R26 ;  /* 0x0001a81a01007387 */ /* 0x0001e80000100a00 */
[----:B0-----:R-:W3:Y:S04]  /*1a6b0*/  LDL.LU.64 R26, [R1+0xe30] ;  /* 0x000e3000011a7983 */ /* 0x001ee80000300a00 */
[----:B------:R-:W3:Y:S01]  /*1a6c0*/  LDL.LU.64 R24, [R1+0xe28] ;  /* 0x000e280001187983 */ /* 0x000ee20000300a00 */
[----:B------:R-:W-:-:S02]  /*1a6d0*/  F2FP.F16.E5M2.UNPACK_B R16, R16.H1 ;  /* 0x00000010ff10723e */ /* 0x000fc400030004ff */
[----:B------:R-:W-:Y:S02]  /*1a6e0*/  F2FP.F16.E5M2.UNPACK_B R17, R17.H1 ;  /* 0x00000011ff11723e */ /* 0x000fe400030004ff */
[----:B------:R-:W-:Y:S02]  /*1a6f0*/  F2FP.F16.E5M2.UNPACK_B R28, R28.H1 ;  /* 0x0000001cff1c723e */ /* 0x000fe400030004ff */
[----:B------:R-:W-:Y:S01]  /*1a700*/  F2FP.F16.E5M2.UNPACK_B R29, R29.H1 ;  /* 0x0000001dff1d723e */ /* 0x000fe200030004ff */
[----:B------:R-:W-:Y:S02]  /*1a710*/  IMAD.MOV.U32 R0, RZ, RZ, R11 ;  /* 0x000000ffff007224 */ /* 0x000fe400078e000b */
[----:B------:R-:W-:Y:S02]  /*1a720*/  IMAD.MOV.U32 R3, RZ, RZ, R10 ;  /* 0x000000ffff037224 */ /* 0x000fe400078e000a */
[----:B------:R-:W4:Y:S04]  /*1a730*/  LDL.LU.64 R10, [R1+0xe20] ;  /* 0x000e2000010a7983 */ /* 0x000f280000300a00 */
[----:B------:R-:W-:Y:S04]  /*1a740*/  STL.64 [R1], R16 ;  /* 0x0000001001007387 */ /* 0x000fe80000100a00 */
[----:B------:R-:W-:Y:S04]  /*1a750*/  STL [R1+0xdd0], R0 ;  /* 0x000dd00001007387 */ /* 0x000fe80000100800 */
[----:B------:R-:W-:Y:S01]  /*1a760*/  STL [R1+0xdb8], R3 ;  /* 0x000db80301007387 */ /* 0x000fe20000100800 */
[C---:B--2---:R-:W-:Y:S06]  /*1a770*/  HMMA.16816.F32 R4, R12.reuse, R28, R4 ;  /* 0x0000001c0c04723c */ /* 0x044fec0000001804 */
[----:B---3--:R-:W-:-:S15]  /*1a780*/  HMMA.16816.F32 R24, R12, R16, R24 ;  /* 0x000000100c18723c */ /* 0x008fde0000001818 */
[----:B------:R-:W-:-:S08]  /*1a790*/  NOP ;  /* 0x0000000000007918 */ /* 0x000fd00000000000 */
        /* <DEDUP_REMOVED lines=8> */
[----:B--2---:R-:W-:-:S02]  /*1a820*/  F2FP.F16.E5M2.UNPACK_B R26, R26.H1 ;  /* 0x0000001aff1a723e */ /* 0x004fc400030004ff */
[----:B------:R-:W-:-:S07]  /*1a830*/  F2FP.F16.E5M2.UNPACK_B R27, R27.H1 ;  /* 0x0000001bff1b723e */ /* 0x000fce00030004ff */
[----:B----4-:R-:W-:-:S15]  /*1a840*/  HMMA.16816.F32 R4, R12, R26, R4 ;  /* 0x0000001a0c04723c */ /* 0x010fde0000001804 */
[----:B------:R-:W-:-:S08]  /*1a850*/  NOP ;  /* 0x0000000000007918 */ /* 0x000fd00000000000 */
[----:B------:R-:W-:Y:S04]  /*1a860*/  STL.64 [R1+0x200], R4 ;  /* 0x0002000401007387 */ /* 0x000fe80000100a00 */
[----:B------:R0:W-:Y:S04]  /*1a870*/  STL.64 [R1+0x208], R6 ;  /* 0x0002080601007387 */ /* 0x0001e80000100a00 */
[----:B0-----:R-:W2:Y:S04]  /*1a880*/  LDL.LU.64 R6, [R1+0xdf8] ;  /* 0x000df80001067983 */ /* 0x001ea80000300a00 */
[----:B------:R-:W2:Y:S01]  /*1a890*/  LDL.LU.64 R4, [R1+0xdf0] ;  /* 0x000df00001047983 */ /* 0x000ea20000300a00 */
[----:B---3--:R-:W-:-:S02]  /*1a8a0*/  F2FP.F16.E5M2.UNPACK_B R24, R24.H1 ;  /* 0x00000018ff18723e */ /* 0x008fc400030004ff */
[----:B------:R-:W-:-:S07]  /*1a8b0*/  F2FP.F16.E5M2.UNPACK_B R25, R25.H1 ;  /* 0x00000019ff19723e */ /* 0x000fce00030004ff */
[----:B--2---:R-:W-:-:S15]  /*1a8c0*/  HMMA.16816.F32 R4, R12, R24, R4 ;  /* 0x000000180c04723c */ /* 0x004fde0000001804 */
[----:B------:R-:W-:-:S08]  /*1a8d0*/  NOP ;  /* 0x0000000000007918 */ /* 0x000fd00000000000 */
[----:B------:R-:W-:Y:S04]  /*1a8e0*/  STL.64 [R1+0x220], R4 ;  /* 0x0002200401007387 */ /* 0x000fe80000100a00 */
[----:B------:R0:W-:Y:S04]  /*1a8f0*/  STL.64 [R1+0x228], R6 ;  /* 0x0002280601007387 */ /* 0x0001e80000100a00 */
[----:B0-----:R-:W2:Y:S04]  /*1a900*/  LDL.LU.64 R6, [R1+0xde8] ;  /* 0x000de80001067983 */ /* 0x001ea80000300a00 */
[----:B------:R-:W2:Y:S01]  /*1a910*/  LDL.LU.64 R4, [R1+0xde0] ;  /* 0x000de00001047983 */ /* 0x000ea20000300a00 */
[----:B------:R-:W-:-:S02]  /*1a920*/  F2FP.F16.E5M2.UNPACK_B R22, R22.H1 ;  /* 0x00000016ff16723e */ /* 0x000fc400030004ff */
[----:B------:R-:W-:Y:S01]  /*1a930*/  F2FP.F16.E5M2.UNPACK_B R23, R23.H1 ;  /* 0x00000017ff17723e */ /* 0x000fe200030004ff */
[----:B------:R-:W-:Y:S04]  /*1a940*/  STL.64 [R1+0xcf0], R26 ;  /* 0x000cf01a01007387 */ /* 0x000fe80000100a00 */
[----:B------:R-:W-:Y:S02]  /*1a950*/  STL.64 [R1+0xce8], R24 ;  /* 0x000ce81801007387 */ /* 0x000fe40000100a00 */
[----:B--2---:R-:W-:-:S15]  /*1a960*/  HMMA.16816.F32 R4, R12, R22, R4 ;  /* 0x000000160c04723c */ /* 0x004fde0000001804 */
[----:B------:R-:W-:-:S08]  /*1a970*/  NOP ;  /* 0x0000000000007918 */ /* 0x000fd00000000000 */
[----:B------:R0:W-:Y:S04]  /*1a980*/  STL.64 [R1+0x240], R4 ;  /* 0x0002400401007387 */ /* 0x0001e80000100a00 */
[----:B------:R-:W-:Y:S04]  /*1a990*/  STL.64 [R1+0x248], R6 ;  /* 0x0002480601007387 */ /* 0x000fe80000100a00 */
[----:B0-----:R-:W2:Y:S01]  /*1a9a0*/  LDL.LU.64 R4, [R1+0xdd8] ;  /* 0x000dd80001047983 */ /* 0x001ea20000300a00 */
[----:B------:R-:W-:Y:S02]  /*1a9b0*/  IMAD.MOV.U32 R26, RZ, RZ, R11 ;  /* 0x000000ffff1a7224 */ /* 0x000fe400078e000b */
[----:B------:R-:W-:-:S02]  /*1a9c0*/  IMAD.MOV.U32 R27, RZ, RZ, R10 ;  /* 0x000000ffff1b7224 */ /* 0x000fc400078e000a */
[----:B------:R-:W-:Y:S02]  /*1a9d0*/  IMAD R8, R9, 0x100, R8 ;  /* 0x0000010009087824 */ /* 0x000fe400078e0208 */
[----:B------:R-:W-:Y:S01]  /*1a9e0*/  IMAD R9, R19, 0x100, R18 ;  /* 0x0000010013097824 */ /* 0x000fe200078e0212 */
[----:B------:R-:W-:Y:S01]  /*1a9f0*/  STL.64 [R1+0xd80], R26 ;  /* 0x000d801a01007387 */ /* 0x000fe20000100a00 */
[----:B------:R-:W-:Y:S02]  /*1aa00*/  IMAD.MOV.U32 R2, RZ, RZ, R17 ;  /* 0x000000ffff027224 */ /* 0x000fe400078e0011 */
[----:B--2---:R-:W-:Y:S02]  /*1aa10*/  IMAD.MOV.U32 R24, RZ, RZ, R5 ;  /* 0x000000ffff187224 */ /* 0x004fe400078e0005 */
[----:B------:R-:W-:-:S05]  /*1aa20*/  IMAD.MOV.U32 R25, RZ, RZ, R4 ;  /* 0x000000ffff197224 */ /* 0x000fca00078e0004 */
[----:B------:R0:W-:Y:S04]  /*1aa30*/  STL.64 [R1+0xd78], R24 ;  /* 0x000d781801007387 */ /* 0x0001e80000100a00 */
[----:B------:R-:W2:Y:S04]  /*1aa40*/  LDL.LU R18, [R1+0xd8] ;  /* 0x0000d80001127983 */ /* 0x000ea80000300800 */
[----:B------:R-:W2:Y:S04]  /*1aa50*/  LDL.LU R19, [R1+0xdc] ;  /* 0x0000dc0001137983 */ /* 0x000ea80000300800 */
[----:B0-----:R-:W3:Y:S04]  /*1aa60*/  LDL.LU R24, [R1+0x460] ;  /* 0x0004600001187983 */ /* 0x001ee80000300800 */
[----:B------:R-:W3:Y:S04]  /*1aa70*/  LDL.LU R25, [R1+0x464] ;  /* 0x0004640001197983 */ /* 0x000ee80000300800 */
[----:B------:R-:W4:Y:S04]  /*1aa80*/  LDL.LU R26, [R1+0x468] ;  /* 0x00046800011a7983 */ /* 0x000f280000300800 */
[----:B------:R-:W4:Y:S04]  /*1aa90*/  LDL.LU R27, [R1+0x46c] ;  /* 0x00046c00011b7983 */ /* 0x000f280000300800 */
[----:B------:R-:W3:Y:S04]  /*1aaa0*/  LDL.LU R0, [R1+0x9ac] ;  /* 0x0009ac0001007983 */ /* 0x000ee80000300800 */
[----:B------:R-:W3:Y:S04]  /*1aab0*/  LDL.LU R10, [R1+0x9a8] ;  /* 0x0009a800010a7983 */ /* 0x000ee80000300800 */
[----:B------:R-:W3:Y:S04]  /*1aac0*/  LDL.LU R4, [R1+0xb0] ;  /* 0x0000b00001047983 */ /* 0x000ee80000300800 */
[----:B------:R-:W3:Y:S04]  /*1aad0*/  LDL.LU R5, [R1+0xb4] ;  /* 0x0000b40001057983 */ /* 0x000ee80000300800 */
[----:B------:R-:W3:Y:S04]  /*1aae0*/  LDL.LU R3, [R1+0x9b4] ;  /* 0x0009b40001037983 */ /* 0x000ee80000300800 */
[----:B------:R-:W3:Y:S04]  /*1aaf0*/  LDL.LU R11, [R1+0x9b0] ;  /* 0x0009b000010b7983 */ /* 0x000ee80000300800 */
[----:B------:R-:W3:Y:S04]  /*1ab00*/  LDL.LU R6, [R1+0xb8] ;  /* 0x0000b80001067983 */ /* 0x000ee80000300800 */
[----:B------:R-:W3:Y:S04]  /*1ab10*/  LDL.LU R7, [R1+0xbc] ;  /* 0x0000bc0001077983 */ /* 0x000ee80000300800 */
[----:B------:R-:W4:Y:S04]  /*1ab20*/  LDL.LU R16, [R1+0xd0] ;  /* 0x0000d00001107983 */ /* 0x000f280000300800 */
[----:B------:R-:W4:Y:S04]  /*1ab30*/  LDL.LU R17, [R1+0xd4] ;  /* 0x0000d40001117983 */ /* 0x000f280000300800 */
[----:B--2---:R-:W-:Y:S04]  /*1ab40*/  STL.64 [R1+0xdc8], R18 ;  /* 0x000dc81201007387 */ /* 0x004fe80000100a00 */
[----:B----4-:R0:W-:Y:S04]  /*1ab50*/  STL.64 [R1+0xdc0], R16 ;  /* 0x000dc01001007387 */ /* 0x0101e80000100a00 */
[----:B0-----:R-:W2:Y:S04]  /*1ab60*/  LDL.LU R16, [R1+0x260] ;  /* 0x0002600001107983 */ /* 0x001ea80000300800 */
[----:B------:R-:W2:Y:S04]  /*1ab70*/  LDL.LU R17, [R1+0x264] ;  /* 0x0002640001117983 */ /* 0x000ea80000300800 */
[----:B------:R-:W2:Y:S04]  /*1ab80*/  LDL.LU R18, [R1+0x268] ;  /* 0x0002680001127983 */ /* 0x000ea80000300800 */
[----:B------:R-:W2:Y:S04]  /*1ab90*/  LDL.LU R19, [R1+0x26c] ;  /* 0x00026c0001137983 */ /* 0x000ea80000300800 */
[----:B------:R-:W-:Y:S04]  /*1aba0*/  STL.64 [R1+0xd90], R26 ;  /* 0x000d901a01007387 */ /* 0x000fe80000100a00 */
[----:B---3--:R0:W-:Y:S04]  /*1abb0*/  STL.64 [R1+0xd88], R24 ;  /* 0x000d881801007387 */ /* 0x0081e80000100a00 */
[----:B0-----:R-:W3:Y:S04]  /*1abc0*/  LDL.LU R24, [R1+0x4b0] ;  /* 0x0004b00001187983 */ /* 0x001ee80000300800 */
[----:B------:R-:W3:Y:S04]  /*1abd0*/  LDL.LU R25, [R1+0x4b4] ;  /* 0x0004b40001197983 */ /* 0x000ee80000300800 */
[----:B------:R-:W4:Y:S04]  /*1abe0*/  LDL.LU R26, [R1+0x4b8] ;  /* 0x0004b800011a7983 */ /* 0x000f280000300800 */
[----:B------:R-:W4:Y:S04]  /*1abf0*/  LDL.LU R27, [R1+0x4bc] ;  /* 0x0004bc00011b7983 */ /* 0x000f280000300800 */
[----:B----4-:R-:W-:Y:S04]  /*1ac00*/  STL.64 [R1+0xda0], R26 ;  /* 0x000da01a01007387 */ /* 0x010fe80000100a00 */
[----:B---3--:R0:W-:Y:S04]  /*1ac10*/  STL.64 [R1+0xd98], R24 ;  /* 0x000d981801007387 */ /* 0x0081e80000100a00 */
[----:B0-----:R-:W3:Y:S04]  /*1ac20*/  LDL.LU R24, [R1+0x4c0] ;  /* 0x0004c00001187983 */ /* 0x001ee80000300800 */
[----:B------:R-:W3:Y:S04]  /*1ac30*/  LDL.LU R25, [R1+0x4c4] ;  /* 0x0004c40001197983 */ /* 0x000ee80000300800 */
[----:B------:R-:W4:Y:S04]  /*1ac40*/  LDL.LU R26, [R1+0x4c8] ;  /* 0x0004c800011a7983 */ /* 0x000f280000300800 */
[----:B------:R-:W4:Y:S01]  /*1ac50*/  LDL.LU R27, [R1+0x4cc] ;  /* 0x0004cc00011b7983 */ /* 0x000f220000300800 */
[----:B------:R-:W-:-:S02]  /*1ac60*/  F2FP.F16.E5M2.UNPACK_B R20, R20.H1 ;  /* 0x00000014ff14723e */ /* 0x000fc400030004ff */
[----:B------:R-:W-:Y:S01]  /*1ac70*/  F2FP.F16.E5M2.UNPACK_B R21, R21.H1 ;  /* 0x00000015ff15723e */ /* 0x000fe200030004ff */
[----:B----4-:R-:W-:Y:S04]  /*1ac80*/  STL.64 [R1+0xdb0], R26 ;  /* 0x000db01a01007387 */ /* 0x010fe80000100a00 */
[----:B---3--:R0:W-:Y:S04]  /*1ac90*/  STL.64 [R1+0xda8], R24 ;  /* 0x000da81801007387 */ /* 0x0081e80000100a00 */
[----:B0-----:R-:W3:Y:S04]  /*1aca0*/  LDL.LU R24, [R1+0x290] ;  /* 0x0002900001187983 */ /* 0x001ee80000300800 */
[----:B------:R-:W3:Y:S04]  /*1acb0*/  LDL.LU R25, [R1+0x294] ;  /* 0x0002940001197983 */ /* 0x000ee80000300800 */
[----:B------:R-:W3:Y:S04]  /*1acc0*/  LDL.LU R26, [R1+0x298] ;  /* 0x00029800011a7983 */ /* 0x000ee80000300800 */
[----:B------:R-:W3:Y:S01]  /*1acd0*/  LDL.LU R27, [R1+0x29c] ;  /* 0x00029c00011b7983 */ /* 0x000ee20000300800 */
[----:B--2---:R-:W-:Y:S01]  /*1ace0*/  HMMA.16816.F32 R16, R12, R20, R16 ;  /* 0x000000140c10723c */ /* 0x004fe20000001810 */
[----:B------:R-:W-:-:S02]  /*1acf0*/  F2FP.F16.E5M2.UNPACK_B R4, R4.H1 ;  /* 0x00000004ff04723e */ /* 0x000fc400030004ff */
[----:B------:R-:W-:Y:S01]  /*1ad00*/  F2FP.F16.E5M2.UNPACK_B R5, R5.H1 ;  /* 0x00000005ff05723e */ /* 0x000fe200030004ff */
[----:B------:R-:W-:Y:S02]  /*1ad10*/  IMAD R10, R10, 0x100, R0 ;  /* 0x000001000a0a7824 */ /* 0x000fe400078e0200 */
[----:B------:R-:W2:Y:S01]  /*1ad20*/  LDL.LU R0, [R1+0xdd0] ;  /* 0x000dd00001007983 */ /* 0x000ea20000300800 */
[----:B------:R-:W-:-:S15]  /*1ad30*/  IMAD R11, R11, 0x100, R3 ;  /* 0x000001000b0b7824 */ /* 0x000fde00078e0203 */
[----:B------:R-:W-:-:S01]  /*1ad40*/  NOP ;  /* 0x0000000000007918 */ /* 0x000fc20000000000 */
[----:B------:R-:W-:Y:S04]  /*1ad50*/  STL.64 [R1+0x260], R16 ;  /* 0x0002601001007387 */ /* 0x000fe80000100a00 */
[----:B------:R0:W-:Y:S04]  /*1ad60*/  STL.64 [R1+0x268], R18 ;  /* 0x0002681201007387 */ /* 0x0001e80000100a00 */
[----:B0-----:R-:W4:Y:S04]  /*1ad70*/  LDL.LU.64 R18, [R1+0xdc8] ;  /* 0x000dc80001127983 */ /* 0x001f280000300a00 */
[----:B------:R-:W2:Y:S04]  /*1ad80*/  LDL.LU.64 R16, [R1+0xdc0] ;  /* 0x000dc00001107983 */ /* 0x000ea80000300a00 */
[----:B------:R-:W-:Y:S04]  /*1ad90*/  STL.64 [R1+0xcd0], R22 ;  /* 0x000cd01601007387 */ /* 0x000fe80000100a00 */
[----:B------:R0:W-:Y:S04]  /*1ada0*/  STL.64 [R1+0xcc8], R20 ;  /* 0x000cc81401007387 */ /* 0x0001e80000100a00 */
[----:B0-----:R-:W4:Y:S04]  /*1adb0*/  LDL.LU R20, [R1+0x440] ;  /* 0x0004400001147983 */ /* 0x001f280000300800 */
[----:B------:R-:W4:Y:S04]  /*1adc0*/  LDL.LU R21, [R1+0x444] ;  /* 0x0004440001157983 */ /* 0x000f280000300800 */
[----:B------:R-:W4:Y:S04]  /*1add0*/  LDL.LU R22, [R1+0x448] ;  /* 0x0004480001167983 */ /* 0x000f280000300800 */
[----:B------:R-:W4:Y:S04]  /*1ade0*/  LDL.LU R23, [R1+0x44c] ;  /* 0x00044c0001177983 */ /* 0x000f280000300800 */
[----:B------:R-:W4:Y:S01]  /*1adf0*/  LDL.LU R3, [R1+0xdb8] ;  /* 0x000db80001037983 */ /* 0x000f220000300800 */
[----:B---3--:R-:W-:-:S15]  /*1ae00*/  HMMA.16816.F32 R24, R12, R4, R24 ;  /* 0x000000040c18723c */ /* 0x008fde0000001818 */
[----:B------:R-:W-:-:S08]  /*1ae10*/  NOP ;  /* 0x0000000000007918 */ /* 0x000fd00000000000 */
[----:B------:R-:W-:Y:S04]  /*1ae20*/  STL.64 [R1+0x290], R24 ;  /* 0x0002901801007387 */ /* 0x000fe80000100a00 */
[----:B------:R0:W-:Y:S04]  /*1ae30*/  STL.64 [R1+0x298], R26 ;  /* 0x0002981a01007387 */ /* 0x0001e80000100a00 */
[----:B0-----:R-:W3:Y:S04]  /*1ae40*/  LDL.LU.64 R26, [R1+0xdb0] ;  /* 0x000db000011a7983 */ /* 0x001ee80000300a00 */
[----:B------:R-:W3:Y:S01]  /*1ae50*/  LDL.LU.64 R24, [R1+0xda8] ;  /* 0x000da80001187983 */ /* 0x000ee20000300a00 */
[----:B------:R-:W-:-:S02]  /*1ae60*/  F2FP.F16.E5M2.UNPACK_B R6, R6.H1 ;  /* 0x00000006ff06723e */ /* 0x000fc400030004ff */
[----:B------:R-:W-:-:S07]  /*1ae70*/  F2FP.F16.E5M2.UNPACK_B R7, R7.H1 ;  /* 0x00000007ff07723e */ /* 0x000fce00030004ff */
[----:B---3--:R-:W-:-:S15]  /*1ae80*/  HMMA.16816.F32 R24, R12, R6, R24 ;  /* 0x000000060c18723c */ /* 0x008fde0000001818 */
[----:B------:R-:W-:-:S08]  /*1ae90*/  NOP ;  /* 0x0000000000007918 */ /* 0x000fd00000000000 */
[----:B------:R-:W-:Y:S04]  /*1aea0*/  STL.64 [R1+0x4c0], R24 ;  /* 0x0004c01801007387 */ /* 0x000fe80000100a00 */
[----:B------:R0:W-:Y:S04]  /*1aeb0*/  STL.64 [R1+0x4c8], R26 ;  /* 0x0004c81a01007387 */ /* 0x0001e80000100a00 */
[----:B0-----:R-:W3:Y:S04]  /*1aec0*/  LDL.LU.64 R26, [R1+0xda0] ;  /* 0x000da000011a7983 */ /* 0x001ee80000300a00 */
[----:B------:R-:W3:Y:S01]  /*1aed0*/  LDL.LU.64 R24, [R1+0xd98] ;  /* 0x000d980001187983 */ /* 0x000ee20000300a00 */
[----:B--2---:R-:W-:-:S02]  /*1aee0*/  F2FP.F16.E5M2.UNPACK_B R16, R16.H1 ;  /* 0x00000010ff10723e */ /* 0x004fc400030004ff */
[----:B------:R-:W-:Y:S01]  /*1aef0*/  F2FP.F16.E5M2.UNPACK_B R17, R17.H1 ;  /* 0x00000011ff11723e */ /* 0x000fe200030004ff */
[----:B------:R-:W-:Y:S04]  /*1af00*/  STL.64 [R1+0xcb0], R6 ;  /* 0x000cb00601007387 */ /* 0x000fe80000100a00 */
[----:B------:R0:W-:Y:S04]  /*1af10*/  STL.64 [R1+0xca8], R4 ;  /* 0x000ca80401007387 */ /* 0x0001e80000100a00 */
[----:B0-----:R-:W2:Y:S04]  /*1af20*/  LDL.LU R4, [R1+0x450] ;  /* 0x0004500001047983 */ /* 0x001ea80000300800 */
[----:B------:R-:W2:Y:S04]  /*1af30*/  LDL.LU R5, [R1+0x454] ;  /* 0x0004540001057983 */ /* 0x000ea80000300800 */
[----:B------:R-:W2:Y:S04]  /*1af40*/  LDL.LU R6, [R1+0x458] ;  /* 0x0004580001067983 */ /* 0x000ea80000300800 */
[----:B------:R-:W2:Y:S01]  /*1af50*/  LDL.LU R7, [R1+0x45c] ;  /* 0x00045c0001077983 */ /* 0x000ea20000300800 */
[----:B---3--:R-:W-:-:S15]  /*1af60*/  HMMA.16816.F32 R24, R12, R16, R24 ;  /* 0x000000100c18723c */ /* 0x008fde0000001818 */
[----:B------:R-:W-:-:S08]  /*1af70*/  NOP ;  /* 0x0000000000007918 */ /* 0x000fd00000000000 */
[----:B------:R-:W-:Y:S04]  /*1af80*/  STL.64 [R1+0x4b0], R24 ;  /* 0x0004b01801007387 */ /* 0x000fe80000100a00 */
[----:B------:R0:W-:Y:S04]  /*1af90*/  STL.64 [R1+0x4b8], R26 ;  /* 0x0004b81a01007387 */ /* 0x0001e80000100a00 */
[----:B0-----:R-:W3:Y:S04]  /*1afa0*/  LDL.LU.64 R26, [R1+0xd90] ;  /* 0x000d9000011a7983 */ /* 0x001ee80000300a00 */
[----:B------:R-:W3:Y:S01]  /*1afb0*/  LDL.LU.64 R24, [R1+0xd88] ;  /* 0x000d880001187983 */ /* 0x000ee20000300a00 */
[----:B----4-:R-:W-:-:S02]  /*1afc0*/  F2FP.F16.E5M2.UNPACK_B R18, R18.H1 ;  /* 0x00000012ff12723e */ /* 0x010fc400030004ff */
[----:B------:R-:W-:Y:S02]  /*1afd0*/  F2FP.F16.E5M2.UNPACK_B R19, R19.H1 ;  /* 0x00000013ff13723e */ /* 0x000fe400030004ff */
[----:B------:R-:W-:-:S05]  /*1afe0*/  F2FP.F16.E5M2.UNPACK_B R8, R8 ;  /* 0x00000008ff08723e */ /* 0x000fca00020004ff */
[----:B---3--:R-:W-:Y:S01]  /*1aff0*/  HMMA.16816.F32 R12, R12, R18, R24 ;  /* 0x000000120c0c723c */ /* 0x008fe20000001818 */
[----:B------:R-:W3:Y:S04]  /*1b000*/  LDL.LU.64 R26, [R1+0xd80] ;  /* 0x000d8000011a7983 */ /* 0x000ee80000300a00 */
[----:B------:R-:W2:Y:S01]  /*1b010*/  LDL.LU.64 R24, [R1+0xd78] ;  /* 0x000d780001187983 */ /* 0x000ea20000300a00 */
[----:B------:R-:W-:Y:S02]  /*1b020*/  F2FP.F16.E5M2.UNPACK_B R9, R9 ;  /* 0x00000009ff09723e */ /* 0x000fe400020004ff */
[----:B------:R-:W-:Y:S02]  /*1b030*/  F2FP.F16.E5M2.UNPACK_B R10, R10 ;  /* 0x0000000aff0a723e */ /* 0x000fe400020004ff */
[----:B------:R-:W-:Y:S01]  /*1b040*/  F2FP.F16.E5M2.UNPACK_B R11, R11 ;  /* 0x0000000bff0b723e */ /* 0x000fe200020004ff */
[----:B------:R-:W-:Y:S04]  /*1b050*/  STL.64 [R1+0xc90], R18 ;  /* 0x000c901201007387 */ /* 0x000fe80000100a00 */
[----:B------:R-:W-:Y:S08]  /*1b060*/  STL.64 [R1+0xc88], R16 ;  /* 0x000c881001007387 */ /* 0x000ff00000100a00 */
[----:B------:R-:W-:Y:S04]  /*1b070*/  STL.64 [R1+0x460], R12 ;  /* 0x0004600c01007387 */ /* 0x000fe80000100a00 */
[----:B------:R0:W-:Y:S04]  /*1b080*/  STL.64 [R1+0x468], R14 ;  /* 0x0004680e01007387 */ /* 0x0001e80000100a00 */
[----:B0-----:R-:W4:Y:S01]  /*1b090*/  LDL.LU R14, [R1+0x9c8] ;  /* 0x0009c800010e7983 */ /* 0x001f220000300800 */
[C---:B--2---:R-:W-:Y:S06]  /*1b0a0*/  HMMA.16816.F32 R16, R8.reuse, R24, R4 ;  /* 0x000000180810723c */ /* 0x044fec0000001804 */
[----:B---3--:R-:W-:-:S15]  /*1b0b0*/  HMMA.16816.F32 R4, R8, R26, R20 ;  /* 0x0000001a0804723c */ /* 0x008fde0000001814 */
[----:B------:R-:W-:-:S02]  /*1b0c0*/  NOP ;  /* 0x0000000000007918 */ /* 0x000fc40000000000 */
[----:B------:R0:W-:Y:S04]  /*1b0d0*/  STL.64 [R1+0x450], R16 ;  /* 0x0004501001007387 */ /* 0x0001e80000100a00 */
[----:B------:R1:W-:Y:S04]  /*1b0e0*/  STL.64 [R1+0x458], R18 ;  /* 0x0004581201007387 */ /* 0x0003e80000100a00 */
[----:B------:R-:W2:Y:S04]  /*1b0f0*/  LDL.LU R15, [R1+0x9d0] ;  /* 0x0009d000010f7983 */ /* 0x000ea80000300800 */
[----:B------:R-:W-:Y:S04]  /*1b100*/  STL.64 [R1+0x440], R4 ;  /* 0x0004400401007387 */ /* 0x000fe80000100a00 */
[----:B------:R-:W-:Y:S04]  /*1b110*/  STL.64 [R1+0x448], R6 ;  /* 0x0004480601007387 */ /* 0x000fe80000100a00 */
[----:B0-----:R-:W3:Y:S04]  /*1b120*/  LDL.LU R16, [R1+0x4a0] ;  /* 0x0004a00001107983 */ /* 0x001ee80000300800 */
[----:B------:R-:W3:Y:S04]  /*1b130*/  LDL.LU R17, [R1+0x4a4] ;  /* 0x0004a40001117983 */ /* 0x000ee80000300800 */
[----:B-1----:R-:W4:Y:S04]  /*1b140*/  LDL.LU R18, [R1+0x4a8] ;  /* 0x0004a80001127983 */ /* 0x002f280000300800 */
[----:B------:R-:W4:Y:S04]  /*1b150*/  LDL.LU R19, [R1+0x4ac] ;  /* 0x0004ac0001137983 */ /* 0x000f280000300800 */
[----:B------:R-:W2:Y:S04]  /*1b160*/  LDL.LU R20, [R1+0x3c0] ;  /* 0x0003c00001147983 */ /* 0x000ea80000300800 */
[----:B------:R-:W2:Y:S04]  /*1b170*/  LDL.LU R21, [R1+0x3c4] ;  /* 0x0003c40001157983 */ /* 0x000ea80000300800 */
[----:B------:R-:W3:Y:S04]  /*1b180*/  LDL.LU R22, [R1+0x3c8] ;  /* 0x0003c80001167983 */ /* 0x000ee80000300800 */
[----:B------:R-:W3:Y:S04]  /*1b190*/  LDL.LU R23, [R1+0x3cc] ;  /* 0x0003cc0001177983 */ /* 0x000ee80000300800 */
[----:B------:R-:W4:Y:S04]  /*1b1a0*/  LDL.LU R24, [R1+0x3e0] ;  /* 0x0003e00001187983 */ /* 0x000f280000300800 */
[----:B------:R-:W4:Y:S04]  /*1b1b0*/  LDL.LU R25, [R1+0x3e4] ;  /* 0x0003e40001197983 */ /* 0x000f280000300800 */
[----:B------:R-:W2:Y:S04]  /*1b1c0*/  LDL.LU R26, [R1+0x3e8] ;  /* 0x0003e800011a7983 */ /* 0x000ea80000300800 */
[----:B------:R-:W2:Y:S04]  /*1b1d0*/  LDL.LU R27, [R1+0x3ec] ;  /* 0x0003ec00011b7983 */ /* 0x000ea80000300800 */
[----:B--2---:R0:W-:Y:S04]  /*1b1e0*/  STL.64 [R1+0xd00], R26 ;  /* 0x000d001a01007387 */ /* 0x0041e80000100a00 */
[----:B0-----:R-:W2:Y:S01]  /*1b1f0*/  LDL R26, [R1] ;  /* 0x00000000011a7983 */ /* 0x001ea20000100800 */
[----:B------:R-:W-:-:S03]  /*1b200*/  IMAD.MOV.U32 R27, RZ, RZ, R2 ;  /* 0x000000ffff1b7224 */ /* 0x000fc600078e0002 */
[----:B------:R-:W3:Y:S04]  /*1b210*/  LDL.LU R2, [R1+0xd70] ;  /* 0x000d700001027983 */ /* 0x000ee80000300800 */
[----:B----4-:R0:W-:Y:S02]  /*1b220*/  STL.64 [R1+0xcf8], R24 ;  /* 0x000cf81801007387 */ /* 0x0101e40000100a00 */
[----:B0-----:R-:W-:Y:S02]  /*1b230*/  IMAD.MOV.U32 R24, RZ, RZ, R3 ;  /* 0x000000ffff187224 */ /* 0x001fe400078e0003 */
[----:B------:R-:W-:Y:S01]  /*1b240*/  IMAD.MOV.U32 R25, RZ, RZ, R0 ;  /* 0x000000ffff197224 */ /* 0x000fe200078e0000 */
[----:B--2---:R-:W-:Y:S04]  /*1b250*/  STL.64 [R1+0xd18], R26 ;  /* 0x000d181a01007387 */ /* 0x004fe80000100a00 */
[----:B---3--:R-:W-:Y:S04]  /*1b260*/  STL.64 [R1+0xce0], R22 ;  /* 0x000ce01601007387 */ /* 0x008fe80000100a00 */
[----:B------:R0:W-:Y:S04]  /*1b270*/  STL.64 [R1+0xcd8], R20 ;  /* 0x000cd81401007387 */ /* 0x0001e80000100a00 */
[----:B0-----:R-:W2:Y:S04]  /*1b280*/  LDL.LU R20, [R1+0x3d0] ;  /* 0x0003d00001147983 */ /* 0x001ea80000300800 */
[----:B------:R-:W2:Y:S04]  /*1b290*/  LDL.LU R21, [R1+0x3d4] ;  /* 0x0003d40001157983 */ /* 0x000ea80000300800 */
[----:B------:R-:W3:Y:S04]  /*1b2a0*/  LDL.LU R22, [R1+0x3d8] ;  /* 0x0003d80001167983 */ /* 0x000ee80000300800 */
[----:B------:R-:W3:Y:S04]  /*1b2b0*/  LDL.LU R23, [R1+0x3dc] ;  /* 0x0003dc0001177983 */ /* 0x000ee80000300800 */
[----:B------:R-:W4:Y:S04]  /*1b2c0*/  LDL.LU R3, [R1+0xd6c] ;  /* 0x000d6c0001037983 */ /* 0x000f280000300800 */
[----:B------:R-:W4:Y:S04]  /*1b2d0*/  LDL.LU R0, [R1+0xd68] ;  /* 0x000d680001007983 */ /* 0x000f280000300800 */
[----:B------:R0:W-:Y:S04]  /*1b2e0*/  STL.64 [R1+0xd30], R24 ;  /* 0x000d301801007387 */ /* 0x0001e80000100a00 */
[----:B0-----:R-:W2:Y:S04]  /*1b2f0*/  LDL.LU R24, [R1+0x410] ;  /* 0x0004100001187983 */ /* 0x001ea80000300800 */
[----:B------:R-:W2:Y:S04]  /*1b300*/  LDL.LU R25, [R1+0x414] ;  /* 0x0004140001197983 */ /* 0x000ea80000300800 */
[----:B------:R-:W3:Y:S04]  /*1b310*/  LDL.LU R26, [R1+0x418] ;  /* 0x00041800011a7983 */ /* 0x000ee80000300800 */
[----:B------:R-:W3:Y:S04]  /*1b320*/  LDL.LU R27, [R1+0x41c] ;  /* 0x00041c00011b7983 */ /* 0x000ee80000300800 */
[----:B---3--:R0:W-:Y:S04]  /*1b330*/  STL.64 [R1+0xd40], R26 ;  /* 0x000d401a01007387 */ /* 0x0081e80000100a00 */
[----:B0-----:R-:W3:Y:S04]  /*1b340*/  LDL R26, [R1+0x18] ;  /* 0x00001800011a7983 */ /* 0x001ee80000100800 */
[----:B--2---:R-:W-:Y:S04]  /*1b350*/  STL.64 [R1+0xd38], R24 ;  /* 0x000d381801007387 */ /* 0x004fe80000100a00 */
[----:B------:R-:W-:Y:S04]  /*1b360*/  STL.64 [R1+0xd10], R22 ;  /* 0x000d101601007387 */ /* 0x000fe80000100a00 */
[----:B------:R0:W-:Y:S04]  /*1b370*/  STL.64 [R1+0xd08], R20 ;  /* 0x000d081401007387 */ /* 0x0001e80000100a00 */
[----:B0-----:R-:W2:Y:S04]  /*1b380*/  LDL.LU R20, [R1+0x3f0] ;  /* 0x0003f00001147983 */ /* 0x001ea80000300800 */
[----:B------:R-:W2:Y:S04]  /*1b390*/  LDL.LU R21, [R1+0x3f4] ;  /* 0x0003f40001157983 */ /* 0x000ea80000300800 */
[----:B------:R-:W4:Y:S04]  /*1b3a0*/  LDL.LU R22, [R1+0x3f8] ;  /* 0x0003f80001167983 */ /* 0x000f280000300800 */
[----:B------:R-:W4:Y:S04]  /*1b3b0*/  LDL.LU R23, [R1+0x3fc] ;  /* 0x0003fc0001177983 */ /* 0x000f280000300800 */
[----:B------:R-:W3:Y:S04]  /*1b3c0*/  LDL.64 R24, [R1+0x20] ;  /* 0x0000200001187983 */ /* 0x000ee80000100a00 */
[----:B----4-:R-:W-:Y:S04]  /*1b3d0*/  STL.64 [R1+0xd28], R22 ;  /* 0x000d281601007387 */ /* 0x010fe80000100a00 */
[----:B--2---:R0:W-:Y:S04]  /*1b3e0*/  STL.64 [R1+0xd20], R20 ;  /* 0x000d201401007387 */ /* 0x0041e80000100a00 */
[----:B0-----:R-:W2:Y:S04]  /*1b3f0*/  LDL.LU R20, [R1+0x400] ;  /* 0x0004000001147983 */ /* 0x001ea80000300800 */
[----:B------:R-:W2:Y:S04]  /*1b400*/  LDL.LU R21, [R1+0x404] ;  /* 0x0004040001157983 */ /* 0x000ea80000300800 */
[----:B------:R-:W4:Y:S04]  /*1b410*/  LDL.LU R22, [R1+0x408] ;  /* 0x0004080001167983 */ /* 0x000f280000300800 */
[----:B------:R-:W4:Y:S04]  /*1b420*/  LDL.LU R23, [R1+0x40c] ;  /* 0x00040c0001177983 */ /* 0x000f280000300800 */
        /* <DEDUP_REMOVED lines=8> */
[----:B0-----:R-:W3:Y:S04]  /*1b4b0*/  LDL.LU R20, [R1+0x430] ;  /* 0x0004300001147983 */ /* 0x001ee80000300800 */
[----:B------:R-:W3:Y:S04]  /*1b4c0*/  LDL.LU R21, [R1+0x434] ;  /* 0x0004340001157983 */ /* 0x000ee80000300800 */
[----:B------:R-:W3:Y:S04]  /*1b4d0*/  LDL.LU R22, [R1+0x438] ;  /* 0x0004380001167983 */ /* 0x000ee80000300800 */
[----:B------:R-:W3:Y:S04]  /*1b4e0*/  LDL.LU R23, [R1+0x43c] ;  /* 0x00043c0001177983 */ /* 0x000ee80000300800 */
[----:B------:R-:W2:Y:S04]  /*1b4f0*/  LDL.LU R4, [R1+0x3a0] ;  /* 0x0003a00001047983 */ /* 0x000ea80000300800 */
        /* <DEDUP_REMOVED lines=12> */
[----:B------:R-:W-:Y:S04]  /*1b5c0*/  STL.64 [R1+0xca0], R18 ;  /* 0x000ca01201007387 */ /* 0x000fe80000100a00 */
[----:B------:R0:W-:Y:S04]  /*1b5d0*/  STL.64 [R1+0xc98], R16 ;  /* 0x000c981001007387 */ /* 0x0001e80000100a00 */
[----:B0-----:R-:W3:Y:S04]  /*1b5e0*/  LDL.LU R16, [R1+0x390] ;  /* 0x0003900001107983 */ /* 0x001ee80000300800 */
[----:B------:R-:W3:Y:S04]  /*1b5f0*/  LDL.LU R17, [R1+0x394] ;  /* 0x0003940001117983 */ /* 0x000ee80000300800 */
[----:B------:R-:W3:Y:S04]  /*1b600*/  LDL.LU R18, [R1+0x398] ;  /* 0x0003980001127983 */ /* 0x000ee80000300800 */
[----:B------:R-:W3:Y:S04]  /*1b610*/  LDL.LU R19, [R1+0x39c] ;  /* 0x00039c0001137983 */ /* 0x000ee80000300800 */
[----:B------:R-:W-:Y:S04]  /*1b620*/  STL.64 [R1+0x430], R20 ;  /* 0x0004301401007387 */ /* 0x000fe80000100a00 */
[----:B------:R0:W-:Y:S04]  /*1b630*/  STL.64 [R1+0x438], R22 ;  /* 0x0004381601007387 */ /* 0x0001e80000100a00 */
[----:B0-----:R-:W2:Y:S04]  /*1b640*/  LDL.LU.64 R22, [R1+0xd60] ;  /* 0x000d600001167983 */ /* 0x001ea80000300a00 */
[----:B------:R-:W2:Y:S01]  /*1b650*/  LDL.LU.64 R20, [R1+0xd58] ;  /* 0x000d580001147983 */ /* 0x000ea20000300a00 */
[----:B------:R-:W-:-:S02]  /*1b660*/  IMAD.MOV.U32 R27, RZ, RZ, R0 ;  /* 0x000000ffff1b7224 */ /* 0x000fc400078e0000 */
[----:B------:R-:W-:-:S05]  /*1b670*/  IMAD.MOV.U32 R0, RZ, RZ, R25 ;  /* 0x000000ffff007224 */ /* 0x000fca00078e0019 */
[----:B--2---:R-:W-:Y:S01]  /*1b680*/  HMMA.16816.F32 R24, R8, R26, R20 ;  /* 0x0000001a0818723c */ /* 0x004fe20000001814 */
[----:B------:R-:W2:Y:S04]  /*1b690*/  LDL.LU.64 R22, [R1+0xd50] ;  /* 0x000d500001167983 */ /* 0x000ea80000300a00 */
[----:B------:R-:W2:-:S15]  /*1b6a0*/  LDL.LU.64 R20, [R1+0xd48] ;  /* 0x000d480001147983 */ /* 0x000e9e0000300a00 */
[----:B------:R-:W-:-:S03]  /*1b6b0*/  NOP ;  /* 0x0000000000007918 */ /* 0x000fc60000000000 */
[----:B------:R-:W-:Y:S04]  /*1b6c0*/  STL.64 [R1+0x420], R24 ;  /* 0x0004201801007387 */ /* 0x000fe80000100a00 */
[----:B------:R0:W-:Y:S04]  /*1b6d0*/  STL.64 [R1+0x428], R26 ;  /* 0x0004281a01007387 */ /* 0x0001e80000100a00 */
[----:B0-----:R-:W4:Y:S04]  /*1b6e0*/  LDL.LU.64 R26, [R1+0xd40] ;  /* 0x000d4000011a7983 */ /* 0x001f280000300a00 */
[----:B------:R-:W4:Y:S02]  /*1b6f0*/  LDL.LU.64 R24, [R1+0xd38] ;  /* 0x000d380001187983 */ /* 0x000f240000300a00 */
[----:B----4-:R-:W-:-:S15]  /*1b700*/  HMMA.16816.F32 R24, R8, R2, R24 ;  /* 0x000000020818723c */ /* 0x010fde0000001818 */
[----:B------:R-:W-:-:S08]  /*1b710*/  NOP ;  /* 0x0000000000007918 */ /* 0x000fd00000000000 */
[----:B------:R0:W-:Y:S04]  /*1b720*/  STL.64 [R1+0x410], R24 ;  /* 0x0004101801007387 */ /* 0x0001e80000100a00 */
[----:B------:R-:W-:Y:S04]  /*1b730*/  STL.64 [R1+0x418], R26 ;  /* 0x0004181a01007387 */ /* 0x000fe80000100a00 */
[----:B0-----:R-:W2:Y:S04]  /*1b740*/  LDL.LU.64 R24, [R1+0xd30] ;  /* 0x000d300001187983 */ /* 0x001ea80000300a00 */
[----:B------:R0:W-:Y:S04]  /*1b750*/  STL.64 [R1+0xc40], R2 ;  /* 0x000c400201007387 */ /* 0x0001e80000100a00 */
[----:B0-----:R-:W4:Y:S04]  /*1b760*/  LDL.LU R2, [R1+0x9cc] ;  /* 0x0009cc0001027983 */ /* 0x001f280000300800 */
[----:B------:R-:W4:Y:S01]  /*1b770*/  LDL.LU R3, [R1+0x9d4] ;  /* 0x0009d40001037983 */ /* 0x000f220000300800 */
[----:B--2---:R-:W-:Y:S03]  /*1b780*/  HMMA.16816.F32 R24, R8, R24, R20 ;  /* 0x000000180818723c */ /* 0x004fe60000001814 */
[----:B------:R-:W2:Y:S04]  /*1b790*/  LDL.LU.64 R22, [R1+0xd28] ;  /* 0x000d280001167983 */ /* 0x000ea80000300a00 */
[----:B------:R-:W2:-:S15]  /*1b7a0*/  LDL.LU.64 R20, [R1+0xd20] ;  /* 0x000d200001147983 */ /* 0x000e9e0000300a00 */
[----:B------:R-:W-:-:S01]  /*1b7b0*/  NOP ;  /* 0x0000000000007918 */ /* 0x000fc20000000000 */
        /* <DEDUP_REMOVED lines=17> */
[----:B------:R0:W-:Y:S04]  /*1b8d0*/  STL.64 [R1+0xc00], R28 ;  /* 0x000c001c01007387 */ /* 0x0001e80000100a00 */
[----:B0-----:R-:W4:Y:S04]  /*1b8e0*/  LDL.LU R28, [R1+0x9bc] ;  /* 0x0009bc00011c7983 */ /* 0x001f280000300800 */
[----:B------:R-:W4:Y:S01]  /*1b8f0*/  LDL.LU R29, [R1+0x9c4] ;  /* 0x0009c400011d7983 */ /* 0x000f220000300800 */
[----:B--2---:R-:W-:-:S15]  /*1b900*/  HMMA.16816.F32 R20, R8, R26, R20 ;  /* 0x0000001a0814723c */ /* 0x004fde0000001814 */
[----:B------:R-:W-:-:S08]  /*1b910*/  NOP ;  /* 0x0000000000007918 */ /* 0x000fd00000000000 */
        /* <DEDUP_REMOVED lines=12> */
[----:B0-----:R-:W4:Y:S04]  /*1b9e0*/  LDL.LU R24, [R1+0x380] ;  /* 0x0003800001187983 */ /* 0x001f280000300800 */
[----:B------:R-:W4:Y:S04]  /*1b9f0*/  LDL.LU R25, [R1+0x384] ;  /* 0x0003840001197983 */ /* 0x000f280000300800 */
[----:B------:R-:W4:Y:S04]  /*1ba00*/  LDL.LU R26, [R1+0x388] ;  /* 0x00038800011a7983 */ /* 0x000f280000300800 */
[----:B------:R-:W4:Y:S01]  /*1ba10*/  LDL.LU R27, [R1+0x38c] ;  /* 0x00038c00011b7983 */ /* 0x000f220000300800 */
[----:B--2---:R-:W-:-:S15]  /*1ba20*/  HMMA.16816.F32 R4, R8, R22, R4 ;  /* 0x000000160804723c */ /* 0x004fde0000001804 */
[----:B------:R-:W-:-:S08]  /*1ba30*/  NOP ;  /* 0x0000000000007918 */ /* 0x000fd00000000000 */
[----:B------:R-:W-:Y:S04]  /*1ba40*/  STL.64 [R1+0x3b0], R4 ;  /* 0x0003b00401007387 */ /* 0x000fe80000100a00 */
[----:B------:R0:W-:Y:S04]  /*1ba50*/  STL.64 [R1+0x3b8], R6 ;  /* 0x0003b80601007387 */ /* 0x0001e80000100a00 */
[----:B0-----:R-:W3:Y:S04]  /*1ba60*/  LDL.LU.64 R6, [R1+0xcc0] ;  /* 0x000cc00001067983 */ /* 0x001ee80000300a00 */
[----:B------:R-:W3:Y:S04]  /*1ba70*/  LDL.LU.64 R4, [R1+0xcb8] ;  /* 0x000cb80001047983 */ /* 0x000ee80000300a00 */
[----:B------:R-:W-:Y:S01]  /*1ba80*/  STL.64 [R1+0xc18], R22 ;  /* 0x000c181601007387 */ /* 0x000fe20000100a00 */
[----:B---3--:R-:W-:-:S15]  /*1ba90*/  HMMA.16816.F32 R4, R8, R20, R4 ;  /* 0x000000140804723c */ /* 0x008fde0000001804 */
[----:B------:R-:W-:-:S08]  /*1baa0*/  NOP ;  /* 0x0000000000007918 */ /* 0x000fd00000000000 */
[----:B------:R-:W-:Y:S04]  /*1bab0*/  STL.64 [R1+0x3a0], R4 ;  /* 0x0003a00401007387 */ /* 0x000fe80000100a00 */
[----:B------:R0:W-:Y:S04]  /*1bac0*/  STL.64 [R1+0x3a8], R6 ;  /* 0x0003a80601007387 */ /* 0x0001e80000100a00 */
[----:B0-----:R-:W2:Y:S04]  /*1bad0*/  LDL.LU.64 R6, [R1+0xcb0] ;  /* 0x000cb00001067983 */ /* 0x001ea80000300a00 */
[----:B------:R-:W3:Y:S04]  /*1bae0*/  LDL.LU.64 R4, [R1+0xca8] ;  /* 0x000ca80001047983 */ /* 0x000ee80000300a00 */
[----:B------:R-:W-:Y:S01]  /*1baf0*/  STL [R1+0xbcc], R21 ;  /* 0x000bcc1501007387 */ /* 0x000fe20000100800 */
[----:B---3--:R-:W-:-:S15]  /*1bb00*/  HMMA.16816.F32 R16, R8, R4, R16 ;  /* 0x000000040810723c */ /* 0x008fde0000001810 */
[----:B------:R-:W-:-:S08]  /*1bb10*/  NOP ;  /* 0x0000000000007918 */ /* 0x000fd00000000000 */
[----:B------:R-:W-:Y:S04]  /*1bb20*/  STL.64 [R1+0x390], R16 ;  /* 0x0003901001007387 */ /* 0x000fe80000100a00 */
[----:B------:R0:W-:Y:S04]  /*1bb30*/  STL.64 [R1+0x398], R18 ;  /* 0x0003981201007387 */ /* 0x0001e80000100a00 */
[----:B0-----:R-:W2:Y:S04]  /*1bb40*/  LDL.LU.64 R18, [R1+0xca0] ;  /* 0x000ca00001127983 */ /* 0x001ea80000300a00 */
[----:B------:R-:W2:Y:S04]  /*1bb50*/  LDL.LU.64 R16, [R1+0xc98] ;  /* 0x000c980001107983 */ /* 0x000ea80000300a00 */
[----:B------:R-:W-:Y:S04]  /*1bb60*/  STL [R1+0xbbc], R4 ;  /* 0x000bbc0401007387 */ /* 0x000fe80000100800 */
[----:B------:R-:W-:Y:S01]  /*1bb70*/  STL [R1+0xbb8], R5 ;  /* 0x000bb80501007387 */ /* 0x000fe20000100800 */
[----:B--2---:R-:W-:-:S15]  /*1bb80*/  HMMA.16816.F32 R16, R8, R6, R16 ;  /* 0x000000060810723c */ /* 0x004fde0000001810 */
[----:B------:R-:W-:-:S08]  /*1bb90*/  NOP ;  /* 0x0000000000007918 */ /* 0x000fd00000000000 */
[----:B------:R-:W-:Y:S04]  /*1bba0*/  STL.64 [R1+0x4a0], R16 ;  /* 0x0004a01001007387 */ /* 0x000fe80000100a00 */
[----:B------:R0:W-:Y:S04]  /*1bbb0*/  STL.64 [R1+0x4a8], R18 ;  /* 0x0004a81201007387 */ /* 0x0001e80000100a00 */
[----:B0-----:R-:W4:Y:S04]  /*1bbc0*/  LDL.LU.64 R18, [R1+0xc90] ;  /* 0x000c900001127983 */ /* 0x001f280000300a00 */
[----:B------:R-:W2:Y:S04]  /*1bbd0*/  LDL.LU.64 R16, [R1+0xc88] ;  /* 0x000c880001107983 */ /* 0x000ea80000300a00 */
[----:B------:R0:W-:Y:S04]  /*1bbe0*/  STL [R1+0xba4], R6 ;  /* 0x000ba40601007387 */ /* 0x0001e80000100800 */
[----:B------:R1:W-:Y:S04]  /*1bbf0*/  STL [R1+0xba0], R7 ;  /* 0x000ba00701007387 */ /* 0x0003e80000100800 */
[----:B------:R-:W2:Y:S04]  /*1bc00*/  LDL.LU R4, [R1+0x490] ;  /* 0x0004900001047983 */ /* 0x000ea80000300800 */
[----:B------:R-:W2:Y:S04]  /*1bc10*/  LDL.LU R5, [R1+0x494] ;  /* 0x0004940001057983 */ /* 0x000ea80000300800 */
[----:B0-----:R-:W2:Y:S04]  /*1bc20*/  LDL.LU R6, [R1+0x498] ;  /* 0x0004980001067983 */ /* 0x001ea80000300800 */
[----:B-1----:R-:W2:Y:S02]  /*1bc30*/  LDL.LU R7, [R1+0x49c] ;  /* 0x00049c0001077983 */ /* 0x002ea40000300800 */
[----:B--2---:R-:W-:-:S15]  /*1bc40*/  HMMA.16816.F32 R4, R8, R16, R4 ;  /* 0x000000100804723c */ /* 0x004fde0000001804 */
[----:B------:R-:W-:-:S08]  /*1bc50*/  NOP ;  /* 0x0000000000007918 */ /* 0x000fd00000000000 */
[----:B------:R-:W-:Y:S04]  /*1bc60*/  STL.64 [R1+0x490], R4 ;  /* 0x0004900401007387 */ /* 0x000fe80000100a00 */
[----:B------:R4:W-:Y:S02]  /*1bc70*/  STL.64 [R1+0x498], R6 ;  /* 0x0004980601007387 */ /* 0x0009e40000100a00 */
[----:B----4-:R-:W-:Y:S02]  /*1bc80*/  HMMA.16816.F32 R4, R8, R18, R24 ;  /* 0x000000120804723c */ /* 0x010fe40000001818 */
[----:B------:R-:W2:-:S15]  /*1bc90*/  LDL.LU R8, [R1+0x2c0] ;  /* 0x0002c00001087983 */ /* 0x000e9e0000300800 */
[----:B------:R-:W-:-:S06]  /*1bca0*/  NOP ;  /* 0x0000000000007918 */ /* 0x000fcc0000000000 */
[----:B------:R-:W-:Y:S04]  /*1bcb0*/  STL.64 [R1+0x380], R4 ;  /* 0x0003800401007387 */ /* 0x000fe80000100a00 */
[----:B------:R-:W-:Y:S04]  /*1bcc0*/  STL.64 [R1+0x388], R6 ;  /* 0x0003880601007387 */ /* 0x000fe80000100a00 */
[----:B------:R-:W2:Y:S04]  /*1bcd0*/  LDL.LU R9, [R1+0x2c4] ;  /* 0x0002c40001097983 */ /* 0x000ea80000300800 */
[----:B------:R-:W3:Y:S04]  /*1bce0*/  LDL.LU R10, [R1+0x2c8] ;  /* 0x0002c800010a7983 */ /* 0x000ee80000300800 */
[----:B------:R-:W3:Y:S04]  /*1bcf0*/  LDL.LU R11, [R1+0x2cc] ;  /* 0x0002cc00010b7983 */ /* 0x000ee80000300800 */
[----:B---3--:R-:W-:Y:S04]  /*1bd00*/  STL.64 [R1+0xbd8], R10 ;  /* 0x000bd80a01007387 */ /* 0x008fe80000100a00 */
[----:B--2---:R0:W-:Y:S04]  /*1bd10*/  STL.64 [R1+0xbd0], R8 ;  /* 0x000bd00801007387 */ /* 0x0041e80000100a00 */
[----:B0-----:R-:W2:Y:S04]  /*1bd20*/  LDL.LU R8, [R1+0x2e0] ;  /* 0x0002e00001087983 */ /* 0x001ea80000300800 */
[----:B------:R-:W2:Y:S04]  /*1bd30*/  LDL.LU R9, [R1+0x2e4] ;  /* 0x0002e40001097983 */ /* 0x000ea80000300800 */
[----:B------:R-:W3:Y:S04]  /*1bd40*/  LDL.LU R10, [R1+0x2e8] ;  /* 0x0002e800010a7983 */ /* 0x000ee80000300800 */
[----:B------:R-:W3:Y:S04]  /*1bd50*/  LDL.LU R11, [R1+0x2ec] ;  /* 0x0002ec00010b7983 */ /* 0x000ee80000300800 */
[----:B------:R-:W4:Y:S04]  /*1bd60*/  LDL.LU R24, [R1+0x300] ;  /* 0x0003000001187983 */ /* 0x000f280000300800 */
[----:B------:R-:W4:Y:S04]  /*1bd70*/  LDL.LU R25, [R1+0x304] ;  /* 0x0003040001197983 */ /* 0x000f280000300800 */
[----:B------:R-:W2:Y:S04]  /*1bd80*/  LDL.LU R26, [R1+0x308] ;  /* 0x00030800011a7983 */ /* 0x000ea80000300800 */
[----:B------:R-:W2:Y:S04]  /*1bd90*/  LDL.LU R27, [R1+0x30c] ;  /* 0x00030c00011b7983 */ /* 0x000ea80000300800 */
[----:B------:R-:W3:Y:S01]  /*1bda0*/  LDL.LU.64 R22, [R1+0x8] ;  /* 0x0000080001167983 */ /* 0x000ee20000300a00 */
[----:B------:R-:W-:-:S02]  /*1bdb0*/  IMAD R14, R14, 0x100, R2 ;  /* 0x000001000e0e7824 */ /* 0x000fc400078e0202 */
[----:B------:R-:W-:Y:S01]  /*1bdc0*/  IMAD R15, R15, 0x100, R3 ;  /* 0x000001000f0f7824 */ /* 0x000fe200078e0203 */
[----:B---3--:R-:W-:Y:S04]  /*1bdd0*/  STL.64 [R1+0xc38], R22 ;  /* 0x000c381601007387 */ /* 0x008fe80000100a00 */
[----:B------:R-:W-:Y:S04]  /*1bde0*/  STL [R1+0xc30], R20 ;  /* 0x000c301401007387 */ /* 0x000fe80000100800 */
[----:B--2---:R-:W-:Y:S04]  /*1bdf0*/  STL.64 [R1+0xc10], R26 ;  /* 0x000c101a01007387 */ /* 0x004fe80000100a00 */
[----:B----4-:R0:W-:Y:S04]  /*1be00*/  STL.64 [R1+0xc08], R24 ;  /* 0x000c081801007387 */ /* 0x0101e80000100a00 */
[----:B0-----:R-:W2:Y:S04]  /*1be10*/  LDL.LU R24, [R1+0x310] ;  /* 0x0003100001187983 */ /* 0x001ea80000300800 */
[----:B------:R-:W2:Y:S04]  /*1be20*/  LDL.LU R25, [R1+0x314] ;  /* 0x0003140001197983 */ /* 0x000ea80000300800 */
[----:B------:R-:W3:Y:S04]  /*1be30*/  LDL.LU R26, [R1+0x318] ;  /* 0x00031800011a7983 */ /* 0x000ee80000300800 */
[----:B------:R-:W3:Y:S04]  /*1be40*/  LDL.LU R27, [R1+0x31c] ;  /* 0x00031c00011b7983 */ /* 0x000ee80000300800 */
[----:B------:R-:W4:Y:S04]  /*1be50*/  LDL.LU.64 R2, [R1+0x18] ;  /* 0x0000180001027983 */ /* 0x000f280000300a00 */
[----:B------:R-:W2:Y:S04]  /*1be60*/  LDL.LU R20, [R1+0x330] ;  /* 0x0003300001147983 */ /* 0x000ea80000300800 */
        /* <DEDUP_REMOVED lines=9> */
[----:B------:R-:W4:Y:S04]  /*1bf00*/  LDL.LU.64 R6, [R1+0x40] ;  /* 0x0000400001067983 */ /* 0x000f280000300a00 */
[----:B---3--:R0:W-:Y:S04]  /*1bf10*/  STL.64 [R1+0xc60], R22 ;  /* 0x000c601601007387 */ /* 0x0081e80000100a00 */
[----:B0-----:R-:W3:Y:S04]  /*1bf20*/  LDL R22, [R1+0x20] ;  /* 0x0000200001167983 */ /* 0x001ee80000100800 */
[----:B--2---:R0:W-:Y:S04]  /*1bf30*/  STL.64 [R1+0xc58], R20 ;  /* 0x000c581401007387 */ /* 0x0041e80000100a00 */
[----:B0-----:R-:W2:Y:S01]  /*1bf40*/  LDL.LU.64 R20, [R1+0x28] ;  /* 0x0000280001147983 */ /* 0x001ea20000300a00 */
[----:B------:R-:W-:-:S05]  /*1bf50*/  IMAD.MOV.U32 R23, RZ, RZ, R0 ;  /* 0x000000ffff177224 */ /* 0x000fca00078e0000 */
[----:B---3--:R-:W-:Y:S04]  /*1bf60*/  STL.64 [R1+0xc80], R22 ;  /* 0x000c801601007387 */ /* 0x008fe80000100a00 */
[----:B--2---:R0:W-:Y:S04]  /*1bf70*/  STL.64 [R1+0xc78], R20 ;  /* 0x000c781401007387 */ /* 0x0041e80000100a00 */
[----:B0-----:R-:W2:Y:S04]  /*1bf80*/  LDL.LU R20, [R1+0x370] ;  /* 0x0003700001147983 */ /* 0x001ea80000300800 */
[----:B------:R-:W2:Y:S04]  /*1bf90*/  LDL.LU R21, [R1+0x374] ;  /* 0x0003740001157983 */ /* 0x000ea80000300800 */
[----:B------:R-:W2:Y:S04]  /*1bfa0*/  LDL.LU R22, [R1+0x378] ;  /* 0x0003780001167983 */ /* 0x000ea80000300800 */
[----:B------:R-:W2:Y:S04]  /*1bfb0*/  LDL.LU R23, [R1+0x37c] ;  /* 0x00037c0001177983 */ /* 0x000ea80000300800 */
[----:B------:R-:W-:Y:S04]  /*1bfc0*/  STL.64 [R1+0xc28], R26 ;  /* 0x000c281a01007387 */ /* 0x000fe80000100a00 */
[----:B------:R0:W-:Y:S04]  /*1bfd0*/  STL.64 [R1+0xc20], R24 ;  /* 0x000c201801007387 */ /* 0x0001e80000100a00 */
[----:B0-----:R-:W3:Y:S04]  /*1bfe0*/  LDL.LU R24, [R1+0x320] ;  /* 0x0003200001187983 */ /* 0x001ee80000300800 */
[----:B------:R-:W3:Y:S04]  /*1bff0*/  LDL.LU R25, [R1+0x324] ;  /* 0x0003240001197983 */ /* 0x000ee80000300800 */
[----:B------:R-:W3:Y:S04]  /*1c000*/  LDL.LU R26, [R1+0x328] ;  /* 0x00032800011a7983 */ /* 0x000ee80000300800 */
[----:B------:R-:W3:Y:S01]  /*1c010*/  LDL.LU R27, [R1+0x32c] ;  /* 0x00032c00011b7983 */ /* 0x000ee20000300800 */
[----:B------:R-:W-:-:S02]  /*1c020*/  IMAD R12, R12, 0x100, R28 ;  /* 0x000001000c0c7824 */ /* 0x000fc400078e021c */
[----:B------:R-:W-:Y:S01]  /*1c030*/  IMAD R13, R13, 0x100, R29 ;  /* 0x000001000d0d7824 */ /* 0x000fe200078e021d */
[----:B------:R-:W-:Y:S02]  /*1c040*/  F2FP.F16.E5M2.UNPACK_B R14, R14 ;  /* 0x0000000eff0e723e */ /* 0x000fe400020004ff */
[----:B------:R-:W-:Y:S02]  /*1c050*/  F2FP.F16.E5M2.UNPACK_B R12, R12 ;  /* 0x0000000cff0c723e */ /* 0x000fe400020004ff */
[----:B------:R-:W-:Y:S02]  /*1c060*/  F2FP.F16.E5M2.UNPACK_B R13, R13 ;  /* 0x0000000dff0d723e */ /* 0x000fe400020004ff */
[----:B------:R-:W-:Y:S01]  /*1c070*/  F2FP.F16.E5M2.UNPACK_B R15, R15 ;  /* 0x0000000fff0f723e */ /* 0x000fe200020004ff */
[----:B----4-:R-:W-:Y:S02]  /*1c080*/  IMAD.MOV.U32 R4, RZ, RZ, R7 ;  /* 0x000000ffff047224 */ /* 0x010fe400078e0007 */
[----:B------:R-:W-:-:S04]  /*1c090*/  IMAD.MOV.U32 R5, RZ, RZ, R6 ;  /* 0x000000ffff057224 */ /* 0x000fc800078e0006 */
[C---:B--2---:R-:W-:Y:S01]  /*1c0a0*/  HMMA.16816.F32 R20, R12.reuse, R6, R20 ;  /* 0x000000060c14723c */ /* 0x044fe20000001814 */
[----:B---3--:R-:W-:Y:S04]  /*1c0b0*/  STL.64 [R1+0xc70], R26 ;  /* 0x000c701a01007387 */ /* 0x008fe80000100a00 */
[----:B------:R0:W-:Y:S04]  /*1c0c0*/  STL.64 [R1+0xc68], R24 ;  /* 0x000c681801007387 */ /* 0x0001e80000100a00 */
[----:B0-----:R-:W2:Y:S04]  /*1c0d0*/  LDL.LU R24, [R1+0x350] ;  /* 0x0003500001187983 */ /* 0x001ea80000300800 */
[----:B------:R-:W2:Y:S04]  /*1c0e0*/  LDL.LU R25, [R1+0x354] ;  /* 0x0003540001197983 */ /* 0x000ea80000300800 */
[----:B------:R-:W2:Y:S04]  /*1c0f0*/  LDL.LU R26, [R1+0x358] ;  /* 0x00035800011a7983 */ /* 0x000ea80000300800 */
[----:B------:R-:W2:Y:S04]  /*1c100*/  LDL.LU R27, [R1+0x35c] ;  /* 0x00035c00011b7983 */ /* 0x000ea80000300800 */
[----:B------:R-:W3:Y:S04]  /*1c110*/  LDL.64 R28, [R1] ;  /* 0x00000000011c7983 */ /* 0x000ee80000100a00 */
[----:B------:R-:W-:Y:S04]  /*1c120*/  STL.64 [R1+0xbe8], R10 ;  /* 0x000be80a01007387 */ /* 0x000fe80000100a00 */
[----:B------:R0:W-:Y:S04]  /*1c130*/  STL.64 [R1+0xbe0], R8 ;  /* 0x000be00801007387 */ /* 0x0001e80000100a00 */
[----:B0-----:R-:W4:Y:S04]  /*1c140*/  LDL.LU R8, [R1+0x2f0] ;  /* 0x0002f00001087983 */ /* 0x001f280000300800 */
[----:B------:R-:W4:Y:S04]  /*1c150*/  LDL.LU R9, [R1+0x2f4] ;  /* 0x0002f40001097983 */ /* 0x000f280000300800 */
[----:B------:R-:W4:Y:S04]  /*1c160*/  LDL.LU R10, [R1+0x2f8] ;  /* 0x0002f800010a7983 */ /* 0x000f280000300800 */
[----:B------:R-:W4:Y:S04]  /*1c170*/  LDL.LU R11, [R1+0x2fc] ;  /* 0x0002fc00010b7983 */ /* 0x000f280000300800 */
        /* <DEDUP_REMOVED lines=8> */
[----:B0-----:R-:W2:Y:S04]  /*1c200*/  LDL.LU.64 R22, [R1+0xc80] ;  /* 0x000c800001167983 */ /* 0x001ea80000300a00 */
[----:B------:R-:W3:Y:S04]  /*1c210*/  LDL.LU.64 R20, [R1+0xc78] ;  /* 0x000c780001147983 */ /* 0x000ee80000300a00 */
[----:B------:R0:W-:Y:S04]  /*1c220*/  STL [R1+0xbc4], R4 ;  /* 0x000bc40401007387 */ /* 0x0001e80000100800 */
[----:B------:R1:W-:Y:S04]  /*1c230*/  STL [R1+0xbc0], R5 ;  /* 0x000bc00501007387 */ /* 0x0003e80000100800 */
[----:B0-----:R-:W3:Y:S04]  /*1c240*/  LDL.LU R4, [R1+0x360] ;  /* 0x0003600001047983 */ /* 0x001ee80000300800 */
[----:B-1----:R-:W3:Y:S04]  /*1c250*/  LDL.LU R5, [R1+0x364] ;  /* 0x0003640001057983 */ /* 0x002ee80000300800 */
[----:B------:R-:W3:Y:S04]  /*1c260*/  LDL.LU R6, [R1+0x368] ;  /* 0x0003680001067983 */ /* 0x000ee80000300800 */
[----:B------:R-:W3:Y:S02]  /*1c270*/  LDL.LU R7, [R1+0x36c] ;  /* 0x00036c0001077983 */ /* 0x000ee40000300800 */
[----:B---3--:R-:W-:-:S15]  /*1c280*/  HMMA.16816.F32 R4, R12, R20, R4 ;  /* 0x000000140c04723c */ /* 0x008fde0000001804 */
[----:B------:R-:W-:-:S08]  /*1c290*/  NOP ;  /* 0x0000000000007918 */ /* 0x000fd00000000000 */
[----:B------:R-:W-:Y:S04]  /*1c2a0*/  STL.64 [R1+0x360], R4 ;  /* 0x0003600401007387 */ /* 0x000fe80000100a00 */
[----:B------:R0:W-:Y:S02]  /*1c2b0*/  STL.64 [R1+0x368], R6 ;  /* 0x0003680601007387 */ /* 0x0001e40000100a00 */
[----:B0-----:R-:W-:Y:S02]  /*1c2c0*/  IMAD.MOV.U32 R7, RZ, RZ, R20 ;  /* 0x000000ffff077224 */ /* 0x001fe400078e0014 */
[----:B------:R-:W-:Y:S02]  /*1c2d0*/  IMAD.MOV.U32 R6, RZ, RZ, R21 ;  /* 0x000000ffff067224 */ /* 0x000fe400078e0015 */
[----:B--2---:R-:W-:Y:S03]  /*1c2e0*/  HMMA.16816.F32 R20, R12, R22, R24 ;  /* 0x000000160c14723c */ /* 0x004fe60000001818 */
[----:B------:R-:W-:Y:S04]  /*1c2f0*/  STL [R1+0xbc8], R6 ;  /* 0x000bc80601007387 */ /* 0x000fe80000100800 */
[----:B------:R-:W2:Y:S04]  /*1c300*/  LDL.LU.64 R26, [R1+0xc70] ;  /* 0x000c7000011a7983 */ /* 0x000ea80000300a00 */
[----:B------:R-:W2:-:S12]  /*1c310*/  LDL.LU.64 R24, [R1+0xc68] ;  /* 0x000c680001187983 */ /* 0x000e980000300a00 */
[----:B------:R-:W-:Y:S04]  /*1c320*/  STL.64 [R1+0x350], R20 ;  /* 0x0003501401007387 */ /* 0x000fe80000100a00 */
[----:B------:R0:W-:Y:S04]  /*1c330*/  STL.64 [R1+0x358], R22 ;  /* 0x0003581601007387 */ /* 0x0001e80000100a00 */
[----:B0-----:R-:W3:Y:S04]  /*1c340*/  LDL.LU.64 R22, [R1+0xc60] ;  /* 0x000c600001167983 */ /* 0x001ee80000300a00 */
[----:B------:R-:W3:Y:S01]  /*1c350*/  LDL.LU.64 R20, [R1+0xc58] ;  /* 0x000c580001147983 */ /* 0x000ee20000300a00 */
[----:B------:R-:W-:-:S02]  /*1c360*/  IMAD.MOV.U32 R4, RZ, RZ, R2 ;  /* 0x000000ffff047224 */ /* 0x000fc400078e0002 */
[----:B------:R-:W-:Y:S01]  /*1c370*/  IMAD.MOV.U32 R5, RZ, RZ, R3 ;  /* 0x000000ffff057224 */ /* 0x000fe200078e0003 */
[----:B---3--:R-:W-:-:S15]  /*1c380*/  HMMA.16816.F32 R20, R12, R2, R20 ;  /* 0x000000020c14723c */ /* 0x008fde0000001814 */
[----:B------:R-:W-:-:S08]  /*1c390*/  NOP ;  /* 0x0000000000007918 */ /* 0x000fd00000000000 */
[----:B------:R-:W-:Y:S04]  /*1c3a0*/  STL.64 [R1+0x340], R20 ;  /* 0x0003401401007387 */ /* 0x000fe80000100a00 */
[----:B------:R0:W-:Y:S04]  /*1c3b0*/  STL.64 [R1+0x348], R22 ;  /* 0x0003481601007387 */ /* 0x0001e80000100a00 */
[----:B0-----:R-:W3:Y:S04]  /*1c3c0*/  LDL.LU.64 R22, [R1+0xc50] ;  /* 0x000c500001167983 */ /* 0x001ee80000300a00 */
[----:B------:R-:W3:Y:S04]  /*1c3d0*/  LDL.LU.64 R20, [R1+0xc48] ;  /* 0x000c480001147983 */ /* 0x000ee80000300a00 */
[----:B------:R-:W3:Y:S02]  /*1c3e0*/  LDL.LU.64 R2, [R1+0xc40] ;  /* 0x000c400001027983 */ /* 0x000ee40000300a00 */
[----:B---3--:R-:W-:-:S15]  /*1c3f0*/  HMMA.16816.F32 R20, R12, R2, R20 ;  /* 0x000000020c14723c */ /* 0x008fde0000001814 */
[----:B------:R-:W-:-:S08]  /*1c400*/  NOP ;  /* 0x0000000000007918 */ /* 0x000fd00000000000 */
[----:B------:R-:W-:Y:S04]  /*1c410*/  STL.64 [R1+0x330], R20 ;  /* 0x0003301401007387 */ /* 0x000fe80000100a00 */
[----:B------:R0:W-:Y:S04]  /*1c420*/  STL.64 [R1+0x338], R22 ;  /* 0x0003381601007387 */ /* 0x0001e80000100a00 */
[----:B0-----:R-:W2:Y:S04]  /*1c430*/  LDL.LU.64 R22, [R1+0xc38] ;  /* 0x000c380001167983 */ /* 0x001ea80000300a00 */
[----:B------:R-:W3:Y:S01]  /*1c440*/  LDL.LU R20, [R1+0xc30] ;  /* 0x000c300001147983 */ /* 0x000ee20000300800 */
[----:B--2---:R-:W-:-:S15]  /*1c450*/  HMMA.16816.F32 R24, R12, R22, R24 ;  /* 0x000000160c18723c */ /* 0x004fde0000001818 */
[----:B------:R-:W-:-:S08]  /*1c460*/  NOP ;  /* 0x0000000000007918 */ /* 0x000fd00000000000 */
[----:B------:R-:W-:Y:S04]  /*1c470*/  STL.64 [R1+0x320], R24 ;  /* 0x0003201801007387 */ /* 0x000fe80000100a00 */
[----:B------:R0:W-:Y:S04]  /*1c480*/  STL.64 [R1+0x328], R26 ;  /* 0x0003281a01007387 */ /* 0x0001e80000100a00 */
[----:B0-----:R-:W2:Y:S04]  /*1c490*/  LDL.LU.64 R26, [R1+0xc28] ;  /* 0x000c2800011a7983 */ /* 0x001ea80000300a00 */
[----:B------:R-:W2:Y:S01]  /*1c4a0*/  LDL.LU.64 R24, [R1+0xc20] ;  /* 0x000c200001187983 */ /* 0x000ea20000300a00 */
[----:B------:R-:W-:-:S02]  /*1c4b0*/  IMAD.MOV.U32 R21, RZ, RZ, R2 ;  /* 0x000000ffff157224 */ /* 0x000fc400078e0002 */
[----:B------:R-:W-:Y:S02]  /*1c4c0*/  IMAD.MOV.U32 R6, RZ, RZ, R3 ;  /* 0x000000ffff067224 */ /* 0x000fe400078e0003 */
[----:B------:R-:W-:Y:S02]  /*1c4d0*/  IMAD.MOV.U32 R2, RZ, RZ, R22 ;  /* 0x000000ffff027224 */ /* 0x000fe400078e0016 */
[----:B------:R-:W-:Y:S02]  /*1c4e0*/  IMAD.MOV.U32 R3, RZ, RZ, R23 ;  /* 0x000000ffff037224 */ /* 0x000fe400078e0017 */
[----:B------:R-:W3:Y:S01]  /*1c4f0*/  LDL.LU.64 R22, [R1+0xc18] ;  /* 0x000c180001167983 */ /* 0x000ee20000300a00 */
[----:B------:R-:W-:Y:S01]  /*1c500*/  IMAD.MOV.U32 R0, RZ, RZ, R29 ;  /* 0x000000ffff007224 */ /* 0x000fe200078e001d */
[----:B--2---:R-:W-:-:S15]  /*1c510*/  HMMA.16816.F32 R24, R12, R28, R24 ;  /* 0x0000001c0c18723c */ /* 0x004fde0000001818 */
[----:B------:R-:W-:-:S08]  /*1c520*/  NOP ;  /* 0x0000000000007918 */ /* 0x000fd00000000000 */
[----:B------:R-:W-:Y:S04]  /*1c530*/  STL.64 [R1+0x310], R24 ;  /* 0x0003101801007387 */ /* 0x000fe80000100a00 */
[----:B------:R0:W-:Y:S04]  /*1c540*/  STL.64 [R1+0x318], R26 ;  /* 0x0003181a01007387 */ /* 0x0001e80000100a00 */
[----:B0-----:R-:W2:Y:S04]  /*1c550*/  LDL.LU.64 R26, [R1+0xc10] ;  /* 0x000c1000011a7983 */ /* 0x001ea80000300a00 */
[----:B------:R-:W2:Y:S04]  /*1c560*/  LDL.LU.64 R24, [R1+0xc08] ;  /* 0x000c080001187983 */ /* 0x000ea80000300a00 */
        /* <DEDUP_REMOVED lines=18> */
[----:B------:R-:W2:Y:S04]  /*1c690*/  LDL.LU.64 R8, [R1+0xbd0] ;  /* 0x000bd00001087983 */ /* 0x000ea80000300a00 */
[----:B------:R0:W-:Y:S02]  /*1c6a0*/  STL.64 [R1+0xaf0], R26 ;  /* 0x000af01a01007387 */ /* 0x0001e40000100a00 */
[----:B0-----:R-:W-:-:S02]  /*1c6b0*/  IMAD.MOV.U32 R26, RZ, RZ, R21 ;  /* 0x000000ffff1a7224 */ /* 0x001fc400078e0015 */
[----:B------:R-:W2:Y:S01]  /*1c6c0*/  LDL.LU R21, [R1+0xbcc] ;  /* 0x000bcc0001157983 */ /* 0x000ea20000300800 */
[----:B------:R-:W-:-:S03]  /*1c6d0*/  IMAD.MOV.U32 R27, RZ, RZ, R6 ;  /* 0x000000ffff1b7224 */ /* 0x000fc600078e0006 */
[----:B------:R-:W4:Y:S01]  /*1c6e0*/  LDL.LU R6, [R1+0xbc8] ;  /* 0x000bc80001067983 */ /* 0x000f220000300800 */
[----:B---3--:R-:W-:Y:S03]  /*1c6f0*/  HMMA.16816.F32 R16, R12, R22, R16 ;  /* 0x000000160c10723c */ /* 0x008fe60000001810 */
[----:B------:R0:W-:Y:S02]  /*1c700*/  STL.64 [R1+0xae8], R24 ;  /* 0x000ae81801007387 */ /* 0x0001e40000100a00 */
[----:B0-----:R-:W-:Y:S02]  /*1c710*/  IMAD.MOV.U32 R24, RZ, RZ, R4 ;  /* 0x000000ffff187224 */ /* 0x001fe400078e0004 */
[----:B------:R-:W-:Y:S01]  /*1c720*/  IMAD.MOV.U32 R25, RZ, RZ, R5 ;  /* 0x000000ffff197224 */ /* 0x000fe200078e0005 */
[----:B------:R-:W3:Y:S04]  /*1c730*/  LDL.LU R4, [R1+0xbc4] ;  /* 0x000bc40001047983 */ /* 0x000ee80000300800 */
[----:B------:R-:W3:Y:S04]  /*1c740*/  LDL.LU R5, [R1+0xbc0] ;  /* 0x000bc00001057983 */ /* 0x000ee80000300800 */
[----:B------:R0:W-:Y:S04]  /*1c750*/  STL.64 [R1+0xb48], R26 ;  /* 0x000b481a01007387 */ /* 0x0001e80000100a00 */
[----:B------:R-:W-:Y:S04]  /*1c760*/  STL.64 [R1+0xb40], R24 ;  /* 0x000b401801007387 */ /* 0x000fe80000100a00 */
[----:B------:R-:W-:Y:S01]  /*1c770*/  STL.64 [R1+0x2d0], R16 ;  /* 0x0002d01001007387 */ /* 0x000fe20000100a00 */
[----:B0-----:R-:W-:-:S03]  /*1c780*/  IMAD.MOV.U32 R26, RZ, RZ, R7 ;  /* 0x000000ffff1a7224 */ /* 0x001fc600078e0007 */
[----:B------:R-:W-:Y:S01]  /*1c790*/  STL.64 [R1+0x2d8], R18 ;  /* 0x0002d81201007387 */ /* 0x000fe20000100a00 */
[----:B--2---:R-:W-:Y:S01]  /*1c7a0*/  HMMA.16816.F32 R8, R12, R20, R8 ;  /* 0x000000140c08723c */ /* 0x004fe20000001808 */
[----:B----4-:R-:W-:-:S15]  /*1c7b0*/  IMAD.MOV.U32 R27, RZ, RZ, R6 ;  /* 0x000000ffff1b7224 */ /* 0x010fde00078e0006 */
[----:B------:R-:W-:-:S07]  /*1c7c0*/  NOP ;  /* 0x0000000000007918 */ /* 0x000fce0000000000 */
[----:B------:R-:W-:Y:S04]  /*1c7d0*/  STL.64 [R1+0x2c0], R8 ;  /* 0x0002c00801007387 */ /* 0x000fe80000100a00 */
[----:B------:R-:W-:Y:S04]  /*1c7e0*/  STL.64 [R1+0x2c8], R10 ;  /* 0x0002c80a01007387 */ /* 0x000fe80000100a00 */
[----:B------:R-:W-:Y:S04]  /*1c7f0*/  STL.64 [R1+0xb60], R26 ;  /* 0x000b601a01007387 */ /* 0x000fe80000100a00 */
[----:B------:R-:W-:Y:S04]  /*1c800*/  STL.64 [R1+0xab8], R22 ;  /* 0x000ab81601007387 */ /* 0x000fe80000100a00 */
[----:B------:R0:W-:Y:S04]  /*1c810*/  STL.64 [R1+0xab0], R20 ;  /* 0x000ab01401007387 */ /* 0x0001e80000100a00 */
[----:B0-----:R-:W2:Y:S04]  /*1c820*/  LDL.LU R20, [R1+0x210] ;  /* 0x0002100001147983 */ /* 0x001ea80000300800 */
[----:B------:R-:W2:Y:S04]  /*1c830*/  LDL.LU R21, [R1+0x214] ;  /* 0x0002140001157983 */ /* 0x000ea80000300800 */
[----:B------:R-:W4:Y:S04]  /*1c840*/  LDL.LU R22, [R1+0x218] ;  /* 0x0002180001167983 */ /* 0x000f280000300800 */
[----:B------:R-:W4:Y:S04]  /*1c850*/  LDL.LU R23, [R1+0x21c] ;  /* 0x00021c0001177983 */ /* 0x000f280000300800 */
[----:B------:R-:W2:Y:S04]  /*1c860*/  LDL.LU R6, [R1+0x9ec] ;  /* 0x0009ec0001067983 */ /* 0x000ea80000300800 */
[----:B------:R-:W2:Y:S04]  /*1c870*/  LDL.LU R10, [R1+0x9e8] ;  /* 0x0009e800010a7983 */ /* 0x000ea80000300800 */
[----:B------:R-:W2:Y:S04]  /*1c880*/  LDL.LU R7, [R1+0x9f4] ;  /* 0x0009f40001077983 */ /* 0x000ea80000300800 */
[----:B------:R-:W2:Y:S04]  /*1c890*/  LDL.LU R11, [R1+0x9f0] ;  /* 0x0009f000010b7983 */ /* 0x000ea80000300800 */
[----:B------:R-:W4:Y:S04]  /*1c8a0*/  LDL.LU R16, [R1+0x480] ;  /* 0x0004800001107983 */ /* 0x000f280000300800 */
[----:B------:R-:W4:Y:S04]  /*1c8b0*/  LDL.LU R17, [R1+0x484] ;  /* 0x0004840001117983 */ /* 0x000f280000300800 */
[----:B------:R-:W2:Y:S04]  /*1c8c0*/  LDL.LU R18, [R1+0x488] ;  /* 0x0004880001127983 */ /* 0x000ea80000300800 */
[----:B------:R-:W2:Y:S01]  /*1c8d0*/  LDL.LU R19, [R1+0x48c] ;  /* 0x00048c0001137983 */ /* 0x000ea20000300800 */
[----:B---3--:R-:W-:-:S02]  /*1c8e0*/  IMAD.MOV.U32 R25, RZ, RZ, R4 ;  /* 0x000000ffff197224 */ /* 0x008fc400078e0004 */
[----:B------:R-:W-:Y:S01]  /*1c8f0*/  IMAD.MOV.U32 R24, RZ, RZ, R5 ;  /* 0x000000ffff187224 */ /* 0x000fe200078e0005 */
[----:B------:R-:W3:Y:S04]  /*1c900*/  LDL.LU R4, [R1+0x9dc] ;  /* 0x0009dc0001047983 */ /* 0x000ee80000300800 */
[----:B------:R-:W3:Y:S04]  /*1c910*/  LDL.LU R8, [R1+0x9d8] ;  /* 0x0009d80001087983 */ /* 0x000ee80000300800 */
[----:B------:R-:W3:Y:S04]  /*1c920*/  LDL.LU R5, [R1+0x9e4] ;  /* 0x0009e40001057983 */ /* 0x000ee80000300800 */
[----:B------:R-:W3:Y:S04]  /*1c930*/  LDL.LU R9, [R1+0x9e0] ;  /* 0x0009e00001097983 */ /* 0x000ee80000300800 */
[----:B--2---:R-:W-:Y:S04]  /*1c940*/  STL.64 [R1+0xbb0], R18 ;  /* 0x000bb01201007387 */ /* 0x004fe80000100a00 */
[----:B----4-:R0:W-:Y:S04]  /*1c950*/  STL.64 [R1+0xba8], R16 ;  /* 0x000ba81001007387 */ /* 0x0101e80000100a00 */
[----:B0-----:R-:W2:Y:S04]  /*1c960*/  LDL.LU R16, [R1+0x2b0] ;  /* 0x0002b00001107983 */ /* 0x001ea80000300800 */
[----:B------:R-:W2:Y:S04]  /*1c970*/  LDL.LU R17, [R1+0x2b4] ;  /* 0x0002b40001117983 */ /* 0x000ea80000300800 */
[----:B------:R-:W2:Y:S04]  /*1c980*/  LDL.LU R18, [R1+0x2b8] ;  /* 0x0002b80001127983 */ /* 0x000ea80000300800 */
[----:B------:R-:W2:Y:S04]  /*1c990*/  LDL.LU R19, [R1+0x2bc] ;  /* 0x0002bc0001137983 */ /* 0x000ea80000300800 */
        /* <DEDUP_REMOVED lines=12> */
[----:B------:R0:W-:Y:S04]  /*1ca60*/  STL.64 [R1+0xb50], R20 ;  /* 0x000b501401007387 */ /* 0x0001e80000100a00 */
[----:B0-----:R-:W4:Y:S04]  /*1ca70*/  LDL.LU R20, [R1+0x270] ;  /* 0x0002700001147983 */ /* 0x001f280000300800 */
[----:B------:R-:W4:Y:S04]  /*1ca80*/  LDL.LU R21, [R1+0x274] ;  /* 0x0002740001157983 */ /* 0x000f280000300800 */
[----:B------:R-:W2:Y:S04]  /*1ca90*/  LDL.LU R22, [R1+0x278] ;  /* 0x0002780001167983 */ /* 0x000ea80000300800 */
[----:B------:R-:W2:Y:S01]  /*1caa0*/  LDL.LU R23, [R1+0x27c] ;  /* 0x00027c0001177983 */ /* 0x000ea20000300800 */
[----:B------:R-:W-:-:S02]  /*1cab0*/  IMAD R8, R8, 0x100, R4 ;  /* 0x0000010008087824 */ /* 0x000fc400078e0204 */
[----:B------:R-:W-:Y:S01]  /*1cac0*/  IMAD R9, R9, 0x100, R5 ;  /* 0x0000010009097824 */ /* 0x000fe200078e0205 */
[----:B--2---:R-:W-:Y:S04]  /*1cad0*/  STL.64 [R1+0xb70], R22 ;  /* 0x000b701601007387 */ /* 0x004fe80000100a00 */
[----:B----4-:R0:W-:Y:S04]  /*1cae0*/  STL.64 [R1+0xb68], R20 ;  /* 0x000b681401007387 */ /* 0x0101e80000100a00 */
[----:B0-----:R-:W2:Y:S04]  /*1caf0*/  LDL.LU R20, [R1+0x280] ;  /* 0x0002800001147983 */ /* 0x001ea80000300800 */
[----:B------:R-:W2:Y:S04]  /*1cb00*/  LDL.LU R21, [R1+0x284] ;  /* 0x0002840001157983 */ /* 0x000ea80000300800 */
[----:B------:R-:W2:Y:S04]  /*1cb10*/  LDL.LU R22, [R1+0x288] ;  /* 0x0002880001167983 */ /* 0x000ea80000300800 */
[----:B------:R-:W2:Y:S04]  /*1cb20*/  LDL.LU R23, [R1+0x28c] ;  /* 0x00028c0001177983 */ /* 0x000ea80000300800 */
[----:B------:R-:W4:Y:S04]  /*1cb30*/  LDL.LU R4, [R1+0xbbc] ;  /* 0x000bbc0001047983 */ /* 0x000f280000300800 */
[----:B------:R-:W4:Y:S01]  /*1cb40*/  LDL.LU R5, [R1+0xbb8] ;  /* 0x000bb80001057983 */ /* 0x000f220000300800 */
[----:B------:R-:W-:-:S02]  /*1cb50*/  IMAD R10, R10, 0x100, R6 ;  /* 0x000001000a0a7824 */ /* 0x000fc400078e0206 */
[----:B------:R-:W-:Y:S01]  /*1cb60*/  IMAD R11, R11, 0x100, R7 ;  /* 0x000001000b0b7824 */ /* 0x000fe200078e0207 */
[----:B----4-:R-:W-:-:S15]  /*1cb70*/  HMMA.16816.F32 R16, R12, R4, R16 ;  /* 0x000000040c10723c */ /* 0x010fde0000001810 */
[----:B------:R-:W-:-:S08]  /*1cb80*/  NOP ;  /* 0x0000000000007918 */ /* 0x000fd00000000000 */
[----:B------:R-:W-:Y:S04]  /*1cb90*/  STL.64 [R1+0x2b0], R16 ;  /* 0x0002b01001007387 */ /* 0x000fe80000100a00 */
[----:B------:R0:W-:Y:S04]  /*1cba0*/  STL.64 [R1+0x2b8], R18 ;  /* 0x0002b81201007387 */ /* 0x0001e80000100a00 */
[----:B0-----:R-:W4:Y:S04]  /*1cbb0*/  LDL.LU.64 R18, [R1+0xbb0] ;  /* 0x000bb00001127983 */ /* 0x001f280000300a00 */
[----:B------:R-:W4:Y:S04]  /*1cbc0*/  LDL.LU.64 R16, [R1+0xba8] ;  /* 0x000ba80001107983 */ /* 0x000f280000300a00 */
[----:B------:R-:W4:Y:S04]  /*1cbd0*/  LDL.LU R6, [R1+0xba4] ;  /* 0x000ba40001067983 */ /* 0x000f280000300800 */
[----:B------:R-:W4:Y:S02]  /*1cbe0*/  LDL.LU R7, [R1+0xba0] ;  /* 0x000ba00001077983 */ /* 0x000f240000300800 */
[----:B----4-:R-:W-:-:S15]  /*1cbf0*/  HMMA.16816.F32 R16, R12, R6, R16 ;  /* 0x000000060c10723c */ /* 0x010fde0000001810 */
[----:B------:R-:W-:-:S08]  /*1cc00*/  NOP ;  /* 0x0000000000007918 */ /* 0x000fd00000000000 */
[----:B------:R-:W-:Y:S04]  /*1cc10*/  STL.64 [R1+0x480], R16 ;  /* 0x0004801001007387 */ /* 0x000fe80000100a00 */
[----:B------:R0:W-:Y:S04]  /*1cc20*/  STL.64 [R1+0x488], R18 ;  /* 0x0004881201007387 */ /* 0x0001e80000100a00 */
[----:B0-----:R-:W4:Y:S04]  /*1cc30*/  LDL.LU.64 R18, [R1+0xb98] ;  /* 0x000b980001127983 */ /* 0x001f280000300a00 */
[----:B------:R-:W3:Y:S04]  /*1cc40*/  LDL.LU.64 R16, [R1+0xb90] ;  /* 0x000b900001107983 */ /* 0x000ee80000300a00 */
        /* <DEDUP_REMOVED lines=10> */
[----:B0-----:R-:W4:Y:S04]  /*1ccf0*/  LDL.LU.64 R26, [R1+0xb88] ;  /* 0x000b8800011a7983 */ /* 0x001f280000300a00 */
[----:B------:R-:W4:Y:S01]  /*1cd00*/  LDL.LU.64 R24, [R1+0xb80] ;  /* 0x000b800001187983 */ /* 0x000f220000300a00 */
[----:B------:R-:W-:-:S02]  /*1cd10*/  F2FP.F16.E5M2.UNPACK_B R8, R8 ;  /* 0x00000008ff08723e */ /* 0x000fc400020004ff */
[----:B------:R-:W-:Y:S02]  /*1cd20*/  F2FP.F16.E5M2.UNPACK_B R9, R9 ;  /* 0x00000009ff09723e */ /* 0x000fe400020004ff */
[----:B------:R-:W-:Y:S01]  /*1cd30*/  F2FP.F16.E5M2.UNPACK_B R10, R10 ;  /* 0x0000000aff0a723e */ /* 0x000fe200020004ff */
[----:B----4-:R-:W-:Y:S01]  /*1cd40*/  HMMA.16816.F32 R12, R12, R18, R24 ;  /* 0x000000120c0c723c */ /* 0x010fe20000001818 */
[----:B------:R-:W2:Y:S01]  /*1cd50*/  LDL.LU.64 R24, [R1+0xb78] ;  /* 0x000b780001187983 */ /* 0x000ea20000300a00 */
[----:B------:R-:W-:-:S15]  /*1cd60*/  F2FP.F16.E5M2.UNPACK_B R11, R11 ;  /* 0x0000000bff0b723e */ /* 0x000fde00020004ff */
[----:B------:R-:W-:-:S06]  /*1cd70*/  NOP ;  /* 0x0000000000007918 */ /* 0x000fcc0000000000 */
[----:B------:R-:W-:Y:S04]  /*1cd80*/  STL.64 [R1+0x2a0], R12 ;  /* 0x0002a00c01007387 */ /* 0x000fe80000100a00 */
[----:B------:R0:W-:Y:S04]  /*1cd90*/  STL.64 [R1+0x2a8], R14 ;  /* 0x0002a80e01007387 */ /* 0x0001e80000100a00 */
[----:B0-----:R-:W3:Y:S04]  /*1cda0*/  LDL.LU R14, [R1+0x20] ;  /* 0x00002000010e7983 */ /* 0x001ee80000300800 */
[----:B------:R-:W3:Y:S04]  /*1cdb0*/  LDL.LU R15, [R1+0x24] ;  /* 0x00002400010f7983 */ /* 0x000ee80000300800 */
[----:B------:R-:W-:Y:S04]  /*1cdc0*/  STL.64 [R1+0xa78], R18 ;  /* 0x000a781201007387 */ /* 0x000fe80000100a00 */
[----:B------:R0:W-:Y:S04]  /*1cdd0*/  STL.64 [R1+0xa70], R16 ;  /* 0x000a701001007387 */ /* 0x0001e80000100a00 */
[----:B0-----:R-:W3:Y:S04]  /*1cde0*/  LDL.LU R16, [R1+0x250] ;  /* 0x0002500001107983 */ /* 0x001ee80000300800 */
[----:B------:R-:W3:Y:S04]  /*1cdf0*/  LDL.LU R17, [R1+0x254] ;  /* 0x0002540001117983 */ /* 0x000ee80000300800 */
[----:B------:R-:W3:Y:S04]  /*1ce00*/  LDL.LU R18, [R1+0x258] ;  /* 0x0002580001127983 */ /* 0x000ee80000300800 */
[----:B------:R-:W3:Y:S01]  /*1ce10*/  LDL.LU R19, [R1+0x25c] ;  /* 0x00025c0001137983 */ /* 0x000ee20000300800 */
        /* <DEDUP_REMOVED lines=13> */
[----:B0-----:R-:W2:Y:S04]  /*1cef0*/  LDL.LU.64 R26, [R1+0xb48] ;  /* 0x000b4800011a7983 */ /* 0x001ea80000300a00 */
[----:B------:R-:W4:Y:S01]  /*1cf00*/  LDL.LU.64 R24, [R1+0xb40] ;  /* 0x000b400001187983 */ /* 0x000f220000300a00 */
[----:B---3--:R-:W-:Y:S03]  /*1cf10*/  HMMA.16816.F32 R16, R8, R14, R16 ;  /* 0x0000000e0810723c */ /* 0x008fe60000001810 */
[----:B------:R-:W3:-:S15]  /*1cf20*/  LDL.LU R12, [R1+0x644] ;  /* 0x00064400010c7983 */ /* 0x000ede0000300800 */
[----:B------:R-:W-:-:S05]  /*1cf30*/  NOP ;  /* 0x0000000000007918 */ /* 0x000fca0000000000 */
[----:B------:R-:W-:Y:S04]  /*1cf40*/  STL.64 [R1+0x250], R16 ;  /* 0x0002501001007387 */ /* 0x000fe80000100a00 */
[----:B------:R4:W-:Y:S04]  /*1cf50*/  STL.64 [R1+0x258], R18 ;  /* 0x0002581201007387 */ /* 0x0009e80000100a00 */
[----:B------:R-:W3:Y:S01]  /*1cf60*/  LDL.LU R13, [R1+0x65c] ;  /* 0x00065c00010d7983 */ /* 0x000ee20000300800 */
[C---:B----4-:R-:W-:Y:S06]  /*1cf70*/  HMMA.16816.F32 R16, R8.reuse, R24, R4 ;  /* 0x000000180810723c */ /* 0x050fec0000001804 */
[----:B--2---:R-:W-:-:S15]  /*1cf80*/  HMMA.16816.F32 R4, R8, R26, R20 ;  /* 0x0000001a0804723c */ /* 0x004fde0000001814 */
[----:B------:R-:W-:-:S02]  /*1cf90*/  NOP ;  /* 0x0000000000007918 */ /* 0x000fc40000000000 */
[----:B------:R-:W-:Y:S04]  /*1cfa0*/  STL.64 [R1+0x230], R16 ;  /* 0x0002301001007387 */ /* 0x000fe80000100a00 */
[----:B------:R-:W-:Y:S04]  /*1cfb0*/  STL.64 [R1+0x238], R18 ;  /* 0x0002381201007387 */ /* 0x000fe80000100a00 */
[----:B------:R-:W2:Y:S04]  /*1cfc0*/  LDL.LU R24, [R1+0x1b0] ;  /* 0x0001b00001187983 */ /* 0x000ea80000300800 */
[----:B------:R-:W-:Y:S04]  /*1cfd0*/  STL.64 [R1+0x210], R4 ;  /* 0x0002100401007387 */ /* 0x000fe80000100a00 */
[----:B------:R-:W-:Y:S04]  /*1cfe0*/  STL.64 [R1+0x218], R6 ;  /* 0x0002180601007387 */ /* 0x000fe80000100a00 */
[----:B------:R-:W2:Y:S04]  /*1cff0*/  LDL.LU R25, [R1+0x1b4] ;  /* 0x0001b40001197983 */ /* 0x000ea80000300800 */
[----:B------:R-:W4:Y:S04]  /*1d000*/  LDL.LU R26, [R1+0x1b8] ;  /* 0x0001b800011a7983 */ /* 0x000f280000300800 */
[----:B------:R-:W4:Y:S04]  /*1d010*/  LDL.LU R27, [R1+0x1bc] ;  /* 0x0001bc00011b7983 */ /* 0x000f280000300800 */
[----:B----4-:R0:W-:Y:S04]  /*1d020*/  STL.64 [R1+0xb00], R26 ;  /* 0x000b001a01007387 */ /* 0x0101e80000100a00 */
[----:B0-----:R-:W4:Y:S01]  /*1d030*/  LDL.LU R26, [R1] ;  /* 0x00000000011a7983 */ /* 0x001f220000300800 */
[----:B------:R-:W-:-:S03]  /*1d040*/  IMAD.MOV.U32 R27, RZ, RZ, R0 ;  /* 0x000000ffff1b7224 */ /* 0x000fc600078e0000 */
[----:B------:R-:W3:Y:S04]  /*1d050*/  LDL.LU R0, [R1+0xb38] ;  /* 0x000b380001007983 */ /* 0x000ee80000300800 */
[----:B--2---:R0:W-:Y:S02]  /*1d060*/  STL.64 [R1+0xaf8], R24 ;  /* 0x000af81801007387 */ /* 0x0041e40000100a00 */
[----:B0-----:R-:W-:Y:S02]  /*1d070*/  IMAD.MOV.U32 R24, RZ, RZ, R2 ;  /* 0x000000ffff187224 */ /* 0x001fe400078e0002 */
[----:B------:R-:W-:Y:S01]  /*1d080*/  IMAD.MOV.U32 R25, RZ, RZ, R3 ;  /* 0x000000ffff197224 */ /* 0x000fe200078e0003 */
[----:B----4-:R-:W-:Y:S04]  /*1d090*/  STL.64 [R1+0xb18], R26 ;  /* 0x000b181a01007387 */ /* 0x010fe80000100a00 */
[----:B------:R-:W2:Y:S04]  /*1d0a0*/  LDL.LU R4, [R1+0x130] ;  /* 0x0001300001047983 */ /* 0x000ea80000300800 */
[----:B------:R-:W2:Y:S04]  /*1d0b0*/  LDL.LU R5, [R1+0x134] ;  /* 0x0001340001057983 */ /* 0x000ea80000300800 */
[----:B------:R-:W4:Y:S04]  /*1d0c0*/  LDL.LU R6, [R1+0x138] ;  /* 0x0001380001067983 */ /* 0x000f280000300800 */
[----:B------:R-:W4:Y:S04]  /*1d0d0*/  LDL.LU R7, [R1+0x13c] ;  /* 0x00013c0001077983 */ /* 0x000f280000300800 */
[----:B------:R-:W3:Y:S04]  /*1d0e0*/  LDL.LU R2, [R1+0xb34] ;  /* 0x000b340001027983 */ /* 0x000ee80000300800 */
[----:B------:R-:W3:Y:S04]  /*1d0f0*/  LDL.LU R3, [R1+0xb30] ;  /* 0x000b300001037983 */ /* 0x000ee80000300800 */
[----:B------:R-:W2:Y:S04]  /*1d100*/  LDL.LU R20, [R1+0x170] ;  /* 0x0001700001147983 */ /* 0x000ea80000300800 */
        /* <DEDUP_REMOVED lines=19> */
[----:B------:R-:W2:Y:S04]  /*1d240*/  LDL.LU R22, [R1+0x1f8] ;  /* 0x0001f80001167983 */ /* 0x000ea80000300800 */
[----:B------:R-:W2:Y:S04]  /*1d250*/  LDL.LU R23, [R1+0x1fc] ;  /* 0x0001fc0001177983 */ /* 0x000ea80000300800 */
[----:B------:R-:W-:Y:S04]  /*1d260*/  STL.64 [R1+0xaa8], R6 ;  /* 0x000aa80601007387 */ /* 0x000fe80000100a00 */
[----:B------:R0:W-:Y:S04]  /*1d270*/  STL.64 [R1+0xaa0], R4 ;  /* 0x000aa00401007387 */ /* 0x0001e80000100a00 */
[----:B0-----:R-:W4:Y:S04]  /*1d280*/  LDL.LU R4, [R1+0x150] ;  /* 0x0001500001047983 */ /* 0x001f280000300800 */
[----:B------:R-:W4:Y:S04]  /*1d290*/  LDL.LU R5, [R1+0x154] ;  /* 0x0001540001057983 */ /* 0x000f280000300800 */
[----:B------:R-:W4:Y:S04]  /*1d2a0*/  LDL.LU R6, [R1+0x158] ;  /* 0x0001580001067983 */ /* 0x000f280000300800 */
[----:B------:R-:W4:Y:S04]  /*1d2b0*/  LDL.LU R7, [R1+0x15c] ;  /* 0x00015c0001077983 */ /* 0x000f280000300800 */
[----:B------:R-:W3:Y:S04]  /*1d2c0*/  LDL.LU R16, [R1+0xf0] ;  /* 0x0000f00001107983 */ /* 0x000ee80000300800 */
[----:B------:R-:W3:Y:S04]  /*1d2d0*/  LDL.LU R17, [R1+0xf4] ;  /* 0x0000f40001117983 */ /* 0x000ee80000300800 */
[----:B------:R-:W4:Y:S04]  /*1d2e0*/  LDL.LU R18, [R1+0xf8] ;  /* 0x0000f80001127983 */ /* 0x000f280000300800 */
[----:B------:R-:W4:Y:S01]  /*1d2f0*/  LDL.LU R19, [R1+0xfc] ;  /* 0x0000fc0001137983 */ /* 0x000f220000300800 */
[C---:B--2---:R-:W-:Y:S03]  /*1d300*/  HMMA.16816.F32 R24, R8.reuse, R24, R20 ;  /* 0x000000180818723c */ /* 0x044fe60000001814 */
[----:B----4-:R-:W-:Y:S04]  /*1d310*/  STL.64 [R1+0xa88], R18 ;  /* 0x000a881201007387 */ /* 0x010fe80000100a00 */
[----:B---3--:R0:W-:Y:S04]  /*1d320*/  STL.64 [R1+0xa80], R16 ;  /* 0x000a801001007387 */ /* 0x0081e80000100a00 */
[----:B0-----:R-:W2:Y:S04]  /*1d330*/  LDL.LU R16, [R1+0x110] ;  /* 0x0001100001107983 */ /* 0x001ea80000300800 */
[----:B------:R-:W2:Y:S04]  /*1d340*/  LDL.LU R17, [R1+0x114] ;  /* 0x0001140001117983 */ /* 0x000ea80000300800 */
[----:B------:R-:W2:Y:S04]  /*1d350*/  LDL.LU R18, [R1+0x118] ;  /* 0x0001180001127983 */ /* 0x000ea80000300800 */
[----:B------:R-:W2:Y:S04]  /*1d360*/  LDL.LU R19, [R1+0x11c] ;  /* 0x00011c0001137983 */ /* 0x000ea80000300800 */
[----:B------:R-:W3:Y:S04]  /*1d370*/  LDL.LU R14, [R1+0x664] ;  /* 0x00066400010e7983 */ /* 0x000ee80000300800 */
[----:B------:R-:W4:Y:S04]  /*1d380*/  LDL.LU.64 R22, [R1+0xb28] ;  /* 0x000b280001167983 */ /* 0x000f280000300a00 */
[----:B------:R-:W4:Y:S04]  /*1d390*/  LDL.LU.64 R20, [R1+0xb20] ;  /* 0x000b200001147983 */ /* 0x000f280000300a00 */
        /* <DEDUP_REMOVED lines=16> */
[----:B------:R-:W2:Y:S04]  /*1d4a0*/  LDL.LU.64 R24, [R1+0xae8] ;  /* 0x000ae80001187983 */ /* 0x000ea80000300a00 */
[----:B------:R-:W3:Y:S04]  /*1d4b0*/  LDL.LU R15, [R1+0x638] ;  /* 0x00063800010f7983 */ /* 0x000ee80000300800 */
[----:B---3--:R0:W-:Y:S04]  /*1d4c0*/  STL.64 [R1+0xa58], R14 ;  /* 0x000a580e01007387 */ /* 0x0081e80000100a00 */
[----:B------:R1:W-:Y:S01]  /*1d4d0*/  STL.64 [R1+0xa50], R12 ;  /* 0x000a500c01007387 */ /* 0x0003e20000100a00 */
[----:B0-----:R-:W-:-:S02]  /*1d4e0*/  IMAD.MOV.U32 R14, RZ, RZ, R0 ;  /* 0x000000ffff0e7224 */ /* 0x001fc400078e0000 */
[----:B-1----:R-:W-:Y:S02]  /*1d4f0*/  IMAD.MOV.U32 R12, RZ, RZ, R3 ;  /* 0x000000ffff0c7224 */ /* 0x002fe400078e0003 */
[----:B------:R-:W3:Y:S01]  /*1d500*/  LDL.LU R3, [R1+0xae4] ;  /* 0x000ae40001037983 */ /* 0x000ee20000300800 */
[----:B------:R-:W-:-:S03]  /*1d510*/  IMAD.MOV.U32 R13, RZ, RZ, R2 ;  /* 0x000000ffff0d7224 */ /* 0x000fc600078e0002 */
[----:B------:R-:W2:Y:S04]  /*1d520*/  LDL.LU R2, [R1+0xae0] ;  /* 0x000ae00001027983 */ /* 0x000ea80000300800 */
[----:B------:R-:W3:Y:S04]  /*1d530*/  LDL.LU R0, [R1+0xadc] ;  /* 0x000adc0001007983 */ /* 0x000ee80000300800 */
[----:B------:R-:W2:Y:S01]  /*1d540*/  LDL.LU R15, [R1+0xcc] ;  /* 0x0000cc00010f7983 */ /* 0x000ea20000300800 */
[----:B----4-:R-:W-:Y:S03]  /*1d550*/  HMMA.16816.F32 R20, R8, R26, R20 ;  /* 0x0000001a0814723c */ /* 0x010fe60000001814 */
[----:B--2---:R0:W-:Y:S04]  /*1d560*/  STL.64 [R1+0xa68], R14 ;  /* 0x000a680e01007387 */ /* 0x0041e80000100a00 */
[----:B------:R1:W-:Y:S01]  /*1d570*/  STL.64 [R1+0xa60], R12 ;  /* 0x000a600c01007387 */ /* 0x0003e20000100a00 */
[----:B0-----:R-:W-:-:S02]  /*1d580*/  IMAD.MOV.U32 R14, RZ, RZ, R2 ;  /* 0x000000ffff0e7224 */ /* 0x001fc400078e0002 */
[----:B---3--:R-:W-:Y:S01]  /*1d590*/  IMAD.MOV.U32 R15, RZ, RZ, R0 ;  /* 0x000000ffff0f7224 */ /* 0x008fe200078e0000 */
[----:B-1----:R-:W2:Y:S01]  /*1d5a0*/  LDL.LU R12, [R1+0xe0] ;  /* 0x0000e000010c7983 */ /* 0x002ea20000300800 */
[----:B------:R-:W-:-:S03]  /*1d5b0*/  IMAD.MOV.U32 R13, RZ, RZ, R3 ;  /* 0x000000ffff0d7224 */ /* 0x000fc600078e0003 */
[----:B------:R-:W3:Y:S04]  /*1d5c0*/  LDL.LU R3, [R1+0xad8] ;  /* 0x000ad80001037983 */ /* 0x000ee80000300800 */
[----:B------:R-:W4:Y:S04]  /*1d5d0*/  LDL.LU R2, [R1+0xad4] ;  /* 0x000ad40001027983 */ /* 0x000f280000300800 */
[----:B------:R-:W4:Y:S04]  /*1d5e0*/  LDL.LU R0, [R1+0xad0] ;  /* 0x000ad00001007983 */ /* 0x000f280000300800 */
[----:B------:R-:W-:Y:S04]  /*1d5f0*/  STL.64 [R1+0x190], R20 ;  /* 0x0001901401007387 */ /* 0x000fe80000100a00 */
[----:B------:R0:W-:Y:S04]  /*1d600*/  STL.64 [R1+0x198], R22 ;  /* 0x0001981601007387 */ /* 0x0001e80000100a00 */
[----:B0-----:R-:W2:Y:S04]  /*1d610*/  LDL.LU.64 R22, [R1+0xac8] ;  /* 0x000ac80001167983 */ /* 0x001ea80000300a00 */
[----:B------:R-:W2:Y:S02]  /*1d620*/  LDL.LU.64 R20, [R1+0xac0] ;  /* 0x000ac00001147983 */ /* 0x000ea40000300a00 */
[----:B--2---:R-:W-:Y:S02]  /*1d630*/  HMMA.16816.F32 R24, R8, R24, R20 ;  /* 0x000000180818723c */ /* 0x004fe40000001814 */
[----:B------:R-:W2:Y:S04]  /*1d640*/  LDL.LU.64 R22, [R1+0xab8] ;  /* 0x000ab80001167983 */ /* 0x000ea80000300a00 */
[----:B------:R-:W3:-:S15]  /*1d650*/  LDL.LU.64 R20, [R1+0xab0] ;  /* 0x000ab00001147983 */ /* 0x000ede0000300a00 */
[----:B------:R-:W-:-:S02]  /*1d660*/  NOP ;  /* 0x0000000000007918 */ /* 0x000fc40000000000 */
[----:B------:R0:W-:Y:S04]  /*1d670*/  STL.64 [R1+0x170], R24 ;  /* 0x0001701801007387 */ /* 0x0001e80000100a00 */
[----:B------:R-:W-:Y:S04]  /*1d680*/  STL.64 [R1+0x178], R26 ;  /* 0x0001781a01007387 */ /* 0x000fe80000100a00 */
[----:B0-----:R-:W4:Y:S01]  /*1d690*/  LDL.LU R24, [R1+0x67c] ;  /* 0x00067c0001187983 */ /* 0x001f220000300800 */
[----:B--2---:R-:W-:-:S15]  /*1d6a0*/  HMMA.16816.F32 R4, R8, R22, R4 ;  /* 0x000000160804723c */ /* 0x004fde0000001804 */
[----:B------:R-:W-:-:S08]  /*1d6b0*/  NOP ;  /* 0x0000000000007918 */ /* 0x000fd00000000000 */
[----:B------:R-:W-:Y:S04]  /*1d6c0*/  STL.64 [R1+0x150], R4 ;  /* 0x0001500401007387 */ /* 0x000fe80000100a00 */
[----:B------:R0:W-:Y:S04]  /*1d6d0*/  STL.64 [R1+0x158], R6 ;  /* 0x0001580601007387 */ /* 0x0001e80000100a00 */
[----:B0-----:R-:W3:Y:S04]  /*1d6e0*/  LDL.LU.64 R6, [R1+0xaa8] ;  /* 0x000aa80001067983 */ /* 0x001ee80000300a00 */
[----:B------:R-:W3:Y:S04]  /*1d6f0*/  LDL.LU.64 R4, [R1+0xaa0] ;  /* 0x000aa00001047983 */ /* 0x000ee80000300a00 */
[----:B------:R-:W2:Y:S04]  /*1d700*/  LDL.LU R23, [R1+0x66c] ;  /* 0x00066c0001177983 */ /* 0x000ea80000300800 */
[----:B------:R-:W4:Y:S01]  /*1d710*/  LDL.LU R22, [R1+0x640] ;  /* 0x0006400001167983 */ /* 0x000f220000300800 */
[----:B---3--:R-:W-:-:S15]  /*1d720*/  HMMA.16816.F32 R4, R8, R20, R4 ;  /* 0x000000140804723c */ /* 0x008fde0000001804 */
[----:B------:R-:W-:-:S08]  /*1d730*/  NOP ;  /* 0x0000000000007918 */ /* 0x000fd00000000000 */
[----:B------:R-:W-:Y:S04]  /*1d740*/  STL.64 [R1+0x130], R4 ;  /* 0x0001300401007387 */ /* 0x000fe80000100a00 */
[----:B------:R0:W-:Y:S04]  /*1d750*/  STL.64 [R1+0x138], R6 ;  /* 0x0001380601007387 */ /* 0x0001e80000100a00 */
[----:B0-----:R-:W3:Y:S04]  /*1d760*/  LDL.LU.64 R6, [R1+0xa98] ;  /* 0x000a980001067983 */ /* 0x001ee80000300a00 */
[----:B------:R-:W2:Y:S04]  /*1d770*/  LDL.LU.64 R4, [R1+0xa90] ;  /* 0x000a900001047983 */ /* 0x000ea80000300a00 */
        /* <DEDUP_REMOVED lines=8> */
[----:B------:R-:W2:Y:S04]  /*1d800*/  LDL.LU R4, [R1+0x63c] ;  /* 0x00063c0001047983 */ /* 0x000ea80000300800 */
[----:B------:R-:W4:Y:S04]  /*1d810*/  LDL.LU R5, [R1+0x64c] ;  /* 0x00064c0001057983 */ /* 0x000f280000300800 */
[----:B------:R-:W4:Y:S01]  /*1d820*/  LDL.LU R25, [R1+0x648] ;  /* 0x0006480001197983 */ /* 0x000f220000300800 */
[----:B---3--:R-:W-:-:S15]  /*1d830*/  HMMA.16816.F32 R16, R8, R6, R16 ;  /* 0x000000060810723c */ /* 0x008fde0000001810 */
[----:B------:R-:W-:-:S08]  /*1d840*/  NOP ;  /* 0x0000000000007918 */ /* 0x000fd00000000000 */
[----:B------:R-:W-:Y:S04]  /*1d850*/  STL.64 [R1+0xf0], R16 ;  /* 0x0000f01001007387 */ /* 0x000fe80000100a00 */
[----:B------:R0:W-:Y:S04]  /*1d860*/  STL.64 [R1+0xf8], R18 ;  /* 0x0000f81201007387 */ /* 0x0001e80000100a00 */
[----:B0-----:R-:W3:Y:S04]  /*1d870*/  LDL.LU.64 R18, [R1+0xa78] ;  /* 0x000a780001127983 */ /* 0x001ee80000300a00 */
[----:B------:R-:W2:Y:S04]  /*1d880*/  LDL.LU.64 R16, [R1+0xa70] ;  /* 0x000a700001107983 */ /* 0x000ea80000300a00 */
[----:B------:R-:W4:Y:S01]  /*1d890*/  LDL.LU R26, [R1+0x684] ;  /* 0x00068400011a7983 */ /* 0x000f220000300800 */
[----:B--2---:R-:W-:-:S15]  /*1d8a0*/  HMMA.16816.F32 R12, R8, R16, R12 ;  /* 0x00000010080c723c */ /* 0x004fde000000180c */
[----:B------:R-:W-:-:S08]  /*1d8b0*/  NOP ;  /* 0x0000000000007918 */ /* 0x000fd00000000000 */
[----:B------:R-:W-:Y:S04]  /*1d8c0*/  STL.64 [R1+0xe0], R12 ;  /* 0x0000e00c01007387 */ /* 0x000fe80000100a00 */
[----:B------:R0:W-:Y:S04]  /*1d8d0*/  STL.64 [R1+0xe8], R14 ;  /* 0x0000e80e01007387 */ /* 0x0001e80000100a00 */
[----:B0-----:R-:W3:Y:S04]  /*1d8e0*/  LDL.LU.64 R14, [R1+0xa68] ;  /* 0x000a6800010e7983 */ /* 0x001ee80000300a00 */
[----:B------:R-:W3:Y:S04]  /*1d8f0*/  LDL.LU.64 R12, [R1+0xa60] ;  /* 0x000a6000010c7983 */ /* 0x000ee80000300a00 */
[----:B------:R-:W2:Y:S01]  /*1d900*/  LDL.LU R27, [R1+0x650] ;  /* 0x00065000011b7983 */ /* 0x000ea20000300800 */
[----:B---3--:R-:W-:Y:S03]  /*1d910*/  HMMA.16816.F32 R8, R8, R18, R12 ;  /* 0x000000120808723c */ /* 0x008fe6000000180c */
[----:B------:R-:W3:Y:S04]  /*1d920*/  LDL.LU.64 R14, [R1+0xa58] ;  /* 0x000a5800010e7983 */ /* 0x000ee80000300a00 */
[----:B------:R-:W2:Y:S01]  /*1d930*/  LDL.LU.64 R12, [R1+0xa50] ;  /* 0x000a5000010c7983 */ /* 0x000ea20000300a00 */
[----:B------:R-:W-:-:S03]  /*1d940*/  IADD3 R4, P6, R4, UR34, RZ ;  /* 0x0000002204047c10 */ /* 0x000fc6000ffde0ff */
[----:B------:R-:W3:Y:S01]  /*1d950*/  LDL.LU R28, [R1+0x68c] ;  /* 0x00068c00011c7983 */ /* 0x000ee20000300800 */
[----:B----4-:R-:W-:-:S03]  /*1d960*/  IADD3 R5, P1, R5, UR34, RZ ;  /* 0x0000002205057c10 */ /* 0x010fc6000ff3e0ff */
[----:B------:R-:W4:Y:S01]  /*1d970*/  LDL.LU R29, [R1+0x694] ;  /* 0x00069400011d7983 */ /* 0x000f220000300800 */
[----:B------:R-:W-:Y:S02]  /*1d980*/  IADD3 R20, P2, R20, UR34, RZ ;  /* 0x0000002214147c10 */ /* 0x000fe4000ff5e0ff */
[----:B------:R-:W-:-:S05]  /*1d990*/  IADD3 R23, P5, R23, UR34, RZ ;  /* 0x0000002217177c10 */ /* 0x000fca000ffbe0ff */
[----:B------:R-:W-:Y:S04]  /*1d9a0*/  STL.64 [R1+0xc0], R8 ;  /* 0x0000c00801007387 */ /* 0x000fe80000100a00 */
[----:B------:R-:W-:Y:S01]  /*1d9b0*/  STL.64 [R1+0xc8], R10 ;  /* 0x0000c80a01007387 */ /* 0x000fe20000100a00 */
[----:B--2---:R-:W-:Y:S02]  /*1d9c0*/  IADD3 R12, P0, R12, UR34, RZ ;  /* 0x000000220c0c7c10 */ /* 0x004fe4000ff1e0ff */
[----:B------:R-:W-:-:S03]  /*1d9d0*/  IADD3 R13, P3, R13, UR34, RZ ;  /* 0x000000220d0d7c10 */ /* 0x000fc6000ff7e0ff */
[----:B------:R0:W-:Y:S01]  /*1d9e0*/  STL [R1+0x644], R12 ;  /* 0x0006440c01007387 */ /* 0x0001e20000100800 */
[----:B---3--:R-:W-:-:S03]  /*1d9f0*/  IADD3 R14, P4, R14, UR34, RZ ;  /* 0x000000220e0e7c10 */ /* 0x008fc6000ff9e0ff */
[----:B0-----:R-:W2:Y:S04]  /*1da00*/  LDL.LU R12, [R1+0x660] ;  /* 0x00066000010c7983 */ /* 0x001ea80000300800 */
[----:B------:R-:W-:Y:S04]  /*1da10*/  STL [R1+0x63c], R4 ;  /* 0x00063c0401007387 */ /* 0x000fe80000100800 */
[----:B------:R0:W-:Y:S04]  /*1da20*/  STL [R1+0x65c], R13 ;  /* 0x00065c0d01007387 */ /* 0x0001e80000100800 */
[----:B------:R-:W-:Y:S04]  /*1da30*/  STL [R1+0x64c], R5 ;  /* 0x00064c0501007387 */ /* 0x000fe80000100800 */
[----:B0-----:R-:W3:Y:S04]  /*1da40*/  LDL.LU R13, [R1+0x69c] ;  /* 0x00069c00010d7983 */ /* 0x001ee80000300800 */
[----:B------:R-:W-:Y:S04]  /*1da50*/  STL [R1+0x654], R20 ;  /* 0x0006541401007387 */ /* 0x000fe80000100800 */
[----:B------:R0:W-:Y:S01]  /*1da60*/  STL [R1+0x664], R14 ;  /* 0x0006640e01007387 */ /* 0x0001e20000100800 */
[----:B------:R-:W-:-:S03]  /*1da70*/  IADD3.X R15, R15, UR60, RZ, P6, !PT ;  /* 0x0000003c0f0f7c10 */ /* 0x000fc6000b7fe4ff */
[----:B0-----:R-:W3:Y:S04]  /*1da80*/  LDL.LU R14, [R1+0x668] ;  /* 0x00066800010e7983 */ /* 0x001ee80000300800 */
[----:B------:R-:W3:Y:S04]  /*1da90*/  LDL.LU R20, [R1+0x6a4] ;  /* 0x0006a40001147983 */ /* 0x000ee80000300800 */
[----:B------:R0:W-:Y:S04]  /*1daa0*/  STL [R1+0x66c], R23 ;  /* 0x00066c1701007387 */ /* 0x0001e80000100800 */
[----:B0-----:R-:W3:Y:S04]  /*1dab0*/  LDL.LU R23, [R1+0x670] ;  /* 0x0006700001177983 */ /* 0x001ee80000300800 */
[----:B------:R0:W-:Y:S04]  /*1dac0*/  STL [R1+0x638], R15 ;  /* 0x0006380f01007387 */ /* 0x0001e80000100800 */
[----:B0-----:R-:W3:Y:S01]  /*1dad0*/  LDL.LU R15, [R1+0x6ac] ;  /* 0x0006ac00010f7983 */ /* 0x001ee20000300800 */
[----:B------:R-:W-:-:S02]  /*1dae0*/  IADD3 R21, P6, R21, UR34, RZ ;  /* 0x0000002215157c10 */ /* 0x000fc4000ffde0ff */
[----:B------:R-:W-:Y:S01]  /*1daf0*/  IADD3.X R22, R22, UR60, RZ, P0, !PT ;  /* 0x0000003c16167c10 */ /* 0x000fe200087fe4ff */
[----:B------:R-:W3:Y:S01]  /*1db00*/  LDL.LU R6, [R1+0x6b4] ;  /* 0x0006b40001067983 */ /* 0x000ee20000300800 */
[----:B------:R-:W-:-:S03]  /*1db10*/  IADD3 R24, P0, R24, UR34, RZ ;  /* 0x0000002218187c10 */ /* 0x000fc6000ff1e0ff */
[----:B------:R0:W-:Y:S01]  /*1db20*/  STL [R1+0x674], R21 ;  /* 0x0006741501007387 */ /* 0x0001e20000100800 */
[----:B------:R-:W-:-:S03]  /*1db30*/  IADD3.X R25, R25, UR60, RZ, P1, !PT ;  /* 0x0000003c19197c10 */ /* 0x000fc60008ffe4ff */
[----:B------:R-:W3:Y:S01]  /*1db40*/  LDL.LU R7, [R1+0x680] ;  /* 0x0006800001077983 */ /* 0x000ee20000300800 */
[----:B------:R-:W-:-:S03]  /*1db50*/  IADD3 R26, P1, R26, UR34, RZ ;  /* 0x000000221a1a7c10 */ /* 0x000fc6000ff3e0ff */
[----:B------:R-:W-:Y:S04]  /*1db60*/  STL [R1+0x640], R22 ;  /* 0x0006401601007387 */ /* 0x000fe80000100800 */
[----:B0-----:R-:W3:Y:S01]  /*1db70*/  LDL.LU R21, [R1+0x6bc] ;  /* 0x0006bc0001157983 */ /* 0x001ee20000300800 */
[----:B------:R-:W-:-:S03]  /*1db80*/  IADD3.X R27, R27, UR60, RZ, P2, !PT ;  /* 0x0000003c1b1b7c10 */ /* 0x000fc600097fe4ff */
[----:B------:R0:W-:Y:S01]  /*1db90*/  STL [R1+0x67c], R24 ;  /* 0x00067c1801007387 */ /* 0x0001e20000100800 */
[----:B------:R-:W-:Y:S02]  /*1dba0*/  IADD3.X R3, R3, UR60, RZ, P3, !PT ;  /* 0x0000003c03037c10 */ /* 0x000fe40009ffe4ff */
[----:B------:R-:W-:Y:S01]  /*1dbb0*/  IADD3 R28, P2, R28, UR34, RZ ;  /* 0x000000221c1c7c10 */ /* 0x000fe2000ff5e0ff */
[----:B0-----:R-:W3:Y:S04]  /*1dbc0*/  LDL.LU R24, [R1+0x688] ;  /* 0x0006880001187983 */ /* 0x001ee80000300800 */
[----:B------:R0:W-:Y:S01]  /*1dbd0*/  STL [R1+0x648], R25 ;  /* 0x0006481901007387 */ /* 0x0001e20000100800 */
[----:B----4-:R-:W-:-:S03]  /*1dbe0*/  IADD3 R29, P3, R29, UR34, RZ ;  /* 0x000000221d1d7c10 */ /* 0x010fc6000ff7e0ff */
        /* <DEDUP_REMOVED lines=9> */
[----:B------:R-:W4:Y:S04]  /*1dc80*/  LDL.LU R4, [R1+0x6d4] ;  /* 0x0006d40001047983 */ /* 0x000f280000300800 */
[----:B------:R0:W-:Y:S04]  /*1dc90*/  STL [R1+0x694], R29 ;  /* 0x0006941d01007387 */ /* 0x0001e80000100800 */
[----:B0-----:R-:W4:Y:S04]  /*1dca0*/  LDL.LU R29, [R1+0x6a0] ;  /* 0x0006a000011d7983 */ /* 0x001f280000300800 */
[----:B------:R-:W4:Y:S04]  /*1dcb0*/  LDL.LU R5, [R1+0x6dc] ;  /* 0x0006dc0001057983 */ /* 0x000f280000300800 */
[----:B------:R-:W4:Y:S01]  /*1dcc0*/  LDL.LU R22, [R1+0x6a8] ;  /* 0x0006a80001167983 */ /* 0x000f220000300800 */
[----:B--2---:R-:W-:-:S05]  /*1dcd0*/  IADD3.X R12, R12, UR60, RZ, P4, !PT ;  /* 0x0000003c0c0c7c10 */ /* 0x004fca000a7fe4ff */
[----:B------:R0:W-:Y:S04]  /*1dce0*/  STL [R1+0x660], R12 ;  /* 0x0006600c01007387 */ /* 0x0001e80000100800 */
[----:B0-----:R-:W2:Y:S01]  /*1dcf0*/  LDL.LU R12, [R1+0x6e4] ;  /* 0x0006e400010c7983 */ /* 0x001ea20000300800 */
[----:B---3--:R-:W-:-:S05]  /*1dd00*/  IADD3 R13, P4, R13, UR34, RZ ;  /* 0x000000220d0d7c10 */ /* 0x008fca000ff9e0ff */
[----:B------:R0:W-:Y:S04]  /*1dd10*/  STL [R1+0x69c], R13 ;  /* 0x00069c0d01007387 */ /* 0x0001e80000100800 */
[----:B0-----:R-:W3:Y:S01]  /*1dd20*/  LDL.LU R13, [R1+0x6b0] ;  /* 0x0006b000010d7983 */ /* 0x001ee20000300800 */
[----:B------:R-:W-:Y:S02]  /*1dd30*/  IADD3.X R14, R14, UR60, RZ, P5, !PT ;  /* 0x0000003c0e0e7c10 */ /* 0x000fe4000affe4ff */
[----:B------:R-:W-:-:S03]  /*1dd40*/  IADD3 R20, P5, R20, UR34, RZ ;  /* 0x0000002214147c10 */ /* 0x000fc6000ffbe0ff */
[----:B------:R0:W-:Y:S04]  /*1dd50*/  STL [R1+0x668], R14 ;  /* 0x0006680e01007387 */ /* 0x0001e80000100800 */
[----:B0-----:R-:W3:Y:S01]  /*1dd60*/  LDL.LU R14, [R1+0x6ec] ;  /* 0x0006ec00010e7983 */ /* 0x001ee20000300800 */
[----:B------:R-:W-:-:S05]  /*1dd70*/  IADD3.X R23, R23, UR60, RZ, P6, !PT ;  /* 0x0000003c17177c10 */ /* 0x000fca000b7fe4ff */
[----:B------:R0:W-:Y:S01]  /*1dd80*/  STL [R1+0x670], R23 ;  /* 0x0006701701007387 */ /* 0x0001e20000100800 */
[----:B------:R-:W-:-:S03]  /*1dd90*/  IADD3 R15, P6, R15, UR34, RZ ;  /* 0x000000220f0f7c10 */ /* 0x000fc6000ffde0ff */
[----:B0-----:R-:W3:Y:S04]  /*1dda0*/  LDL.LU R23, [R1+0x6b8] ;  /* 0x0006b80001177983 */ /* 0x001ee80000300800 */
[----:B------:R0:W-:Y:S04]  /*1ddb0*/  STL [R1+0x6a4], R20 ;  /* 0x0006a41401007387 */ /* 0x0001e80000100800 */
[----:B0-----:R-:W3:Y:S04]  /*1ddc0*/  LDL.LU R20, [R1+0x6f4] ;  /* 0x0006f40001147983 */ /* 0x001ee80000300800 */
[----:B------:R0:W-:Y:S04]  /*1ddd0*/  STL [R1+0x6ac], R15 ;  /* 0x0006ac0f01007387 */ /* 0x0001e80000100800 */
[----:B0-----:R-:W3:Y:S01]  /*1dde0*/  LDL.LU R15, [R1+0x6c0] ;  /* 0x0006c000010f7983 */ /* 0x001ee20000300800 */
[----:B------:R-:W-:-:S02]  /*1ddf0*/  IADD3.X R2, R2, UR60, RZ, P0, !PT ;  /* 0x0000003c02027c10 */ /* 0x000fc400087fe4ff */
[----:B------:R-:W-:Y:S02]  /*1de00*/  IADD3 R6, P0, R6, UR34, RZ ;  /* 0x0000002206067c10 */ /* 0x000fe4000ff1e0ff */
[----:B------:R-:W-:Y:S01]  /*1de10*/  IADD3.X R24, R24, UR60, RZ, P2, !PT ;  /* 0x0000003c18187c10 */ /* 0x000fe200097fe4ff */
[----:B------:R0:W-:Y:S01]  /*1de20*/  STL [R1+0x678], R2 ;  /* 0x0006780201007387 */ /* 0x0001e20000100800 */
[----:B------:R-:W-:Y:S02]  /*1de30*/  IADD3.X R7, R7, UR60, RZ, P1, !PT ;  /* 0x0000003c07077c10 */ /* 0x000fe40008ffe4ff */
[----:B------:R-:W-:Y:S01]  /*1de40*/  IADD3 R21, P1, R21, UR34, RZ ;  /* 0x0000002215157c10 */ /* 0x000fe2000ff3e0ff */
[----:B0-----:R-:W3:Y:S01]  /*1de50*/  LDL.LU R2, [R1+0xa48] ;  /* 0x000a480001027983 */ /* 0x001ee20000300800 */
[----:B----4-:R-:W-:-:S03]  /*1de60*/  IADD3 R25, P2, R25, UR34, RZ ;  /* 0x0000002219197c10 */ /* 0x010fc6000ff5e0ff */
[----:B------:R-:W-:Y:S04]  /*1de70*/  STL [R1+0x6b4], R6 ;  /* 0x0006b40601007387 */ /* 0x000fe80000100800 */
[----:B------:R0:W-:Y:S04]  /*1de80*/  STL [R1+0x688], R24 ;  /* 0x0006881801007387 */ /* 0x0001e80000100800 */
[----:B------:R-:W-:Y:S01]  /*1de90*/  STL [R1+0x680], R7 ;  /* 0x0006800701007387 */ /* 0x000fe20000100800 */
[----:B------:R-:W-:-:S03]  /*1dea0*/  IADD3.X R26, R26, UR60, RZ, P3, !PT ;  /* 0x0000003c1a1a7c10 */ /* 0x000fc60009ffe4ff */
[----:B0-----:R-:W4:Y:S04]  /*1deb0*/  LDL.LU R24, [R1+0x6fc] ;  /* 0x0006fc0001187983 */ /* 0x001f280000300800 */
[----:B------:R-:W-:Y:S04]  /*1dec0*/  STL [R1+0x6bc], R21 ;  /* 0x0006bc1501007387 */ /* 0x000fe80000100800 */
[----:B------:R0:W-:Y:S01]  /*1ded0*/  STL [R1+0x6c4], R25 ;  /* 0x0006c41901007387 */ /* 0x0001e20000100800 */
[----:B------:R-:W-:-:S03]  /*1dee0*/  IADD3 R27, P3, R27, UR34, RZ ;  /* 0x000000221b1b7c10 */ /* 0x000fc6000ff7e0ff */
[----:B0-----:R-:W4:Y:S04]  /*1def0*/  LDL.LU R25, [R1+0x6c8] ;  /* 0x0006c80001197983 */ /* 0x001f280000300800 */
[----:B------:R0:W-:Y:S04]  /*1df00*/  STL [R1+0x690], R26 ;  /* 0x0006901a01007387 */ /* 0x0001e80000100800 */
[----:B0-----:R-:W4:Y:S04]  /*1df10*/  LDL.LU R26, [R1+0x704] ;  /* 0x00070400011a7983 */ /* 0x001f280000300800 */
[----:B------:R-:W4:Y:S04]  /*1df20*/  LDL.LU R21, [R1+0x6d0] ;  /* 0x0006d00001157983 */ /* 0x000f280000300800 */
[----:B------:R0:W-:Y:S01]  /*1df30*/  STL [R1+0x6cc], R27 ;  /* 0x0006cc1b01007387 */ /* 0x0001e20000100800 */
[----:B------:R-:W-:-:S02]  /*1df40*/  IADD3.X R28, R28, UR60, RZ, P4, !PT ;  /* 0x0000003c1c1c7c10 */ /* 0x000fc4000a7fe4ff */
[----:B------:R-:W-:Y:S01]  /*1df50*/  IADD3 R4, P4, R4, UR34, RZ ;  /* 0x0000002204047c10 */ /* 0x000fe2000ff9e0ff */
[----:B0-----:R-:W4:Y:S04]  /*1df60*/  LDL.LU R27, [R1+0x70c] ;  /* 0x00070c00011b7983 */ /* 0x001f280000300800 */
[----:B------:R0:W-:Y:S01]  /*1df70*/  STL [R1+0x698], R28 ;  /* 0x0006981c01007387 */ /* 0x0001e20000100800 */
[----:B------:R-:W-:Y:S02]  /*1df80*/  IADD3.X R29, R29, UR60, RZ, P5, !PT ;  /* 0x0000003c1d1d7c10 */ /* 0x000fe4000affe4ff */
[----:B------:R-:W-:Y:S01]  /*1df90*/  IADD3 R5, P5, R5, UR34, RZ ;  /* 0x0000002205057c10 */ /* 0x000fe2000ffbe0ff */
[----:B0-----:R-:W4:Y:S01]  /*1dfa0*/  LDL.LU R28, [R1+0x6d8] ;  /* 0x0006d800011c7983 */ /* 0x001f220000300800 */
[----:B------:R-:W-:-:S03]  /*1dfb0*/  IADD3.X R22, R22, UR60, RZ, P6, !PT ;  /* 0x0000003c16167c10 */ /* 0x000fc6000b7fe4ff */
[----:B------:R0:W-:Y:S04]  /*1dfc0*/  STL [R1+0x6a0], R29 ;  /* 0x0006a01d01007387 */ /* 0x0001e80000100800 */
[----:B0-----:R-:W4:Y:S04]  /*1dfd0*/  LDL.LU R29, [R1+0x714] ;  /* 0x00071400011d7983 */ /* 0x001f280000300800 */
[----:B------:R-:W-:Y:S01]  /*1dfe0*/  STL [R1+0x6d4], R4 ;  /* 0x0006d40401007387 */ /* 0x000fe20000100800 */
[----:B--2---:R-:W-:-:S05]  /*1dff0*/  IADD3 R12, P6, R12, UR34, RZ ;  /* 0x000000220c0c7c10 */ /* 0x004fca000ffde0ff */
[----:B------:R0:W-:Y:S04]  /*1e000*/  STL [R1+0x6e4], R12 ;  /* 0x0006e40c01007387 */ /* 0x0001e80000100800 */
[----:B------:R-:W-:Y:S04]  /*1e010*/  STL [R1+0x6dc], R5 ;  /* 0x0006dc0501007387 */ /* 0x000fe80000100800 */
[----:B0-----:R-:W2:Y:S01]  /*1e020*/  LDL.LU R12, [R1+0x6e0] ;  /* 0x0006e000010c7983 */ /* 0x001ea20000300800 */
[----:B---3--:R-:W-:-:S03]  /*1e030*/  IADD3.X R13, R13, UR60, RZ, P0, !PT ;  /* 0x0000003c0d0d7c10 */ /* 0x008fc600087fe4ff */
[----:B------:R-:W-:Y:S04]  /*1e040*/  STL [R1+0x6a8], R22 ;  /* 0x0006a81601007387 */ /* 0x000fe80000100800 */
[----:B------:R0:W-:Y:S04]  /*1e050*/  STL [R1+0x6b0], R13 ;  /* 0x0006b00d01007387 */ /* 0x0001e80000100800 */
[----:B0-----:R-:W3:Y:S01]  /*1e060*/  LDL.LU R13, [R1+0x71c] ;  /* 0x00071c00010d7983 */ /* 0x001ee20000300800 */
[----:B------:R-:W-:-:S03]  /*1e070*/  IADD3 R14, P0, R14, UR34, RZ ;  /* 0x000000220e0e7c10 */ /* 0x000fc6000ff1e0ff */
[----:B------:R-:W3:Y:S04]  /*1e080*/  LDL.LU R22, [R1+0x6e8] ;  /* 0x0006e80001167983 */ /* 0x000ee80000300800 */
[----:B------:R0:W-:Y:S04]  /*1e090*/  STL [R1+0x6ec], R14 ;  /* 0x0006ec0e01007387 */ /* 0x0001e80000100800 */
[----:B0-----:R-:W3:Y:S01]  /*1e0a0*/  LDL.LU R14, [R1+0x724] ;  /* 0x00072400010e7983 */ /* 0x001ee20000300800 */
[----:B------:R-:W-:-:S05]  /*1e0b0*/  IADD3.X R23, R23, UR60, RZ, P1, !PT ;  /* 0x0000003c17177c10 */ /* 0x000fca0008ffe4ff */
[----:B------:R0:W-:Y:S01]  /*1e0c0*/  STL [R1+0x6b8], R23 ;  /* 0x0006b81701007387 */ /* 0x0001e20000100800 */
[----:B------:R-:W-:-:S03]  /*1e0d0*/  IADD3 R20, P1, R20, UR34, RZ ;  /* 0x0000002214147c10 */ /* 0x000fc6000ff3e0ff */
[----:B0-----:R-:W3:Y:S04]  /*1e0e0*/  LDL.LU R23, [R1+0x6f0] ;  /* 0x0006f00001177983 */ /* 0x001ee80000300800 */
[----:B------:R-:W3:Y:S04]  /*1e0f0*/  LDL.LU R17, [R1+0x72c] ;  /* 0x00072c0001117983 */ /* 0x000ee80000300800 */
[----:B------:R-:W3:Y:S01]  /*1e100*/  LDL.LU R6, [R1+0x6f8] ;  /* 0x0006f80001067983 */ /* 0x000ee20000300800 */
[----:B------:R-:W-:-:S03]  /*1e110*/  IADD3.X R15, R15, UR60, RZ, P2, !PT ;  /* 0x0000003c0f0f7c10 */ /* 0x000fc600097fe4ff */
[----:B------:R0:W-:Y:S04]  /*1e120*/  STL [R1+0x6f4], R20 ;  /* 0x0006f41401007387 */ /* 0x0001e80000100800 */
[----:B------:R-:W3:Y:S04]  /*1e130*/  LDL.LU R7, [R1+0x734] ;  /* 0x0007340001077983 */ /* 0x000ee80000300800 */
[----:B------:R1:W-:Y:S04]  /*1e140*/  STL [R1+0x6c0], R15 ;  /* 0x0006c00f01007387 */ /* 0x0003e80000100800 */
[----:B0-----:R-:W3:Y:S04]  /*1e150*/  LDL.LU R20, [R1+0x700] ;  /* 0x0007000001147983 */ /* 0x001ee80000300800 */
[----:B-1----:R-:W3:Y:S01]  /*1e160*/  LDL.LU R15, [R1+0x73c] ;  /* 0x00073c00010f7983 */ /* 0x002ee20000300800 */
[----:B----4-:R-:W-:-:S05]  /*1e170*/  IADD3 R24, P2, R24, UR34, RZ ;  /* 0x0000002218187c10 */ /* 0x010fca000ff5e0ff */
[----:B------:R0:W-:Y:S04]  /*1e180*/  STL [R1+0x6fc], R24 ;  /* 0x0006fc1801007387 */ /* 0x0001e80000100800 */
[----:B0-----:R-:W4:Y:S01]  /*1e190*/  LDL.LU R24, [R1+0x708] ;  /* 0x0007080001187983 */ /* 0x001f220000300800 */
[----:B------:R-:W-:-:S05]  /*1e1a0*/  IADD3.X R25, R25, UR60, RZ, P3, !PT ;  /* 0x0000003c19197c10 */ /* 0x000fca0009ffe4ff */
[----:B------:R0:W-:Y:S01]  /*1e1b0*/  STL [R1+0x6c8], R25 ;  /* 0x0006c81901007387 */ /* 0x0001e20000100800 */
[----:B------:R-:W-:-:S03]  /*1e1c0*/  IADD3 R26, P3, R26, UR34, RZ ;  /* 0x000000221a1a7c10 */ /* 0x000fc6000ff7e0ff */
[----:B0-----:R-:W4:Y:S01]  /*1e1d0*/  LDL.LU R25, [R1+0x744] ;  /* 0x0007440001197983 */ /* 0x001f220000300800 */
[----:B------:R-:W-:-:S03]  /*1e1e0*/  IADD3.X R21, R21, UR60, RZ, P4, !PT ;  /* 0x0000003c15157c10 */ /* 0x000fc6000a7fe4ff */
[----:B------:R0:W-:Y:S04]  /*1e1f0*/  STL [R1+0x704], R26 ;  /* 0x0007041a01007387 */ /* 0x0001e80000100800 */
[----:B0-----:R-:W4:Y:S01]  /*1e200*/  LDL.LU R26, [R1+0x710] ;  /* 0x00071000011a7983 */ /* 0x001f220000300800 */
[----:B------:R-:W-:-:S05]  /*1e210*/  IADD3 R27, P4, R27, UR34, RZ ;  /* 0x000000221b1b7c10 */ /* 0x000fca000ff9e0ff */
[----:B------:R0:W-:Y:S01]  /*1e220*/  STL [R1+0x70c], R27 ;  /* 0x00070c1b01007387 */ /* 0x0001e20000100800 */
[----:B------:R-:W-:-:S03]  /*1e230*/  IADD3.X R28, R28, UR60, RZ, P5, !PT ;  /* 0x0000003c1c1c7c10 */ /* 0x000fc6000affe4ff */
[----:B0-----:R-:W4:Y:S04]  /*1e240*/  LDL.LU R27, [R1+0x74c] ;  /* 0x00074c00011b7983 */ /* 0x001f280000300800 */
[----:B------:R-:W-:Y:S04]  /*1e250*/  STL [R1+0x6d0], R21 ;  /* 0x0006d01501007387 */ /* 0x000fe80000100800 */
[----:B------:R-:W4:Y:S04]  /*1e260*/  LDL.LU R4, [R1+0x718] ;  /* 0x0007180001047983 */ /* 0x000f280000300800 */
[----:B------:R0:W-:Y:S01]  /*1e270*/  STL [R1+0x6d8], R28 ;  /* 0x0006d81c01007387 */ /* 0x0001e20000100800 */
[----:B------:R-:W-:-:S03]  /*1e280*/  IADD3 R29, P5, R29, UR34, RZ ;  /* 0x000000221d1d7c10 */ /* 0x000fc6000ffbe0ff */
[----:B0-----:R-:W4:Y:S04]  /*1e290*/  LDL.LU R28, [R1+0x754] ;  /* 0x00075400011c7983 */ /* 0x001f280000300800 */
[----:B------:R-:W4:Y:S04]  /*1e2a0*/  LDL.LU R5, [R1+0x720] ;  /* 0x0007200001057983 */ /* 0x000f280000300800 */
[----:B------:R-:W4:Y:S04]  /*1e2b0*/  LDL.LU R21, [R1+0x75c] ;  /* 0x00075c0001157983 */ /* 0x000f280000300800 */
[----:B------:R0:W-:Y:S04]  /*1e2c0*/  STL [R1+0x714], R29 ;  /* 0x0007141d01007387 */ /* 0x0001e80000100800 */
[----:B0-----:R-:W4:Y:S01]  /*1e2d0*/  LDL.LU R29, [R1+0x728] ;  /* 0x00072800011d7983 */ /* 0x001f220000300800 */
[----:B--2---:R-:W-:-:S05]  /*1e2e0*/  IADD3.X R12, R12, UR60, RZ, P6, !PT ;  /* 0x0000003c0c0c7c10 */ /* 0x004fca000b7fe4ff */
[----:B------:R0:W-:Y:S04]  /*1e2f0*/  STL [R1+0x6e0], R12 ;  /* 0x0006e00c01007387 */ /* 0x0001e80000100800 */
[----:B0-----:R-:W2:Y:S01]  /*1e300*/  LDL.LU R12, [R1+0x764] ;  /* 0x00076400010c7983 */ /* 0x001ea20000300800 */
[----:B---3--:R-:W-:Y:S02]  /*1e310*/  IADD3 R13, P6, R13, UR34, RZ ;  /* 0x000000220d0d7c10 */ /* 0x008fe4000ffde0ff */
[----:B------:R-:W-:-:S03]  /*1e320*/  IADD3.X R22, R22, UR60, RZ, P0, !PT ;  /* 0x0000003c16167c10 */ /* 0x000fc600087fe4ff */
[----:B------:R0:W-:Y:S04]  /*1e330*/  STL [R1+0x71c], R13 ;  /* 0x00071c0d01007387 */ /* 0x0001e80000100800 */
[----:B0-----:R-:W3:Y:S01]  /*1e340*/  LDL.LU R13, [R1+0x730] ;  /* 0x00073000010d7983 */ /* 0x001ee20000300800 */
[----:B------:R-:W-:-:S05]  /*1e350*/  IADD3 R14, P0, R14, UR34, RZ ;  /* 0x000000220e0e7c10 */ /* 0x000fca000ff1e0ff */
[----:B------:R0:W-:Y:S04]  /*1e360*/  STL [R1+0x724], R14 ;  /* 0x0007240e01007387 */ /* 0x0001e80000100800 */
[----:B0-----:R-:W3:Y:S01]  /*1e370*/  LDL.LU R14, [R1+0x76c] ;  /* 0x00076c00010e7983 */ /* 0x001ee20000300800 */
[----:B------:R-:W-:-:S03]  /*1e380*/  IADD3.X R23, R23, UR60, RZ, P1, !PT ;  /* 0x0000003c17177c10 */ /* 0x000fc60008ffe4ff */
[----:B------:R0:W-:Y:S01]  /*1e390*/  STL [R1+0x6e8], R22 ;  /* 0x0006e81601007387 */ /* 0x0001e20000100800 */
[----:B------:R-:W-:Y:S02]  /*1e3a0*/  IADD3 R17, P1, R17, UR34, RZ ;  /* 0x0000002211117c10 */ /* 0x000fe4000ff3e0ff */
[----:B------:R-:W-:Y:S01]  /*1e3b0*/  IADD3.X R6, R6, UR60, RZ, P2, !PT ;  /* 0x0000003c06067c10 */ /* 0x000fe200097fe4ff */
[----:B0-----:R-:W3:Y:S04]  /*1e3c0*/  LDL.LU R22, [R1+0x738] ;  /* 0x0007380001167983 */ /* 0x001ee80000300800 */
[----:B------:R0:W-:Y:S01]  /*1e3d0*/  STL [R1+0x6f0], R23 ;  /* 0x0006f01701007387 */ /* 0x0001e20000100800 */
[----:B------:R-:W-:-:S03]  /*1e3e0*/  IADD3 R7, P2, R7, UR34, RZ ;  /* 0x0000002207077c10 */ /* 0x000fc6000ff5e0ff */
[----:B0-----:R-:W3:Y:S01]  /*1e3f0*/  LDL.LU R23, [R1+0x774] ;  /* 0x0007740001177983 */ /* 0x001ee20000300800 */
[----:B------:R-:W-:-:S03]  /*1e400*/  IADD3.X R20, R20, UR60, RZ, P3, !PT ;  /* 0x0000003c14147c10 */ /* 0x000fc60009ffe4ff */
[----:B------:R-:W-:Y:S01]  /*1e410*/  STL [R1+0x72c], R17 ;  /* 0x00072c1101007387 */ /* 0x000fe20000100800 */
[----:B------:R-:W-:-:S03]  /*1e420*/  IADD3 R15, P3, R15, UR34, RZ ;  /* 0x000000220f0f7c10 */ /* 0x000fc6000ff7e0ff */
[----:B------:R-:W-:Y:S04]  /*1e430*/  STL [R1+0x6f8], R6 ;  /* 0x0006f80601007387 */ /* 0x000fe80000100800 */
[----:B------:R0:W-:Y:S04]  /*1e440*/  STL [R1+0x73c], R15 ;  /* 0x00073c0f01007387 */ /* 0x0001e80000100800 */
[----:B------:R-:W-:Y:S04]  /*1e450*/  STL [R1+0x734], R7 ;  /* 0x0007340701007387 */ /* 0x000fe80000100800 */
[----:B0-----:R-:W3:Y:S04]  /*1e460*/  LDL.LU R15, [R1+0x77c] ;  /* 0x00077c00010f7983 */ /* 0x001ee80000300800 */
[----:B------:R-:W-:Y:S01]  /*1e470*/  STL [R1+0x700], R20 ;  /* 0x0007001401007387 */ /* 0x000fe20000100800 */
[----:B----4-:R-:W-:-:S05]  /*1e480*/  IADD3.X R24, R24, UR60, RZ, P4, !PT ;  /* 0x0000003c18187c10 */ /* 0x010fca000a7fe4ff */
[----:B------:R0:W-:Y:S04]  /*1e490*/  STL [R1+0x708], R24 ;  /* 0x0007081801007387 */ /* 0x0001e80000100800 */
[----:B0-----:R-:W4:Y:S01]  /*1e4a0*/  LDL.LU R24, [R1+0x748] ;  /* 0x0007480001187983 */ /* 0x001f220000300800 */
[----:B------:R-:W-:-:S05]  /*1e4b0*/  IADD3 R25, P4, R25, UR34, RZ ;  /* 0x0000002219197c10 */ /* 0x000fca000ff9e0ff */
[----:B------:R0:W-:Y:S01]  /*1e4c0*/  STL [R1+0x744], R25 ;  /* 0x0007441901007387 */ /* 0x0001e20000100800 */
[----:B------:R-:W-:-:S03]  /*1e4d0*/  IADD3.X R26, R26, UR60, RZ, P5, !PT ;  /* 0x0000003c1a1a7c10 */ /* 0x000fc6000affe4ff */
[----:B0-----:R-:W4:Y:S04]  /*1e4e0*/  LDL.LU R25, [R1+0x784] ;  /* 0x0007840001197983 */ /* 0x001f280000300800 */
[----:B------:R-:W4:Y:S04]  /*1e4f0*/  LDL.LU R20, [R1+0x750] ;  /* 0x0007500001147983 */ /* 0x000f280000300800 */
[----:B------:R0:W-:Y:S01]  /*1e500*/  STL [R1+0x710], R26 ;  /* 0x0007101a01007387 */ /* 0x0001e20000100800 */
[----:B------:R-:W-:-:S03]  /*1e510*/  IADD3 R27, P5, R27, UR34, RZ ;  /* 0x000000221b1b7c10 */ /* 0x000fc6000ffbe0ff */
[----:B0-----:R-:W4:Y:S01]  /*1e520*/  LDL.LU R26, [R1+0x78c] ;  /* 0x00078c00011a7983 */ /* 0x001f220000300800 */
[----:B------:R-:W-:-:S03]  /*1e530*/  IADD3.X R4, R4, UR60, RZ, P6, !PT ;  /* 0x0000003c04047c10 */ /* 0x000fc6000b7fe4ff */
[----:B------:R0:W-:Y:S04]  /*1e540*/  STL [R1+0x74c], R27 ;  /* 0x00074c1b01007387 */ /* 0x0001e80000100800 */
[----:B0-----:R-:W4:Y:S01]  /*1e550*/  LDL.LU R27, [R1+0x758] ;  /* 0x00075800011b7983 */ /* 0x001f220000300800 */
[----:B------:R-:W-:Y:S02]  /*1e560*/  IADD3 R28, P6, R28, UR34, RZ ;  /* 0x000000221c1c7c10 */ /* 0x000fe4000ffde0ff */
[----:B------:R-:W-:-:S03]  /*1e570*/  IADD3.X R5, R5, UR60, RZ, P0, !PT ;  /* 0x0000003c05057c10 */ /* 0x000fc600087fe4ff */
[----:B------:R0:W-:Y:S01]  /*1e580*/  STL [R1+0x754], R28 ;  /* 0x0007541c01007387 */ /* 0x0001e20000100800 */
[----:B------:R-:W-:-:S03]  /*1e590*/  IADD3 R21, P0, R21, UR34, RZ ;  /* 0x0000002215157c10 */ /* 0x000fc6000ff1e0ff */
[----:B0-----:R-:W4:Y:S01]  /*1e5a0*/  LDL.LU R28, [R1+0x794] ;  /* 0x00079400011c7983 */ /* 0x001f220000300800 */
[----:B------:R-:W-:-:S03]  /*1e5b0*/  IADD3.X R29, R29, UR60, RZ, P1, !PT ;  /* 0x0000003c1d1d7c10 */ /* 0x000fc60008ffe4ff */
[----:B------:R-:W-:Y:S04]  /*1e5c0*/  STL [R1+0x718], R4 ;  /* 0x0007180401007387 */ /* 0x000fe80000100800 */
[----:B------:R0:W-:Y:S04]  /*1e5d0*/  STL [R1+0x728], R29 ;  /* 0x0007281d01007387 */ /* 0x0001e80000100800 */
[----:B------:R-:W-:Y:S04]  /*1e5e0*/  STL [R1+0x720], R5 ;  /* 0x0007200501007387 */ /* 0x000fe80000100800 */
[----:B0-----:R-:W4:Y:S04]  /*1e5f0*/  LDL.LU R29, [R1+0x79c] ;  /* 0x00079c00011d7983 */ /* 0x001f280000300800 */
[----:B------:R-:W-:Y:S01]  /*1e600*/  STL [R1+0x75c], R21 ;  /* 0x00075c1501007387 */ /* 0x000fe20000100800 */
[----:B------:R-:W-:-:S02]  /*1e610*/  IADD3.X R3, R3, UR60, RZ, P4, !PT ;  /* 0x0000003c03037c10 */ /* 0x000fc4000a7fe4ff */
[----:B--2---:R-:W-:-:S05]  /*1e620*/  IADD3 R12, P1, R12, UR34, RZ ;  /* 0x000000220c0c7c10 */ /* 0x004fca000ff3e0ff */
[----:B------:R0:W-:Y:S04]  /*1e630*/  STL [R1+0x764], R12 ;  /* 0x0007640c01007387 */ /* 0x0001e80000100800 */
[----:B0-----:R-:W2:Y:S01]  /*1e640*/  LDL.LU R12, [R1+0x768] ;  /* 0x00076800010c7983 */ /* 0x001ea20000300800 */
[----:B---3--:R-:W-:-:S03]  /*1e650*/  IADD3.X R13, R13, UR60, RZ, P2, !PT ;  /* 0x0000003c0d0d7c10 */ /* 0x008fc600097fe4ff */
[----:B------:R-:W3:Y:S04]  /*1e660*/  LDL.LU R21, [R1+0x7a4] ;  /* 0x0007a40001157983 */ /* 0x000ee80000300800 */
[----:B------:R0:W-:Y:S04]  /*1e670*/  STL [R1+0x730], R13 ;  /* 0x0007300d01007387 */ /* 0x0001e80000100800 */
[----:B0-----:R-:W3:Y:S01]  /*1e680*/  LDL.LU R13, [R1+0x770] ;  /* 0x00077000010d7983 */ /* 0x001ee20000300800 */
[----:B------:R-:W-:-:S05]  /*1e690*/  IADD3 R14, P2, R14, UR34, RZ ;  /* 0x000000220e0e7c10 */ /* 0x000fca000ff5e0ff */
[----:B------:R0:W-:Y:S01]  /*1e6a0*/  STL [R1+0x76c], R14 ;  /* 0x00076c0e01007387 */ /* 0x0001e20000100800 */
[----:B------:R-:W-:-:S03]  /*1e6b0*/  IADD3.X R22, R22, UR60, RZ, P3, !PT ;  /* 0x0000003c16167c10 */ /* 0x000fc60009ffe4ff */
[----:B0-----:R-:W3:Y:S04]  /*1e6c0*/  LDL.LU R14, [R1+0x7ac] ;  /* 0x0007ac00010e7983 */ /* 0x001ee80000300800 */
[----:B------:R-:W3:Y:S04]  /*1e6d0*/  LDL.LU R7, [R1+0x778] ;  /* 0x0007780001077983 */ /* 0x000ee80000300800 */
[----:B------:R-:W3:Y:S01]  /*1e6e0*/  LDL.LU R5, [R1+0x7b4] ;  /* 0x0007b40001057983 */ /* 0x000ee20000300800 */
[----:B------:R-:W-:-:S03]  /*1e6f0*/  IADD3 R23, P3, R23, UR34, RZ ;  /* 0x0000002217177c10 */ /* 0x000fc6000ff7e0ff */
[----:B------:R0:W-:Y:S04]  /*1e700*/  STL [R1+0x738], R22 ;  /* 0x0007381601007387 */ /* 0x0001e80000100800 */
[----:B0-----:R-:W3:Y:S04]  /*1e710*/  LDL.LU R22, [R1+0x780] ;  /* 0x0007800001167983 */ /* 0x001ee80000300800 */
[----:B------:R-:W-:Y:S04]  /*1e720*/  STL [R1+0x774], R23 ;  /* 0x0007741701007387 */ /* 0x000fe80000100800 */
[----:B------:R0:W-:Y:S01]  /*1e730*/  STL [R1+0x740], R3 ;  /* 0x0007400301007387 */ /* 0x0001e20000100800 */
[----:B------:R-:W-:-:S03]  /*1e740*/  IADD3 R15, P4, R15, UR34, RZ ;  /* 0x000000220f0f7c10 */ /* 0x000fc6000ff9e0ff */
[----:B0-----:R-:W3:Y:S04]  /*1e750*/  LDL.LU R3, [R1+0xa44] ;  /* 0x000a440001037983 */ /* 0x001ee80000300800 */
[----:B------:R-:W3:Y:S04]  /*1e760*/  LDL.LU R23, [R1+0x7bc] ;  /* 0x0007bc0001177983 */ /* 0x000ee80000300800 */
[----:B------:R0:W-:Y:S04]  /*1e770*/  STL [R1+0x77c], R15 ;  /* 0x00077c0f01007387 */ /* 0x0001e80000100800 */
[----:B0-----:R-:W3:Y:S01]  /*1e780*/  LDL.LU R15, [R1+0x788] ;  /* 0x00078800010f7983 */ /* 0x001ee20000300800 */
[----:B----4-:R-:W-:-:S05]  /*1e790*/  IADD3.X R24, R24, UR60, RZ, P5, !PT ;  /* 0x0000003c18187c10 */ /* 0x010fca000affe4ff */
[----:B------:R0:W-:Y:S01]  /*1e7a0*/  STL [R1+0x748], R24 ;  /* 0x0007481801007387 */ /* 0x0001e20000100800 */
[----:B------:R-:W-:-:S03]  /*1e7b0*/  IADD3.X R2, R2, UR60, RZ, P1, !PT ;  /* 0x0000003c02027c10 */ /* 0x000fc60008ffe4ff */
[----:B0-----:R-:W4:Y:S01]  /*1e7c0*/  LDL.LU R24, [R1+0x7c4] ;  /* 0x0007c40001187983 */ /* 0x001f220000300800 */
[----:B------:R-:W-:Y:S02]  /*1e7d0*/  IADD3 R25, P5, R25, UR34, RZ ;  /* 0x0000002219197c10 */ /* 0x000fe4000ffbe0ff */
[----:B------:R-:W-:-:S03]  /*1e7e0*/  IADD3.X R20, R20, UR60, RZ, P6, !PT ;  /* 0x0000003c14147c10 */ /* 0x000fc6000b7fe4ff */
[----:B------:R0:W-:Y:S04]  /*1e7f0*/  STL [R1+0x784], R25 ;  /* 0x0007841901007387 */ /* 0x0001e80000100800 */
[----:B0-----:R-:W4:Y:S01]  /*1e800*/  LDL.LU R25, [R1+0x790] ;  /* 0x0007900001197983 */ /* 0x001f220000300800 */
[----:B------:R-:W-:-:S05]  /*1e810*/  IADD3 R26, P6, R26, UR34, RZ ;  /* 0x000000221a1a7c10 */ /* 0x000fca000ffde0ff */
[----:B------:R0:W-:Y:S04]  /*1e820*/  STL [R1+0x78c], R26 ;  /* 0x00078c1a01007387 */ /* 0x0001e80000100800 */
[----:B0-----:R-:W4:Y:S01]  /*1e830*/  LDL.LU R26, [R1+0x7cc] ;  /* 0x0007cc00011a7983 */ /* 0x001f220000300800 */
[----:B------:R-:W-:-:S03]  /*1e840*/  IADD3.X R27, R27, UR60, RZ, P0, !PT ;  /* 0x0000003c1b1b7c10 */ /* 0x000fc600087fe4ff */
[----:B------:R-:W-:Y:S04]  /*1e850*/  STL [R1+0x750], R20 ;  /* 0x0007501401007387 */ /* 0x000fe80000100800 */
[----:B------:R-:W4:Y:S04]  /*1e860*/  LDL.LU R4, [R1+0x798] ;  /* 0x0007980001047983 */ /* 0x000f280000300800 */
[----:B------:R0:W-:Y:S01]  /*1e870*/  STL [R1+0x758], R27 ;  /* 0x0007581b01007387 */ /* 0x0001e20000100800 */
[----:B------:R-:W-:-:S03]  /*1e880*/  IADD3 R28, P0, R28, UR34, RZ ;  /* 0x000000221c1c7c10 */ /* 0x000fc6000ff1e0ff */
[----:B0-----:R-:W4:Y:S04]  /*1e890*/  LDL.LU R27, [R1+0x7d4] ;  /* 0x0007d400011b7983 */ /* 0x001f280000300800 */
[----:B------:R-:W4:Y:S04]  /*1e8a0*/  LDL.LU R20, [R1+0x7a0] ;  /* 0x0007a00001147983 */ /* 0x000f280000300800 */
[----:B------:R0:W-:Y:S04]  /*1e8b0*/  STL [R1+0x794], R28 ;  /* 0x0007941c01007387 */ /* 0x0001e80000100800 */
[----:B0-----:R-:W4:Y:S01]  /*1e8c0*/  LDL.LU R28, [R1+0x7dc] ;  /* 0x0007dc00011c7983 */ /* 0x001f220000300800 */
[----:B------:R-:W-:-:S03]  /*1e8d0*/  IADD3 R29, P1, R29, UR34, RZ ;  /* 0x000000221d1d7c10 */ /* 0x000fc6000ff3e0ff */
[----:B------:R0:W-:Y:S04]  /*1e8e0*/  STL [R1+0x760], R2 ;  /* 0x0007600201007387 */ /* 0x0001e80000100800 */
[----:B0-----:R-:W4:Y:S04]  /*1e8f0*/  LDL.LU R2, [R1+0xa40] ;  /* 0x000a400001027983 */ /* 0x001f280000300800 */
[----:B------:R0:W-:Y:S04]  /*1e900*/  STL [R1+0x79c], R29 ;  /* 0x00079c1d01007387 */ /* 0x0001e80000100800 */
[----:B0-----:R-:W4:Y:S01]  /*1e910*/  LDL.LU R29, [R1+0x7a8] ;  /* 0x0007a800011d7983 */ /* 0x001f220000300800 */
[----:B--2---:R-:W-:-:S02]  /*1e920*/  IADD3.X R12, R12, UR60, RZ, P2, !PT ;  /* 0x0000003c0c0c7c10 */ /* 0x004fc400097fe4ff */
[----:B---3--:R-:W-:-:S03]  /*1e930*/  IADD3 R21, P2, R21, UR34, RZ ;  /* 0x0000002215157c10 */ /* 0x008fc6000ff5e0ff */
[----:B------:R0:W-:Y:S04]  /*1e940*/  STL [R1+0x768], R12 ;  /* 0x0007680c01007387 */ /* 0x0001e80000100800 */
[----:B0-----:R-:W2:Y:S01]  /*1e950*/  LDL.LU R12, [R1+0x7e4] ;  /* 0x0007e400010c7983 */ /* 0x001ea20000300800 */
[----:B------:R-:W-:-:S05]  /*1e960*/  IADD3.X R13, R13, UR60, RZ, P3, !PT ;  /* 0x0000003c0d0d7c10 */ /* 0x000fca0009ffe4ff */
[----:B------:R0:W-:Y:S04]  /*1e970*/  STL [R1+0x770], R13 ;  /* 0x0007700d01007387 */ /* 0x0001e80000100800 */
[----:B0-----:R-:W3:Y:S01]  /*1e980*/  LDL.LU R13, [R1+0x7b0] ;  /* 0x0007b000010d7983 */ /* 0x001ee20000300800 */
[----:B------:R-:W-:-:S03]  /*1e990*/  IADD3 R14, P3, R14, UR34, RZ ;  /* 0x000000220e0e7c10 */ /* 0x000fc6000ff7e0ff */
[----:B------:R0:W-:Y:S01]  /*1e9a0*/  STL [R1+0x7a4], R21 ;  /* 0x0007a41501007387 */ /* 0x0001e20000100800 */
[----:B------:R-:W-:Y:S02]  /*1e9b0*/  IADD3.X R7, R7, UR60, RZ, P4, !PT ;  /* 0x0000003c07077c10 */ /* 0x000fe4000a7fe4ff */
[----:B------:R-:W-:Y:S01]  /*1e9c0*/  IADD3 R5, P4, R5, UR34, RZ ;  /* 0x0000002205057c10 */ /* 0x000fe2000ff9e0ff */
[----:B0-----:R-:W3:Y:S04]  /*1e9d0*/  LDL.LU R21, [R1+0x7ec] ;  /* 0x0007ec0001157983 */ /* 0x001ee80000300800 */
[----:B------:R0:W-:Y:S01]  /*1e9e0*/  STL [R1+0x7ac], R14 ;  /* 0x0007ac0e01007387 */ /* 0x0001e20000100800 */
[----:B------:R-:W-:-:S03]  /*1e9f0*/  IADD3.X R22, R22, UR60, RZ, P5, !PT ;  /* 0x0000003c16167c10 */ /* 0x000fc6000affe4ff */
[----:B0-----:R-:W3:Y:S04]  /*1ea00*/  LDL.LU R14, [R1+0x7b8] ;  /* 0x0007b800010e7983 */ /* 0x001ee80000300800 */
[----:B------:R0:W-:Y:S04]  /*1ea10*/  STL [R1+0x780], R22 ;  /* 0x0007801601007387 */ /* 0x0001e80000100800 */
[----:B------:R-:W-:Y:S04]  /*1ea20*/  STL [R1+0x778], R7 ;  /* 0x0007780701007387 */ /* 0x000fe80000100800 */
[----:B0-----:R-:W3:Y:S01]  /*1ea30*/  LDL.LU R22, [R1+0x7f4] ;  /* 0x0007f40001167983 */ /* 0x001ee20000300800 */
[----:B------:R-:W-:-:S03]  /*1ea40*/  IADD3 R23, P5, R23, UR34, RZ ;  /* 0x0000002217177c10 */ /* 0x000fc6000ffbe0ff */
[----:B------:R-:W-:Y:S04]  /*1ea50*/  STL [R1+0x7b4], R5 ;  /* 0x0007b40501007387 */ /* 0x000fe80000100800 */
[----:B------:R0:W-:Y:S01]  /*1ea60*/  STL [R1+0x7bc], R23 ;  /* 0x0007bc1701007387 */ /* 0x0001e20000100800 */
[----:B------:R-:W-:-:S03]  /*1ea70*/  IADD3.X R15, R15, UR60, RZ, P6, !PT ;  /* 0x0000003c0f0f7c10 */ /* 0x000fc6000b7fe4ff */
[----:B0-----:R-:W3:Y:S04]  /*1ea80*/  LDL.LU R23, [R1+0x7c0] ;  /* 0x0007c00001177983 */ /* 0x001ee80000300800 */
[----:B------:R0:W-:Y:S04]  /*1ea90*/  STL [R1+0x788], R15 ;  /* 0x0007880f01007387 */ /* 0x0001e80000100800 */
[----:B0-----:R-:W3:Y:S01]  /*1eaa0*/  LDL.LU R15, [R1+0x7fc] ;  /* 0x0007fc00010f7983 */ /* 0x001ee20000300800 */
[----:B----4-:R-:W-:-:S05]  /*1eab0*/  IADD3 R24, P6, R24, UR34, RZ ;  /* 0x0000002218187c10 */ /* 0x010fca000ffde0ff */
[----:B------:R0:W-:Y:S04]  /*1eac0*/  STL [R1+0x7c4], R24 ;  /* 0x0007c41801007387 */ /* 0x0001e80000100800 */
[----:B0-----:R-:W4:Y:S01]  /*1ead0*/  LDL.LU R24, [R1+0x7c8] ;  /* 0x0007c80001187983 */ /* 0x001f220000300800 */
[----:B------:R-:W-:-:S03]  /*1eae0*/  IADD3.X R25, R25, UR60, RZ, P0, !PT ;  /* 0x0000003c19197c10 */ /* 0x000fc600087fe4ff */
[----:B------:R-:W4:Y:S04]  /*1eaf0*/  LDL.LU R5, [R1+0x804] ;  /* 0x0008040001057983 */ /* 0x000f280000300800 */
[----:B------:R0:W-:Y:S04]  /*1eb00*/  STL [R1+0x790], R25 ;  /* 0x0007901901007387 */ /* 0x0001e80000100800 */
[----:B0-----:R-:W4:Y:S01]  /*1eb10*/  LDL.LU R25, [R1+0x7d0] ;  /* 0x0007d00001197983 */ /* 0x001f220000300800 */
[----:B------:R-:W-:Y:S02]  /*1eb20*/  IADD3 R26, P0, R26, UR34, RZ ;  /* 0x000000221a1a7c10 */ /* 0x000fe4000ff1e0ff */
[----:B------:R-:W-:-:S03]  /*1eb30*/  IADD3.X R4, R4, UR60, RZ, P1, !PT ;  /* 0x0000003c04047c10 */ /* 0x000fc60008ffe4ff */
[----:B------:R0:W-:Y:S04]  /*1eb40*/  STL [R1+0x7cc], R26 ;  /* 0x0007cc1a01007387 */ /* 0x0001e80000100800 */
[----:B0-----:R-:W4:Y:S01]  /*1eb50*/  LDL.LU R26, [R1+0x80c] ;  /* 0x00080c00011a7983 */ /* 0x001f220000300800 */
[----:B------:R-:W-:Y:S02]  /*1eb60*/  IADD3 R27, P1, R27, UR34, RZ ;  /* 0x000000221b1b7c10 */ /* 0x000fe4000ff3e0ff */
[----:B------:R-:W-:-:S03]  /*1eb70*/  IADD3.X R20, R20, UR60, RZ, P2, !PT ;  /* 0x0000003c14147c10 */ /* 0x000fc600097fe4ff */
[----:B------:R0:W-:Y:S04]  /*1eb80*/  STL [R1+0x7d4], R27 ;  /* 0x0007d41b01007387 */ /* 0x0001e80000100800 */
[----:B0-----:R-:W4:Y:S01]  /*1eb90*/  LDL.LU R27, [R1+0x7d8] ;  /* 0x0007d800011b7983 */ /* 0x001f220000300800 */
[----:B------:R-:W-:-:S03]  /*1eba0*/  IADD3 R28, P2, R28, UR34, RZ ;  /* 0x000000221c1c7c10 */ /* 0x000fc6000ff5e0ff */
[----:B------:R-:W-:Y:S04]  /*1ebb0*/  STL [R1+0x798], R4 ;  /* 0x0007980401007387 */ /* 0x000fe80000100800 */
[----:B------:R-:W4:Y:S04]  /*1ebc0*/  LDL.LU R6, [R1+0x814] ;  /* 0x0008140001067983 */ /* 0x000f280000300800 */
[----:B------:R0:W-:Y:S04]  /*1ebd0*/  STL [R1+0x7dc], R28 ;  /* 0x0007dc1c01007387 */ /* 0x0001e80000100800 */
[----:B------:R-:W-:Y:S04]  /*1ebe0*/  STL [R1+0x7a0], R20 ;  /* 0x0007a01401007387 */ /* 0x000fe80000100800 */
[----:B0-----:R-:W4:Y:S01]  /*1ebf0*/  LDL.LU R28, [R1+0x7e0] ;  /* 0x0007e000011c7983 */ /* 0x001f220000300800 */
[----:B------:R-:W-:-:S05]  /*1ec00*/  IADD3.X R29, R29, UR60, RZ, P3, !PT ;  /* 0x0000003c1d1d7c10 */ /* 0x000fca0009ffe4ff */
[----:B------:R0:W-:Y:S04]  /*1ec10*/  STL [R1+0x7a8], R29 ;  /* 0x0007a81d01007387 */ /* 0x0001e80000100800 */
[----:B0-----:R-:W4:Y:S04]  /*1ec20*/  LDL.LU R29, [R1+0x81c] ;  /* 0x00081c00011d7983 */ /* 0x001f280000300800 */
[----:B------:R-:W4:Y:S01]  /*1ec30*/  LDL.LU R20, [R1+0x7e8] ;  /* 0x0007e80001147983 */ /* 0x000f220000300800 */
[----:B--2---:R-:W-:-:S05]  /*1ec40*/  IADD3 R12, P3, R12, UR34, RZ ;  /* 0x000000220c0c7c10 */ /* 0x004fca000ff7e0ff */
[----:B------:R0:W-:Y:S04]  /*1ec50*/  STL [R1+0x7e4], R12 ;  /* 0x0007e40c01007387 */ /* 0x0001e80000100800 */
[----:B0-----:R-:W2:Y:S01]  /*1ec60*/  LDL.LU R12, [R1+0x824] ;  /* 0x00082400010c7983 */ /* 0x001ea20000300800 */
[----:B---3--:R-:W-:-:S05]  /*1ec70*/  IADD3.X R13, R13, UR60, RZ, P4, !PT ;  /* 0x0000003c0d0d7c10 */ /* 0x008fca000a7fe4ff */
[----:B------:R0:W-:Y:S01]  /*1ec80*/  STL [R1+0x7b0], R13 ;  /* 0x0007b00d01007387 */ /* 0x0001e20000100800 */
[----:B------:R-:W-:-:S03]  /*1ec90*/  IADD3 R21, P4, R21, UR34, RZ ;  /* 0x0000002215157c10 */ /* 0x000fc6000ff9e0ff */
[----:B0-----:R-:W3:Y:S04]  /*1eca0*/  LDL.LU R13, [R1+0x7f0] ;  /* 0x0007f000010d7983 */ /* 0x001ee80000300800 */
[----:B------:R-:W3:Y:S04]  /*1ecb0*/  LDL.LU R7, [R1+0x82c] ;  /* 0x00082c0001077983 */ /* 0x000ee80000300800 */
[----:B------:R0:W-:Y:S01]  /*1ecc0*/  STL [R1+0x7ec], R21 ;  /* 0x0007ec1501007387 */ /* 0x0001e20000100800 */
[----:B------:R-:W-:-:S03]  /*1ecd0*/  IADD3.X R14, R14, UR60, RZ, P5, !PT ;  /* 0x0000003c0e0e7c10 */ /* 0x000fc6000affe4ff */
[----:B0-----:R-:W3:Y:S04]  /*1ece0*/  LDL.LU R21, [R1+0x7f8] ;  /* 0x0007f80001157983 */ /* 0x001ee80000300800 */
[----:B------:R0:W-:Y:S01]  /*1ecf0*/  STL [R1+0x7b8], R14 ;  /* 0x0007b80e01007387 */ /* 0x0001e20000100800 */
[----:B------:R-:W-:-:S03]  /*1ed00*/  IADD3 R22, P5, R22, UR34, RZ ;  /* 0x0000002216167c10 */ /* 0x000fc6000ffbe0ff */
[----:B0-----:R-:W3:Y:S04]  /*1ed10*/  LDL.LU R14, [R1+0x834] ;  /* 0x00083400010e7983 */ /* 0x001ee80000300800 */
[----:B------:R0:W-:Y:S04]  /*1ed20*/  STL [R1+0x7f4], R22 ;  /* 0x0007f41601007387 */ /* 0x0001e80000100800 */
[----:B0-----:R-:W3:Y:S01]  /*1ed30*/  LDL.LU R22, [R1+0x800] ;  /* 0x0008000001167983 */ /* 0x001ee20000300800 */
[----:B------:R-:W-:-:S05]  /*1ed40*/  IADD3.X R23, R23, UR60, RZ, P6, !PT ;  /* 0x0000003c17177c10 */ /* 0x000fca000b7fe4ff */
[----:B------:R0:W-:Y:S01]  /*1ed50*/  STL [R1+0x7c0], R23 ;  /* 0x0007c01701007387 */ /* 0x0001e20000100800 */
[----:B------:R-:W-:-:S03]  /*1ed60*/  IADD3 R15, P6, R15, UR34, RZ ;  /* 0x000000220f0f7c10 */ /* 0x000fc6000ffde0ff */
[----:B0-----:R-:W3:Y:S04]  /*1ed70*/  LDL.LU R23, [R1+0x83c] ;  /* 0x00083c0001177983 */ /* 0x001ee80000300800 */
[----:B------:R0:W-:Y:S04]  /*1ed80*/  STL [R1+0x7fc], R15 ;  /* 0x0007fc0f01007387 */ /* 0x0001e80000100800 */
[----:B0-----:R-:W3:Y:S01]  /*1ed90*/  LDL.LU R15, [R1+0x808] ;  /* 0x00080800010f7983 */ /* 0x001ee20000300800 */
[----:B----4-:R-:W-:Y:S02]  /*1eda0*/  IADD3.X R24, R24, UR60, RZ, P0, !PT ;  /* 0x0000003c18187c10 */ /* 0x010fe400087fe4ff */
[----:B------:R-:W-:-:S03]  /*1edb0*/  IADD3 R5, P0, R5, UR34, RZ ;  /* 0x0000002205057c10 */ /* 0x000fc6000ff1e0ff */
[----:B------:R0:W-:Y:S04]  /*1edc0*/  STL [R1+0x7c8], R24 ;  /* 0x0007c81801007387 */ /* 0x0001e80000100800 */
[----:B0-----:R-:W4:Y:S01]  /*1edd0*/  LDL.LU R24, [R1+0x844] ;  /* 0x0008440001187983 */ /* 0x001f220000300800 */
[----:B------:R-:W-:-:S05]  /*1ede0*/  IADD3.X R25, R25, UR60, RZ, P1, !PT ;  /* 0x0000003c19197c10 */ /* 0x000fca0008ffe4ff */
[----:B------:R0:W-:Y:S04]  /*1edf0*/  STL [R1+0x7d0], R25 ;  /* 0x0007d01901007387 */ /* 0x0001e80000100800 */
[----:B0-----:R-:W4:Y:S04]  /*1ee00*/  LDL.LU R25, [R1+0x810] ;  /* 0x0008100001197983 */ /* 0x001f280000300800 */
[----:B------:R-:W-:Y:S01]  /*1ee10*/  STL [R1+0x804], R5 ;  /* 0x0008040501007387 */ /* 0x000fe20000100800 */
[----:B------:R-:W-:-:S03]  /*1ee20*/  IADD3 R26, P1, R26, UR34, RZ ;  /* 0x000000221a1a7c10 */ /* 0x000fc6000ff3e0ff */
[----:B------:R-:W4:Y:S04]  /*1ee30*/  LDL.LU R4, [R1+0x84c] ;  /* 0x00084c0001047983 */ /* 0x000f280000300800 */
[----:B------:R0:W-:Y:S04]  /*1ee40*/  STL [R1+0x80c], R26 ;  /* 0x00080c1a01007387 */ /* 0x0001e80000100800 */
[----:B0-----:R-:W4:Y:S01]  /*1ee50*/  LDL.LU R26, [R1+0x818] ;  /* 0x00081800011a7983 */ /* 0x001f220000300800 */
[----:B------:R-:W-:-:S03]  /*1ee60*/  IADD3.X R27, R27, UR60, RZ, P2, !PT ;  /* 0x0000003c1b1b7c10 */ /* 0x000fc600097fe4ff */
[----:B------:R-:W4:Y:S04]  /*1ee70*/  LDL.LU R5, [R1+0x854] ;  /* 0x0008540001057983 */ /* 0x000f280000300800 */
[----:B------:R0:W-:Y:S01]  /*1ee80*/  STL [R1+0x7d8], R27 ;  /* 0x0007d81b01007387 */ /* 0x0001e20000100800 */
[----:B------:R-:W-:-:S03]  /*1ee90*/  IADD3 R6, P2, R6, UR34, RZ ;  /* 0x0000002206067c10 */ /* 0x000fc6000ff5e0ff */
[----:B0-----:R-:W4:Y:S01]  /*1eea0*/  LDL.LU R27, [R1+0x820] ;  /* 0x00082000011b7983 */ /* 0x001f220000300800 */
[----:B------:R-:W-:-:S05]  /*1eeb0*/  IADD3.X R28, R28, UR60, RZ, P3, !PT ;  /* 0x0000003c1c1c7c10 */ /* 0x000fca0009ffe4ff */
[----:B------:R0:W-:Y:S04]  /*1eec0*/  STL [R1+0x7e0], R28 ;  /* 0x0007e01c01007387 */ /* 0x0001e80000100800 */
[----:B0-----:R-:W4:Y:S04]  /*1eed0*/  LDL.LU R28, [R1+0x85c] ;  /* 0x00085c00011c7983 */ /* 0x001f280000300800 */
[----:B------:R-:W-:Y:S01]  /*1eee0*/  STL [R1+0x814], R6 ;  /* 0x0008140601007387 */ /* 0x000fe20000100800 */
[----:B------:R-:W-:Y:S02]  /*1eef0*/  IADD3 R29, P3, R29, UR34, RZ ;  /* 0x000000221d1d7c10 */ /* 0x000fe4000ff7e0ff */
[----:B------:R-:W-:-:S03]  /*1ef00*/  IADD3.X R20, R20, UR60, RZ, P4, !PT ;  /* 0x0000003c14147c10 */ /* 0x000fc6000a7fe4ff */
[----:B------:R0:W-:Y:S04]  /*1ef10*/  STL [R1+0x81c], R29 ;  /* 0x00081c1d01007387 */ /* 0x0001e80000100800 */
[----:B0-----:R-:W4:Y:S01]  /*1ef20*/  LDL.LU R29, [R1+0x828] ;  /* 0x00082800011d7983 */ /* 0x001f220000300800 */
[----:B--2---:R-:W-:-:S05]  /*1ef30*/  IADD3 R12, P4, R12, UR34, RZ ;  /* 0x000000220c0c7c10 */ /* 0x004fca000ff9e0ff */
[----:B------:R0:W-:Y:S04]  /*1ef40*/  STL [R1+0x824], R12 ;  /* 0x0008240c01007387 */ /* 0x0001e80000100800 */
[----:B0-----:R-:W2:Y:S01]  /*1ef50*/  LDL.LU R12, [R1+0x864] ;  /* 0x00086400010c7983 */ /* 0x001ea20000300800 */
[----:B---3--:R-:W-:-:S03]  /*1ef60*/  IADD3.X R13, R13, UR60, RZ, P5, !PT ;  /* 0x0000003c0d0d7c10 */ /* 0x008fc6000affe4ff */
[----:B------:R0:W-:Y:S01]  /*1ef70*/  STL [R1+0x7e8], R20 ;  /* 0x0007e81401007387 */ /* 0x0001e20000100800 */
[----:B------:R-:W-:-:S03]  /*1ef80*/  IADD3 R7, P5, R7, UR34, RZ ;  /* 0x0000002207077c10 */ /* 0x000fc6000ffbe0ff */
[----:B0-----:R-:W3:Y:S04]  /*1ef90*/  LDL.LU R20, [R1+0x830] ;  /* 0x0008300001147983 */ /* 0x001ee80000300800 */
[----:B------:R0:W-:Y:S01]  /*1efa0*/  STL [R1+0x7f0], R13 ;  /* 0x0007f00d01007387 */ /* 0x0001e20000100800 */
[----:B------:R-:W-:-:S03]  /*1efb0*/  IADD3.X R21, R21, UR60, RZ, P6, !PT ;  /* 0x0000003c15157c10 */ /* 0x000fc6000b7fe4ff */
[----:B0-----:R-:W3:Y:S01]  /*1efc0*/  LDL.LU R13, [R1+0x86c] ;  /* 0x00086c00010d7983 */ /* 0x001ee20000300800 */
[----:B------:R-:W-:-:S05]  /*1efd0*/  IADD3 R14, P6, R14, UR34, RZ ;  /* 0x000000220e0e7c10 */ /* 0x000fca000ffde0ff */
[----:B------:R0:W-:Y:S04]  /*1efe0*/  STL [R1+0x834], R14 ;  /* 0x0008340e01007387 */ /* 0x0001e80000100800 */
[----:B------:R-:W-:Y:S01]  /*1eff0*/  STL [R1+0x82c], R7 ;  /* 0x00082c0701007387 */ /* 0x000fe20000100800 */
[----:B------:R-:W-:-:S03]  /*1f000*/  IADD3.X R22, R22, UR60, RZ, P0, !PT ;  /* 0x0000003c16167c10 */ /* 0x000fc600087fe4ff */
[----:B0-----:R-:W3:Y:S04]  /*1f010*/  LDL.LU R14, [R1+0x874] ;  /* 0x00087400010e7983 */ /* 0x001ee80000300800 */
[----:B------:R0:W-:Y:S04]  /*1f020*/  STL [R1+0x7f8], R21 ;  /* 0x0007f81501007387 */ /* 0x0001e80000100800 */
[----:B0-----:R-:W3:Y:S01]  /*1f030*/  LDL.LU R21, [R1+0x840] ;  /* 0x0008400001157983 */ /* 0x001ee20000300800 */
[----:B------:R-:W-:-:S03]  /*1f040*/  IADD3 R23, P0, R23, UR34, RZ ;  /* 0x0000002217177c10 */ /* 0x000fc6000ff1e0ff */
[----:B------:R0:W-:Y:S04]  /*1f050*/  STL [R1+0x800], R22 ;  /* 0x0008001601007387 */ /* 0x0001e80000100800 */
[----:B0-----:R-:W3:Y:S01]  /*1f060*/  LDL.LU R22, [R1+0x87c] ;  /* 0x00087c0001167983 */ /* 0x001ee20000300800 */
[----:B------:R-:W-:-:S05]  /*1f070*/  IADD3.X R15, R15, UR60, RZ, P1, !PT ;  /* 0x0000003c0f0f7c10 */ /* 0x000fca0008ffe4ff */
[----:B------:R0:W-:Y:S04]  /*1f080*/  STL [R1+0x808], R15 ;  /* 0x0008080f01007387 */ /* 0x0001e80000100800 */
        /* <DEDUP_REMOVED lines=10> */
[----:B------:R-:W-:Y:S02]  /*1f130*/  IADD3.X R26, R26, UR60, RZ, P3, !PT ;  /* 0x0000003c1a1a7c10 */ /* 0x000fe40009ffe4ff */
[----:B------:R-:W-:-:S03]  /*1f140*/  IADD3 R5, P3, R5, UR34, RZ ;  /* 0x0000002205057c10 */ /* 0x000fc6000ff7e0ff */
[----:B------:R0:W-:Y:S04]  /*1f150*/  STL [R1+0x818], R26 ;  /* 0x0008181a01007387 */ /* 0x0001e80000100800 */
[----:B0-----:R-:W4:Y:S01]  /*1f160*/  LDL.LU R26, [R1+0x894] ;  /* 0x00089400011a7983 */ /* 0x001f220000300800 */
[----:B------:R-:W-:-:S03]  /*1f170*/  IADD3.X R27, R27, UR60, RZ, P4, !PT ;  /* 0x0000003c1b1b7c10 */ /* 0x000fc6000a7fe4ff */
[----:B------:R0:W-:Y:S04]  /*1f180*/  STL [R1+0x84c], R4 ;  /* 0x00084c0401007387 */ /* 0x0001e80000100800 */
[----:B0-----:R-:W4:Y:S04]  /*1f190*/  LDL.LU R4, [R1+0x860] ;  /* 0x0008600001047983 */ /* 0x001f280000300800 */
[----:B------:R0:W-:Y:S04]  /*1f1a0*/  STL [R1+0x820], R27 ;  /* 0x0008201b01007387 */ /* 0x0001e80000100800 */
[----:B------:R-:W-:Y:S01]  /*1f1b0*/  STL [R1+0x854], R5 ;  /* 0x0008540501007387 */ /* 0x000fe20000100800 */
[----:B------:R-:W-:-:S03]  /*1f1c0*/  IADD3 R28, P4, R28, UR34, RZ ;  /* 0x000000221c1c7c10 */ /* 0x000fc6000ff9e0ff */
[----:B0-----:R-:W4:Y:S04]  /*1f1d0*/  LDL.LU R27, [R1+0x89c] ;  /* 0x00089c00011b7983 */ /* 0x001f280000300800 */
[----:B------:R0:W-:Y:S01]  /*1f1e0*/  STL [R1+0x85c], R28 ;  /* 0x00085c1c01007387 */ /* 0x0001e20000100800 */
[----:B------:R-:W-:-:S03]  /*1f1f0*/  IADD3.X R3, R3, UR60, RZ, P0, !PT ;  /* 0x0000003c03037c10 */ /* 0x000fc600087fe4ff */
[----:B0-----:R-:W4:Y:S04]  /*1f200*/  LDL.LU R28, [R1+0x868] ;  /* 0x00086800011c7983 */ /* 0x001f280000300800 */
[----:B------:R-:W4:Y:S01]  /*1f210*/  LDL.LU R5, [R1+0x8a4] ;  /* 0x0008a40001057983 */ /* 0x000f220000300800 */
[----:B------:R-:W-:-:S05]  /*1f220*/  IADD3.X R29, R29, UR60, RZ, P5, !PT ;  /* 0x0000003c1d1d7c10 */ /* 0x000fca000affe4ff */
[----:B------:R0:W-:Y:S04]  /*1f230*/  STL [R1+0x828], R29 ;  /* 0x0008281d01007387 */ /* 0x0001e80000100800 */
[----:B0-----:R-:W4:Y:S01]  /*1f240*/  LDL.LU R29, [R1+0x870] ;  /* 0x00087000011d7983 */ /* 0x001f220000300800 */
[----:B--2---:R-:W-:-:S05]  /*1f250*/  IADD3 R12, P5, R12, UR34, RZ ;  /* 0x000000220c0c7c10 */ /* 0x004fca000ffbe0ff */
[----:B------:R0:W-:Y:S01]  /*1f260*/  STL [R1+0x864], R12 ;  /* 0x0008640c01007387 */ /* 0x0001e20000100800 */
[----:B---3--:R-:W-:-:S03]  /*1f270*/  IADD3.X R20, R20, UR60, RZ, P6, !PT ;  /* 0x0000003c14147c10 */ /* 0x008fc6000b7fe4ff */
[----:B0-----:R-:W2:Y:S04]  /*1f280*/  LDL.LU R12, [R1+0x8ac] ;  /* 0x0008ac00010c7983 */ /* 0x001ea80000300800 */
[----:B------:R0:W-:Y:S01]  /*1f290*/  STL [R1+0x830], R20 ;  /* 0x0008301401007387 */ /* 0x0001e20000100800 */
[----:B------:R-:W-:-:S03]  /*1f2a0*/  IADD3 R13, P6, R13, UR34, RZ ;  /* 0x000000220d0d7c10 */ /* 0x000fc6000ffde0ff */
[----:B0-----:R-:W3:Y:S04]  /*1f2b0*/  LDL.LU R20, [R1+0x878] ;  /* 0x0008780001147983 */ /* 0x001ee80000300800 */
[----:B------:R0:W-:Y:S04]  /*1f2c0*/  STL [R1+0x86c], R13 ;  /* 0x00086c0d01007387 */ /* 0x0001e80000100800 */
[----:B0-----:R-:W3:Y:S04]  /*1f2d0*/  LDL.LU R13, [R1+0x8b4] ;  /* 0x0008b400010d7983 */ /* 0x001ee80000300800 */
[----:B------:R0:W-:Y:S01]  /*1f2e0*/  STL [R1+0x838], R3 ;  /* 0x0008380301007387 */ /* 0x0001e20000100800 */
[----:B------:R-:W-:-:S03]  /*1f2f0*/  IADD3 R14, P0, R14, UR34, RZ ;  /* 0x000000220e0e7c10 */ /* 0x000fc6000ff1e0ff */
[----:B0-----:R-:W3:Y:S04]  /*1f300*/  LDL.LU R3, [R1+0xa3c] ;  /* 0x000a3c0001037983 */ /* 0x001ee80000300800 */
[----:B------:R0:W-:Y:S01]  /*1f310*/  STL [R1+0x874], R14 ;  /* 0x0008740e01007387 */ /* 0x0001e20000100800 */
[----:B------:R-:W-:-:S03]  /*1f320*/  IADD3.X R21, R21, UR60, RZ, P1, !PT ;  /* 0x0000003c15157c10 */ /* 0x000fc60008ffe4ff */
[----:B0-----:R-:W3:Y:S04]  /*1f330*/  LDL.LU R14, [R1+0x880] ;  /* 0x00088000010e7983 */ /* 0x001ee80000300800 */
[----:B------:R0:W-:Y:S01]  /*1f340*/  STL [R1+0x840], R21 ;  /* 0x0008401501007387 */ /* 0x0001e20000100800 */
[----:B------:R-:W-:-:S03]  /*1f350*/  IADD3 R22, P1, R22, UR34, RZ ;  /* 0x0000002216167c10 */ /* 0x000fc6000ff3e0ff */
[----:B0-----:R-:W3:Y:S04]  /*1f360*/  LDL.LU R21, [R1+0x8bc] ;  /* 0x0008bc0001157983 */ /* 0x001ee80000300800 */
[----:B------:R0:W-:Y:S01]  /*1f370*/  STL [R1+0x87c], R22 ;  /* 0x00087c1601007387 */ /* 0x0001e20000100800 */
[----:B------:R-:W-:-:S03]  /*1f380*/  IADD3.X R15, R15, UR60, RZ, P2, !PT ;  /* 0x0000003c0f0f7c10 */ /* 0x000fc600097fe4ff */
[----:B0-----:R-:W3:Y:S04]  /*1f390*/  LDL.LU R22, [R1+0x888] ;  /* 0x0008880001167983 */ /* 0x001ee80000300800 */
[----:B------:R0:W-:Y:S04]  /*1f3a0*/  STL [R1+0x848], R15 ;  /* 0x0008480f01007387 */ /* 0x0001e80000100800 */
[----:B0-----:R-:W3:Y:S01]  /*1f3b0*/  LDL.LU R15, [R1+0x8c4] ;  /* 0x0008c400010f7983 */ /* 0x001ee20000300800 */
[----:B------:R-:W-:Y:S02]  /*1f3c0*/  IADD3 R23, P2, R23, UR34, RZ ;  /* 0x0000002217177c10 */ /* 0x000fe4000ff5e0ff */
[----:B----4-:R-:W-:-:S02]  /*1f3d0*/  IADD3.X R24, R24, UR60, RZ, P3, !PT ;  /* 0x0000003c18187c10 */ /* 0x010fc40009ffe4ff */
[----:B------:R-:W-:-:S03]  /*1f3e0*/  IADD3.X R2, R2, UR60, RZ, P4, !PT ;  /* 0x0000003c02027c10 */ /* 0x000fc6000a7fe4ff */
[----:B------:R0:W-:Y:S04]  /*1f3f0*/  STL [R1+0x850], R24 ;  /* 0x0008501801007387 */ /* 0x0001e80000100800 */
[----:B0-----:R-:W4:Y:S01]  /*1f400*/  LDL.LU R24, [R1+0x890] ;  /* 0x0008900001187983 */ /* 0x001f220000300800 */
[----:B------:R-:W-:-:S03]  /*1f410*/  IADD3 R25, P3, R25, UR34, RZ ;  /* 0x0000002219197c10 */ /* 0x000fc6000ff7e0ff */
[----:B------:R-:W-:Y:S04]  /*1f420*/  STL [R1+0x884], R23 ;  /* 0x0008841701007387 */ /* 0x000fe80000100800 */
[----:B------:R0:W-:Y:S04]  /*1f430*/  STL [R1+0x88c], R25 ;  /* 0x00088c1901007387 */ /* 0x0001e80000100800 */
[----:B0-----:R-:W4:Y:S04]  /*1f440*/  LDL.LU R25, [R1+0x8cc] ;  /* 0x0008cc0001197983 */ /* 0x001f280000300800 */
[----:B------:R0:W-:Y:S01]  /*1f450*/  STL [R1+0x858], R2 ;  /* 0x0008580201007387 */ /* 0x0001e20000100800 */
[----:B------:R-:W-:-:S03]  /*1f460*/  IADD3 R26, P4, R26, UR34, RZ ;  /* 0x000000221a1a7c10 */ /* 0x000fc6000ff9e0ff */
[----:B0-----:R-:W4:Y:S04]  /*1f470*/  LDL.LU R2, [R1+0xa38] ;  /* 0x000a380001027983 */ /* 0x001f280000300800 */
[----:B------:R-:W4:Y:S01]  /*1f480*/  LDL.LU R23, [R1+0x898] ;  /* 0x0008980001177983 */ /* 0x000f220000300800 */
[----:B------:R-:W-:-:S03]  /*1f490*/  IADD3.X R4, R4, UR60, RZ, P5, !PT ;  /* 0x0000003c04047c10 */ /* 0x000fc6000affe4ff */
[----:B------:R0:W-:Y:S04]  /*1f4a0*/  STL [R1+0x894], R26 ;  /* 0x0008941a01007387 */ /* 0x0001e80000100800 */
[----:B0-----:R-:W4:Y:S01]  /*1f4b0*/  LDL.LU R26, [R1+0x8d4] ;  /* 0x0008d400011a7983 */ /* 0x001f220000300800 */
[----:B------:R-:W-:-:S05]  /*1f4c0*/  IADD3 R27, P5, R27, UR34, RZ ;  /* 0x000000221b1b7c10 */ /* 0x000fca000ffbe0ff */
[----:B------:R0:W-:Y:S01]  /*1f4d0*/  STL [R1+0x89c], R27 ;  /* 0x00089c1b01007387 */ /* 0x0001e20000100800 */
[----:B------:R-:W-:-:S03]  /*1f4e0*/  IADD3.X R28, R28, UR60, RZ, P6, !PT ;  /* 0x0000003c1c1c7c10 */ /* 0x000fc6000b7fe4ff */
[----:B0-----:R-:W4:Y:S01]  /*1f4f0*/  LDL.LU R27, [R1+0x8a0] ;  /* 0x0008a000011b7983 */ /* 0x001f220000300800 */
[----:B------:R-:W-:-:S03]  /*1f500*/  IADD3 R5, P6, R5, UR34, RZ ;  /* 0x0000002205057c10 */ /* 0x000fc6000ffde0ff */
[----:B------:R-:W-:Y:S04]  /*1f510*/  STL [R1+0x860], R4 ;  /* 0x0008600401007387 */ /* 0x000fe80000100800 */
[----:B------:R0:W-:Y:S04]  /*1f520*/  STL [R1+0x868], R28 ;  /* 0x0008681c01007387 */ /* 0x0001e80000100800 */
[----:B0-----:R-:W4:Y:S01]  /*1f530*/  LDL.LU R28, [R1+0x8dc] ;  /* 0x0008dc00011c7983 */ /* 0x001f220000300800 */
[----:B------:R-:W-:-:S05]  /*1f540*/  IADD3.X R29, R29, UR60, RZ, P0, !PT ;  /* 0x0000003c1d1d7c10 */ /* 0x000fca00087fe4ff */
[----:B------:R0:W-:Y:S04]  /*1f550*/  STL [R1+0x870], R29 ;  /* 0x0008701d01007387 */ /* 0x0001e80000100800 */
[----:B0-----:R-:W4:Y:S04]  /*1f560*/  LDL.LU R29, [R1+0x8a8] ;  /* 0x0008a800011d7983 */ /* 0x001f280000300800 */
[----:B------:R-:W-:Y:S01]  /*1f570*/  STL [R1+0x8a4], R5 ;  /* 0x0008a40501007387 */ /* 0x000fe20000100800 */
[----:B--2---:R-:W-:-:S05]  /*1f580*/  IADD3 R12, P0, R12, UR34, RZ ;  /* 0x000000220c0c7c10 */ /* 0x004fca000ff1e0ff */
[----:B------:R0:W-:Y:S01]  /*1f590*/  STL [R1+0x8ac], R12 ;  /* 0x0008ac0c01007387 */ /* 0x0001e20000100800 */
[----:B---3--:R-:W-:-:S03]  /*1f5a0*/  IADD3.X R20, R20, UR60, RZ, P1, !PT ;  /* 0x0000003c14147c10 */ /* 0x008fc60008ffe4ff */
[----:B0-----:R-:W2:Y:S01]  /*1f5b0*/  LDL.LU R12, [R1+0x8e4] ;  /* 0x0008e400010c7983 */ /* 0x001ea20000300800 */
[----:B------:R-:W-:-:S05]  /*1f5c0*/  IADD3 R13, P1, R13, UR34, RZ ;  /* 0x000000220d0d7c10 */ /* 0x000fca000ff3e0ff */
[----:B------:R0:W-:Y:S04]  /*1f5d0*/  STL [R1+0x8b4], R13 ;  /* 0x0008b40d01007387 */ /* 0x0001e80000100800 */
[----:B0-----:R-:W3:Y:S04]  /*1f5e0*/  LDL.LU R13, [R1+0x8b0] ;  /* 0x0008b000010d7983 */ /* 0x001ee80000300800 */
[----:B------:R-:W-:Y:S01]  /*1f5f0*/  STL [R1+0x878], R20 ;  /* 0x0008781401007387 */ /* 0x000fe20000100800 */
[----:B------:R-:W-:-:S05]  /*1f600*/  IADD3.X R14, R14, UR60, RZ, P2, !PT ;  /* 0x0000003c0e0e7c10 */ /* 0x000fca00097fe4ff */
[----:B------:R0:W-:Y:S01]  /*1f610*/  STL [R1+0x880], R14 ;  /* 0x0008800e01007387 */ /* 0x0001e20000100800 */
[----:B------:R-:W-:-:S03]  /*1f620*/  IADD3 R21, P2, R21, UR34, RZ ;  /* 0x0000002215157c10 */ /* 0x000fc6000ff5e0ff */
[----:B0-----:R-:W3:Y:S01]  /*1f630*/  LDL.LU R14, [R1+0x8ec] ;  /* 0x0008ec00010e7983 */ /* 0x001ee20000300800 */
[----:B------:R-:W-:-:S05]  /*1f640*/  IADD3.X R22, R22, UR60, RZ, P3, !PT ;  /* 0x0000003c16167c10 */ /* 0x000fca0009ffe4ff */
[----:B------:R0:W-:Y:S04]  /*1f650*/  STL [R1+0x888], R22 ;  /* 0x0008881601007387 */ /* 0x0001e80000100800 */
[----:B------:R-:W-:Y:S01]  /*1f660*/  STL [R1+0x8bc], R21 ;  /* 0x0008bc1501007387 */ /* 0x000fe20000100800 */
[----:B------:R-:W-:-:S03]  /*1f670*/  IADD3 R15, P3, R15, UR34, RZ ;  /* 0x000000220f0f7c10 */ /* 0x000fc6000ff7e0ff */
[----:B0-----:R-:W3:Y:S04]  /*1f680*/  LDL.LU R22, [R1+0x8b8] ;  /* 0x0008b80001167983 */ /* 0x001ee80000300800 */
[----:B------:R0:W-:Y:S04]  /*1f690*/  STL [R1+0x8c4], R15 ;  /* 0x0008c40f01007387 */ /* 0x0001e80000100800 */
[----:B0-----:R-:W3:Y:S01]  /*1f6a0*/  LDL.LU R15, [R1+0x8f4] ;  /* 0x0008f400010f7983 */ /* 0x001ee20000300800 */
[----:B----4-:R-:W-:-:S05]  /*1f6b0*/  IADD3.X R24, R24, UR60, RZ, P4, !PT ;  /* 0x0000003c18187c10 */ /* 0x010fca000a7fe4ff */
[----:B------:R0:W-:Y:S04]  /*1f6c0*/  STL [R1+0x890], R24 ;  /* 0x0008901801007387 */ /* 0x0001e80000100800 */
[----:B0-----:R-:W4:Y:S01]  /*1f6d0*/  LDL.LU R24, [R1+0x8c0] ;  /* 0x0008c00001187983 */ /* 0x001f220000300800 */
[----:B------:R-:W-:-:S05]  /*1f6e0*/  IADD3 R25, P4, R25, UR34, RZ ;  /* 0x0000002219197c10 */ /* 0x000fca000ff9e0ff */
[----:B------:R0:W-:Y:S04]  /*1f6f0*/  STL [R1+0x8cc], R25 ;  /* 0x0008cc1901007387 */ /* 0x0001e80000100800 */
[----:B0-----:R-:W4:Y:S01]  /*1f700*/  LDL.LU R25, [R1+0x8fc] ;  /* 0x0008fc0001197983 */ /* 0x001f220000300800 */
[----:B------:R-:W-:Y:S02]  /*1f710*/  IADD3.X R23, R23, UR60, RZ, P5, !PT ;  /* 0x0000003c17177c10 */ /* 0x000fe4000affe4ff */
[----:B------:R-:W-:-:S05]  /*1f720*/  IADD3 R26, P5, R26, UR34, RZ ;  /* 0x000000221a1a7c10 */ /* 0x000fca000ffbe0ff */
[----:B------:R0:W-:Y:S04]  /*1f730*/  STL [R1+0x8d4], R26 ;  /* 0x0008d41a01007387 */ /* 0x0001e80000100800 */
[----:B0-----:R-:W4:Y:S01]  /*1f740*/  LDL.LU R26, [R1+0x8c8] ;  /* 0x0008c800011a7983 */ /* 0x001f220000300800 */
[----:B------:R-:W-:-:S03]  /*1f750*/  IADD3.X R27, R27, UR60, RZ, P6, !PT ;  /* 0x0000003c1b1b7c10 */ /* 0x000fc6000b7fe4ff */
[----:B------:R-:W-:Y:S04]  /*1f760*/  STL [R1+0x898], R23 ;  /* 0x0008981701007387 */ /* 0x000fe80000100800 */
[----:B------:R0:W-:Y:S04]  /*1f770*/  STL [R1+0x8a0], R27 ;  /* 0x0008a01b01007387 */ /* 0x0001e80000100800 */
[----:B0-----:R-:W4:Y:S01]  /*1f780*/  LDL.LU R27, [R1+0x904] ;  /* 0x00090400011b7983 */ /* 0x001f220000300800 */
[----:B------:R-:W-:-:S03]  /*1f790*/  IADD3 R28, P6, R28, UR34, RZ ;  /* 0x000000221c1c7c10 */ /* 0x000fc6000ffde0ff */
[----:B------:R-:W4:Y:S04]  /*1f7a0*/  LDL.LU R23, [R1+0x8d0] ;  /* 0x0008d00001177983 */ /* 0x000f280000300800 */
[----:B------:R0:W-:Y:S04]  /*1f7b0*/  STL [R1+0x8dc], R28 ;  /* 0x0008dc1c01007387 */ /* 0x0001e80000100800 */
[----:B0-----:R-:W4:Y:S01]  /*1f7c0*/  LDL.LU R28, [R1+0x90c] ;  /* 0x00090c00011c7983 */ /* 0x001f220000300800 */
[----:B------:R-:W-:-:S05]  /*1f7d0*/  IADD3.X R29, R29, UR60, RZ, P0, !PT ;  /* 0x0000003c1d1d7c10 */ /* 0x000fca00087fe4ff */
[----:B------:R0:W-:Y:S04]  /*1f7e0*/  STL [R1+0x8a8], R29 ;  /* 0x0008a81d01007387 */ /* 0x0001e80000100800 */
[----:B0-----:R-:W4:Y:S01]  /*1f7f0*/  LDL.LU R29, [R1+0x8d8] ;  /* 0x0008d800011d7983 */ /* 0x001f220000300800 */
[----:B--2---:R-:W-:-:S05]  /*1f800*/  IADD3 R12, P0, R12, UR34, RZ ;  /* 0x000000220c0c7c10 */ /* 0x004fca000ff1e0ff */
[----:B------:R0:W-:Y:S04]  /*1f810*/  STL [R1+0x8e4], R12 ;  /* 0x0008e40c01007387 */ /* 0x0001e80000100800 */
[----:B0-----:R-:W2:Y:S01]  /*1f820*/  LDL.LU R12, [R1+0x914] ;  /* 0x00091400010c7983 */ /* 0x001ea20000300800 */
[----:B---3--:R-:W-:-:S05]  /*1f830*/  IADD3.X R13, R13, UR60, RZ, P1, !PT ;  /* 0x0000003c0d0d7c10 */ /* 0x008fca0008ffe4ff */
[----:B------:R0:W-:Y:S04]  /*1f840*/  STL [R1+0x8b0], R13 ;  /* 0x0008b00d01007387 */ /* 0x0001e80000100800 */
[----:B0-----:R-:W3:Y:S01]  /*1f850*/  LDL.LU R13, [R1+0x8e0] ;  /* 0x0008e000010d7983 */ /* 0x001ee20000300800 */
[----:B------:R-:W-:-:S05]  /*1f860*/  IADD3 R14, P1, R14, UR34, RZ ;  /* 0x000000220e0e7c10 */ /* 0x000fca000ff3e0ff */
[----:B------:R0:W-:Y:S04]  /*1f870*/  STL [R1+0x8ec], R14 ;  /* 0x0008ec0e01007387 */ /* 0x0001e80000100800 */
[----:B0-----:R-:W3:Y:S01]  /*1f880*/  LDL.LU R14, [R1+0x91c] ;  /* 0x00091c00010e7983 */ /* 0x001ee20000300800 */
[----:B------:R-:W-:Y:S02]  /*1f890*/  IADD3.X R22, R22, UR60, RZ, P2, !PT ;  /* 0x0000003c16167c10 */ /* 0x000fe400097fe4ff */
[----:B------:R-:W-:-:S05]  /*1f8a0*/  IADD3 R15, P2, R15, UR34, RZ ;  /* 0x000000220f0f7c10 */ /* 0x000fca000ff5e0ff */
[----:B------:R0:W-:Y:S04]  /*1f8b0*/  STL [R1+0x8f4], R15 ;  /* 0x0008f40f01007387 */ /* 0x0001e80000100800 */
[----:B------:R-:W-:Y:S04]  /*1f8c0*/  STL [R1+0x8b8], R22 ;  /* 0x0008b81601007387 */ /* 0x000fe80000100800 */
[----:B0-----:R-:W3:Y:S01]  /*1f8d0*/  LDL.LU R15, [R1+0x8e8] ;  /* 0x0008e800010f7983 */ /* 0x001ee20000300800 */
[----:B----4-:R-:W-:-:S05]  /*1f8e0*/  IADD3.X R24, R24, UR60, RZ, P3, !PT ;  /* 0x0000003c18187c10 */ /* 0x010fca0009ffe4ff */
[----:B------:R0:W-:Y:S04]  /*1f8f0*/  STL [R1+0x8c0], R24 ;  /* 0x0008c01801007387 */ /* 0x0001e80000100800 */
[----:B0-----:R-:W4:Y:S01]  /*1f900*/  LDL.LU R24, [R1+0x8f0] ;  /* 0x0008f00001187983 */ /* 0x001f220000300800 */
[----:B------:R-:W-:-:S05]  /*1f910*/  IADD3 R25, P3, R25, UR34, RZ ;  /* 0x0000002219197c10 */ /* 0x000fca000ff7e0ff */
[----:B------:R0:W-:Y:S04]  /*1f920*/  STL [R1+0x8fc], R25 ;  /* 0x0008fc1901007387 */ /* 0x0001e80000100800 */
[----:B0-----:R-:W4:Y:S01]  /*1f930*/  LDL.LU R25, [R1+0x92c] ;  /* 0x00092c0001197983 */ /* 0x001f220000300800 */
[----:B------:R-:W-:-:S05]  /*1f940*/  IADD3.X R26, R26, UR60, RZ, P4, !PT ;  /* 0x0000003c1a1a7c10 */ /* 0x000fca000a7fe4ff */
[----:B------:R0:W-:Y:S04]  /*1f950*/  STL [R1+0x8c8], R26 ;  /* 0x0008c81a01007387 */ /* 0x0001e80000100800 */
[----:B0-----:R-:W4:Y:S01]  /*1f960*/  LDL.LU R26, [R1+0x8f8] ;  /* 0x0008f800011a7983 */ /* 0x001f220000300800 */
[----:B------:R-:W-:Y:S02]  /*1f970*/  IADD3 R27, P4, R27, UR34, RZ ;  /* 0x000000221b1b7c10 */ /* 0x000fe4000ff9e0ff */
[----:B------:R-:W-:-:S03]  /*1f980*/  IADD3.X R23, R23, UR60, RZ, P5, !PT ;  /* 0x0000003c17177c10 */ /* 0x000fc6000affe4ff */
[----:B------:R0:W-:Y:S04]  /*1f990*/  STL [R1+0x904], R27 ;  /* 0x0009041b01007387 */ /* 0x0001e80000100800 */
[----:B0-----:R-:W4:Y:S01]  /*1f9a0*/  LDL.LU R27, [R1+0x934] ;  /* 0x00093400011b7983 */ /* 0x001f220000300800 */
[----:B------:R-:W-:-:S05]  /*1f9b0*/  IADD3 R28, P5, R28, UR34, RZ ;  /* 0x000000221c1c7c10 */ /* 0x000fca000ffbe0ff */
[----:B------:R0:W-:Y:S04]  /*1f9c0*/  STL [R1+0x90c], R28 ;  /* 0x00090c1c01007387 */ /* 0x0001e80000100800 */
[----:B------:R-:W-:Y:S04]  /*1f9d0*/  STL [R1+0x8d0], R23 ;  /* 0x0008d01701007387 */ /* 0x000fe80000100800 */
        /* <DEDUP_REMOVED lines=14> */
[----:B------:R-:W-:-:S03]  /*1fac0*/  IADD3 R2, P1, R2, UR34, RZ ;  /* 0x0000002202027c10 */ /* 0x000fc6000ff3e0ff */
[----:B------:R0:W-:Y:S04]  /*1fad0*/  STL [R1+0x8e8], R15 ;  /* 0x0008e80f01007387 */ /* 0x0001e80000100800 */
[----:B0-----:R-:W3:Y:S04]  /*1fae0*/  LDL.LU R15, [R1+0x918] ;  /* 0x00091800010f7983 */ /* 0x001ee80000300800 */
[----:B------:R0:W-:Y:S04]  /*1faf0*/  STL [R1+0x924], R2 ;  /* 0x0009240201007387 */ /* 0x0001e80000100800 */
[----:B0-----:R-:W3:Y:S04]  /*1fb00*/  LDL.LU R2, [R1+0xa34] ;  /* 0x000a340001027983 */ /* 0x001ee80000300800 */
[----:B------:R-:W3:Y:S01]  /*1fb10*/  LDL.LU R22, [R1+0x958] ;  /* 0x0009580001167983 */ /* 0x000ee20000300800 */
[----:B----4-:R-:W-:-:S02]  /*1fb20*/  IADD3.X R24, R24, UR60, RZ, P2, !PT ;  /* 0x0000003c18187c10 */ /* 0x010fc400097fe4ff */
[----:B------:R-:W-:-:S03]  /*1fb30*/  IADD3 R25, P2, R25, UR34, RZ ;  /* 0x0000002219197c10 */ /* 0x000fc6000ff5e0ff */
[----:B------:R0:W-:Y:S04]  /*1fb40*/  STL [R1+0x8f0], R24 ;  /* 0x0008f01801007387 */ /* 0x0001e80000100800 */
[----:B------:R1:W-:Y:S04]  /*1fb50*/  STL [R1+0x92c], R25 ;  /* 0x00092c1901007387 */ /* 0x0003e80000100800 */
[----:B------:R-:W4:Y:S01]  /*1fb60*/  LDL.LU R23, [R1+0x960] ;  /* 0x0009600001177983 */ /* 0x000f220000300800 */
[----:B------:R-:W-:Y:S02]  /*1fb70*/  IADD3.X R3, R3, UR60, RZ, P1, !PT ;  /* 0x0000003c03037c10 */ /* 0x000fe40008ffe4ff */
[----:B------:R-:W-:-:S05]  /*1fb80*/  IADD3.X R26, R26, UR60, RZ, P3, !PT ;  /* 0x0000003c1a1a7c10 */ /* 0x000fca0009ffe4ff */
[----:B------:R1:W-:Y:S04]  /*1fb90*/  STL [R1+0x8f8], R26 ;  /* 0x0008f81a01007387 */ /* 0x0003e80000100800 */
[----:B0-----:R-:W4:Y:S04]  /*1fba0*/  LDL.LU R24, [R1+0x928] ;  /* 0x0009280001187983 */ /* 0x001f280000300800 */
[----:B-1----:R-:W4:Y:S01]  /*1fbb0*/  LDL.LU R25, [R1+0x968] ;  /* 0x0009680001197983 */ /* 0x002f220000300800 */
[----:B------:R-:W-:-:S05]  /*1fbc0*/  IADD3 R27, P3, R27, UR34, RZ ;  /* 0x000000221b1b7c10 */ /* 0x000fca000ff7e0ff */
[----:B------:R-:W-:Y:S04]  /*1fbd0*/  STL [R1+0x934], R27 ;  /* 0x0009341b01007387 */ /* 0x000fe80000100800 */
[----:B------:R-:W4:Y:S01]  /*1fbe0*/  LDL.LU R26, [R1+0x930] ;  /* 0x00093000011a7983 */ /* 0x000f220000300800 */
[----:B------:R-:W-:-:S05]  /*1fbf0*/  IADD3.X R28, R28, UR60, RZ, P4, !PT ;  /* 0x0000003c1c1c7c10 */ /* 0x000fca000a7fe4ff */
[----:B------:R0:W-:Y:S04]  /*1fc00*/  STL [R1+0x900], R28 ;  /* 0x0009001c01007387 */ /* 0x0001e80000100800 */
[----:B0-----:R-:W4:Y:S01]  /*1fc10*/  LDL.LU R28, [R1+0x938] ;  /* 0x00093800011c7983 */ /* 0x001f220000300800 */
[----:B------:R-:W-:-:S03]  /*1fc20*/  IADD3 R29, P4, R29, UR34, RZ ;  /* 0x000000221d1d7c10 */ /* 0x000fc6000ff9e0ff */
[----:B------:R-:W4:Y:S04]  /*1fc30*/  LDL.LU R27, [R1+0x940] ;  /* 0x00094000011b7983 */ /* 0x000f280000300800 */
[----:B------:R-:W-:Y:S01]  /*1fc40*/  STL [R1+0x93c], R29 ;  /* 0x00093c1d01007387 */ /* 0x000fe20000100800 */
[----:B--2---:R-:W-:-:S05]  /*1fc50*/  IADD3.X R12, R12, UR60, RZ, P5, !PT ;  /* 0x0000003c0c0c7c10 */ /* 0x004fca000affe4ff */
[----:B------:R-:W-:Y:S01]  /*1fc60*/  STL [R1+0x908], R12 ;  /* 0x0009080c01007387 */ /* 0x000fe20000100800 */
[----:B---3--:R-:W-:Y:S02]  /*1fc70*/  IADD3.X R13, R13, UR60, RZ, P6, !PT ;  /* 0x0000003c0d0d7c10 */ /* 0x008fe4000b7fe4ff */
[----:B------:R-:W-:Y:S02]  /*1fc80*/  IADD3 R14, P6, R14, UR34, RZ ;  /* 0x000000220e0e7c10 */ /* 0x000fe4000ffde0ff */
[----:B------:R-:W-:Y:S02]  /*1fc90*/  IADD3.X R15, R15, UR60, RZ, P0, !PT ;  /* 0x0000003c0f0f7c10 */ /* 0x000fe400087fe4ff */
[----:B------:R-:W-:-:S05]  /*1fca0*/  IADD3 R2, P5, R2, UR34, RZ ;  /* 0x0000002202027c10 */ /* 0x000fca000ffbe0ff */
[----:B------:R0:W-:Y:S01]  /*1fcb0*/  STL [R1+0x944], R2 ;  /* 0x0009440201007387 */ /* 0x0001e20000100800 */
[----:B------:R-:W-:-:S03]  /*1fcc0*/  IADD3 R22, P0, R22, UR34, RZ ;  /* 0x0000002216167c10 */ /* 0x000fc6000ff1e0ff */
[----:B0-----:R-:W2:Y:S04]  /*1fcd0*/  LDL.LU R2, [R1+0xa30] ;  /* 0x000a300001027983 */ /* 0x001ea80000300800 */
[----:B------:R0:W-:Y:S04]  /*1fce0*/  STL [R1+0x910], R13 ;  /* 0x0009100d01007387 */ /* 0x0001e80000100800 */
[----:B------:R-:W3:Y:S04]  /*1fcf0*/  LDL.LU R29, [R1+0x954] ;  /* 0x00095400011d7983 */ /* 0x000ee80000300800 */
[----:B------:R1:W-:Y:S04]  /*1fd00*/  STL [R1+0x950], R14 ;  /* 0x0009500e01007387 */ /* 0x0003e80000100800 */
[----:B------:R-:W3:Y:S04]  /*1fd10*/  LDL.LU R12, [R1+0x95c] ;  /* 0x00095c00010c7983 */ /* 0x000ee80000300800 */
[----:B0-----:R-:W3:Y:S04]  /*1fd20*/  LDL.LU R13, [R1+0x964] ;  /* 0x00096400010d7983 */ /* 0x001ee80000300800 */
[----:B------:R0:W-:Y:S04]  /*1fd30*/  STL [R1+0x918], R15 ;  /* 0x0009180f01007387 */ /* 0x0001e80000100800 */
[----:B-1----:R-:W3:Y:S04]  /*1fd40*/  LDL.LU R14, [R1+0x96c] ;  /* 0x00096c00010e7983 */ /* 0x002ee80000300800 */
[----:B0-----:R-:W3:Y:S04]  /*1fd50*/  LDL.LU R15, [R1+0x948] ;  /* 0x00094800010f7983 */ /* 0x001ee80000300800 */
[----:B------:R0:W-:Y:S04]  /*1fd60*/  STL [R1+0x920], R3 ;  /* 0x0009200301007387 */ /* 0x0001e80000100800 */
[----:B------:R-:W-:Y:S04]  /*1fd70*/  STL [R1+0x958], R22 ;  /* 0x0009581601007387 */ /* 0x000fe80000100800 */
[----:B0-----:R-:W2:Y:S01]  /*1fd80*/  LDL.LU R3, [R1+0xa2c] ;  /* 0x000a2c0001037983 */ /* 0x001ea20000300800 */
[----:B----4-:R-:W-:-:S02]  /*1fd90*/  IADD3 R23, P1, R23, UR34, RZ ;  /* 0x0000002217177c10 */ /* 0x010fc4000ff3e0ff */
[----:B------:R-:W-:Y:S02]  /*1fda0*/  IADD3.X R24, R24, UR60, RZ, P2, !PT ;  /* 0x0000003c18187c10 */ /* 0x000fe400097fe4ff */
[----:B------:R-:W-:Y:S02]  /*1fdb0*/  IADD3 R25, P2, R25, UR34, RZ ;  /* 0x0000002219197c10 */ /* 0x000fe4000ff5e0ff */
[----:B------:R-:W-:Y:S01]  /*1fdc0*/  IADD3.X R26, R26, UR60, RZ, P3, !PT ;  /* 0x0000003c1a1a7c10 */ /* 0x000fe20009ffe4ff */
[----:B------:R-:W-:Y:S04]  /*1fdd0*/  STL [R1+0x960], R23 ;  /* 0x0009601701007387 */ /* 0x000fe80000100800 */
[----:B------:R-:W-:Y:S04]  /*1fde0*/  STL [R1+0x928], R24 ;  /* 0x0009281801007387 */ /* 0x000fe80000100800 */
[----:B------:R-:W-:Y:S01]  /*1fdf0*/  STL [R1+0x968], R25 ;  /* 0x0009681901007387 */ /* 0x000fe20000100800 */
[----:B--2---:R-:W-:-:S05]  /*1fe00*/  IADD3 R3, P3, R3, UR34, RZ ;  /* 0x0000002203037c10 */ /* 0x004fca000ff7e0ff */
[----:B------:R0:W-:Y:S04]  /*1fe10*/  STL [R1+0x974], R3 ;  /* 0x0009740301007387 */ /* 0x0001e80000100800 */
[----:B0-----:R-:W2:Y:S01]  /*1fe20*/  LDL.LU R3, [R1+0xa28] ;  /* 0x000a280001037983 */ /* 0x001ea20000300800 */
[----:B------:R-:W-:Y:S02]  /*1fe30*/  IADD3.X R28, R28, UR60, RZ, P4, !PT ;  /* 0x0000003c1c1c7c10 */ /* 0x000fe4000a7fe4ff */
[----:B------:R-:W-:Y:S01]  /*1fe40*/  IADD3 R2, P4, R2, UR34, RZ ;  /* 0x0000002202027c10 */ /* 0x000fe2000ff9e0ff */
[----:B------:R-:W-:Y:S01]  /*1fe50*/  STL [R1+0x930], R26 ;  /* 0x0009301a01007387 */ /* 0x000fe20000100800 */
[----:B------:R-:W-:-:S03]  /*1fe60*/  IADD3.X R27, R27, UR60, RZ, P5, !PT ;  /* 0x0000003c1b1b7c10 */ /* 0x000fc6000affe4ff */
[----:B------:R0:W-:Y:S04]  /*1fe70*/  STL [R1+0x970], R2 ;  /* 0x0009700201007387 */ /* 0x0001e80000100800 */
[----:B------:R1:W-:Y:S04]  /*1fe80*/  STL [R1+0x938], R28 ;  /* 0x0009381c01007387 */ /* 0x0003e80000100800 */
[----:B0-----:R-:W4:Y:S04]  /*1fe90*/  LDL.LU R2, [R1+0xa24] ;  /* 0x000a240001027983 */ /* 0x001f280000300800 */
[----:B------:R-:W-:Y:S01]  /*1fea0*/  STL [R1+0x940], R27 ;  /* 0x0009401b01007387 */ /* 0x000fe20000100800 */
[----:B-1----:R-:W0:Y:S01]  /*1feb0*/  LDC R28, c[0x0][0x238] ;  /* 0x00008e00ff1c7b82 */ /* 0x002e220000000800 */
[----:B--2---:R-:W-:-:S05]  /*1fec0*/  IADD3.X R3, R3, UR60, RZ, P6, !PT ;  /* 0x0000003c03037c10 */ /* 0x004fca000b7fe4ff */
[----:B------:R1:W-:Y:S04]  /*1fed0*/  STL [R1+0x94c], R3 ;  /* 0x00094c0301007387 */ /* 0x0003e80000100800 */
[----:B-1----:R-:W2:Y:S01]  /*1fee0*/  LDL.LU R3, [R1+0xa20] ;  /* 0x000a200001037983 */ /* 0x002ea20000300800 */
[----:B---3--:R-:W-:Y:S02]  /*1fef0*/  IADD3.X R29, R29, UR60, RZ, P0, !PT ;  /* 0x0000003c1d1d7c10 */ /* 0x008fe400087fe4ff */
[----:B------:R-:W-:Y:S02]  /*1ff00*/  IADD3.X R12, R12, UR60, RZ, P1, !PT ;  /* 0x0000003c0c0c7c10 */ /* 0x000fe40008ffe4ff */
[----:B------:R-:W-:Y:S02]  /*1ff10*/  IADD3.X R13, R13, UR60, RZ, P2, !PT ;  /* 0x0000003c0d0d7c10 */ /* 0x000fe400097fe4ff */
[----:B------:R-:W-:Y:S01]  /*1ff20*/  IADD3.X R15, R15, UR60, RZ, P4, !PT ;  /* 0x0000003c0f0f7c10 */ /* 0x000fe2000a7fe4ff */
[----:B------:R3:W-:Y:S01]  /*1ff30*/  STL [R1+0x954], R29 ;  /* 0x0009541d01007387 */ /* 0x0007e20000100800 */
[----:B------:R-:W-:Y:S01]  /*1ff40*/  IADD3.X R14, R14, UR60, RZ, P3, !PT ;  /* 0x0000003c0e0e7c10 */ /* 0x000fe20009ffe4ff */
[----:B------:R-:W-:-:S02]  /*1ff50*/  UIADD3 UR48, UP2, UR34, UR48, URZ ;  /* 0x0000003022307290 */ /* 0x000fc4000ff5e03f */
[----:B------:R3:W-:Y:S01]  /*1ff60*/  STL [R1+0x95c], R12 ;  /* 0x00095c0c01007387 */ /* 0x0007e20000100800 */
[----:B------:R-:W-:Y:S02]  /*1ff70*/  UIADD3 UR49, UP6, UR34, UR49, URZ ;  /* 0x0000003122317290 */ /* 0x000fe4000ffde03f */
[----:B------:R-:W-:Y:S01]  /*1ff80*/  UIADD3 UR50, UP5, UR34, UR50, URZ ;  /* 0x0000003222327290 */ /* 0x000fe2000ffbe03f */
[----:B------:R3:W-:Y:S01]  /*1ff90*/  STL [R1+0x964], R13 ;  /* 0x0009640d01007387 */ /* 0x0007e20000100800 */
[----:B------:R-:W-:-:S03]  /*1ffa0*/  UIADD3 UR36, UR36, -0x1, URZ ;  /* 0xffffffff24247890 */ /* 0x000fc6000fffe03f */
[----:B------:R3:W-:Y:S01]  /*1ffb0*/  STL [R1+0x948], R15 ;  /* 0x0009480f01007387 */ /* 0x0007e20000100800 */
[----:B------:R-:W-:-:S03]  /*1ffc0*/  UIADD3.X UR19, UR60, UR19, URZ, UP2, !UPT ;  /* 0x000000133c137290 */ /* 0x000fc600097fe43f */
[----:B------:R3:W-:Y:S01]  /*1ffd0*/  STL [R1+0x96c], R14 ;  /* 0x00096c0e01007387 */ /* 0x0007e20000100800 */
[----:B------:R-:W-:Y:S02]  /*1ffe0*/  UIADD3.X UR58, UR60, UR58, URZ, UP6, !UPT ;  /* 0x0000003a3c3a7290 */ /* 0x000fe4000b7fe43f */
[----:B------:R-:W-:Y:S02]  /*1fff0*/  UIADD3.X UR57, UR60, UR57, URZ, UP5, !UPT ;  /* 0x000000393c397290 */ /* 0x000fe4000affe43f */
[----:B------:R-:W-:Y:S02]  /*20000*/  UIADD3 UR51, UP1, UR34, UR51, URZ ;  /* 0x0000003322337290 */ /* 0x000fe4000ff3e03f */
[----:B------:R-:W-:Y:S02]  /*20010*/  UIADD3 UR52, UP0, UR34, UR52, URZ ;  /* 0x0000003422347290 */ /* 0x000fe4000ff1e03f */
[----:B------:R-:W-:Y:S02]  /*20020*/  UIADD3 UR53, UP4, UR34, UR53, URZ ;  /* 0x0000003522357290 */ /* 0x000fe4000ff9e03f */
[----:B------:R-:W-:-:S02]  /*20030*/  UIADD3 UR54, UP3, UR34, UR54, URZ ;  /* 0x0000003622367290 */ /* 0x000fc4000ff7e03f */
[----:B------:R-:W-:Y:S02]  /*20040*/  UIADD3 UR20, UP2, UR34, UR20, URZ ;  /* 0x0000001422147290 */ /* 0x000fe4000ff5e03f */
[----:B------:R-:W-:Y:S02]  /*20050*/  UIADD3 UR21, UP6, UR34, UR21, URZ ;  /* 0x0000001522157290 */ /* 0x000fe4000ffde03f */
[----:B------:R-:W-:Y:S01]  /*20060*/  UIADD3 UR22, UP5, UR34, UR22, URZ ;  /* 0x0000001622167290 */ /* 0x000fe2000ffbe03f */
[----:B------:R-:W-:Y:S01]  /*20070*/  ISETP.NE.U32.AND P5, PT, RZ, UR36, PT ;  /* 0x00000024ff007c0c */ /* 0x000fe2000bfa5070 */
[----:B------:R-:W-:Y:S02]  /*20080*/  UIADD3.X UR56, UR60, UR56, URZ, UP1, !UPT ;  /* 0x000000383c387290 */ /* 0x000fe40008ffe43f */
[----:B------:R-:W-:Y:S02]  /*20090*/  UIADD3.X UR55, UR60, UR55, URZ, UP0, !UPT ;  /* 0x000000373c377290 */ /* 0x000fe400087fe43f */
[----:B------:R-:W-:-:S02]  /*200a0*/  UIADD3.X UR33, UR60, UR33, URZ, UP4, !UPT ;  /* 0x000000213c217290 */ /* 0x000fc4000a7fe43f */
[----:B------:R-:W-:Y:S02]  /*200b0*/  UIADD3.X UR29, UR60, UR29, URZ, UP3, !UPT ;  /* 0x0000001d3c1d7290 */ /* 0x000fe40009ffe43f */
[----:B------:R-:W-:Y:S02]  /*200c0*/  UIADD3.X UR23, UR60, UR23, URZ, UP2, !UPT ;  /* 0x000000173c177290 */ /* 0x000fe400097fe43f */
[----:B------:R-:W-:Y:S02]  /*200d0*/  UIADD3.X UR24, UR60, UR24, URZ, UP6, !UPT ;  /* 0x000000183c187290 */ /* 0x000fe4000b7fe43f */
[----:B------:R-:W-:Y:S02]  /*200e0*/  UIADD3.X UR25, UR60, UR25, URZ, UP5, !UPT ;  /* 0x000000193c197290 */ /* 0x000fe4000affe43f */
[----:B------:R-:W-:Y:S02]  /*200f0*/  UIADD3 UR4, UP1, UR34, UR4, URZ ;  /* 0x0000000422047290 */ /* 0x000fe4000ff3e03f */
[----:B------:R-:W-:-:S02]  /*20100*/  UIADD3 UR5, UP0, UR34, UR5, URZ ;  /* 0x0000000522057290 */ /* 0x000fc4000ff1e03f */
[----:B------:R-:W-:Y:S02]  /*20110*/  UIADD3 UR6, UP4, UR34, UR6, URZ ;  /* 0x0000000622067290 */ /* 0x000fe4000ff9e03f */
[----:B------:R-:W-:Y:S02]  /*20120*/  UIADD3 UR7, UP3, UR34, UR7, URZ ;  /* 0x0000000722077290 */ /* 0x000fe4000ff7e03f */
[----:B------:R-:W-:Y:S02]  /*20130*/  UIADD3 UR8, UP2, UR34, UR8, URZ ;  /* 0x0000000822087290 */ /* 0x000fe4000ff5e03f */
[----:B------:R-:W-:Y:S02]  /*20140*/  UIADD3 UR9, UP6, UR34, UR9, URZ ;  /* 0x0000000922097290 */ /* 0x000fe4000ffde03f */
[----:B------:R-:W-:Y:S01]  /*20150*/  UIADD3 UR10, UP5, UR34, UR10, URZ ;  /* 0x0000000a220a7290 */ /* 0x000fe2000ffbe03f */
[----:B0-----:R-:W-:Y:S01]  /*20160*/  IMAD.SHL.U32 R4, R28, 0x20, RZ ;  /* 0x000000201c047824 */ /* 0x001fe200078e00ff */
[----:B------:R-:W-:-:S02]  /*20170*/  UIADD3.X UR26, UR60, UR26, URZ, UP1, !UPT ;  /* 0x0000001a3c1a7290 */ /* 0x000fc40008ffe43f */
[----:B------:R-:W-:Y:S02]  /*20180*/  UIADD3.X UR27, UR60, UR27, URZ, UP0, !UPT ;  /* 0x0000001b3c1b7290 */ /* 0x000fe400087fe43f */
[----:B------:R-:W-:Y:S02]  /*20190*/  UIADD3.X UR28, UR60, UR28, URZ, UP4, !UPT ;  /* 0x0000001c3c1c7290 */ /* 0x000fe4000a7fe43f */
[----:B------:R-:W-:Y:S02]  /*201a0*/  UIADD3.X UR32, UR60, UR32, URZ, UP3, !UPT ;  /* 0x000000203c207290 */ /* 0x000fe40009ffe43f */
[----:B------:R-:W-:Y:S02]  /*201b0*/  UIADD3.X UR38, UR60, UR38, URZ, UP2, !UPT ;  /* 0x000000263c267290 */ /* 0x000fe400097fe43f */
[----:B------:R-:W-:Y:S02]  /*201c0*/  UIADD3.X UR39, UR60, UR39, URZ, UP6, !UPT ;  /* 0x000000273c277290 */ /* 0x000fe4000b7fe43f */
[----:B------:R-:W-:-:S02]  /*201d0*/  UIADD3.X UR40, UR60, UR40, URZ, UP5, !UPT ;  /* 0x000000283c287290 */ /* 0x000fc4000affe43f */
[----:B------:R-:W-:Y:S02]  /*201e0*/  UIADD3 UR11, UP1, UR34, UR11, URZ ;  /* 0x0000000b220b7290 */ /* 0x000fe4000ff3e03f */
[----:B------:R-:W-:Y:S02]  /*201f0*/  UIADD3 UR12, UP0, UR34, UR12, URZ ;  /* 0x0000000c220c7290 */ /* 0x000fe4000ff1e03f */
[----:B------:R-:W-:Y:S02]  /*20200*/  UIADD3 UR13, UP4, UR34, UR13, URZ ;  /* 0x0000000d220d7290 */ /* 0x000fe4000ff9e03f */
[----:B------:R-:W-:Y:S02]  /*20210*/  UIADD3 UR14, UP3, UR34, UR14, URZ ;  /* 0x0000000e220e7290 */ /* 0x000fe4000ff7e03f */
[----:B------:R-:W-:Y:S02]  /*20220*/  UIADD3 UR15, UP2, UR34, UR15, URZ ;  /* 0x0000000f220f7290 */ /* 0x000fe4000ff5e03f */
[----:B------:R-:W-:-:S02]  /*20230*/  UIADD3 UR16, UP6, UR34, UR16, URZ ;  /* 0x0000001022107290 */ /* 0x000fc4000ffde03f */
[----:B------:R-:W-:Y:S01]  /*20240*/  UIADD3 UR17, UP5, UR34, UR17, URZ ;  /* 0x0000001122117290 */ /* 0x000fe2000ffbe03f */
[----:B----4-:R-:W-:Y:S01]  /*20250*/  IADD3 R2, P6, R4, R2, RZ ;  /* 0x0000000204027210 */ /* 0x010fe20007fde0ff */
[----:B------:R-:W-:Y:S02]  /*20260*/  UIADD3.X UR41, UR60, UR41, URZ, UP1, !UPT ;  /* 0x000000293c297290 */ /* 0x000fe40008ffe43f */
[----:B------:R-:W-:Y:S02]  /*20270*/  UIADD3.X UR42, UR60, UR42, URZ, UP0, !UPT ;  /* 0x0000002a3c2a7290 */ /* 0x000fe400087fe43f */
[----:B------:R-:W-:Y:S02]  /*20280*/  UIADD3.X UR43, UR60, UR43, URZ, UP4, !UPT ;  /* 0x0000002b3c2b7290 */ /* 0x000fe4000a7fe43f */
[----:B------:R-:W-:Y:S02]  /*20290*/  UIADD3.X UR44, UR60, UR44, URZ, UP3, !UPT ;  /* 0x0000002c3c2c7290 */ /* 0x000fe40009ffe43f */
[----:B------:R-:W-:-:S02]  /*202a0*/  UIADD3.X UR45, UR60, UR45, URZ, UP2, !UPT ;  /* 0x0000002d3c2d7290 */ /* 0x000fc400097fe43f */
[----:B------:R-:W-:Y:S02]  /*202b0*/  UIADD3.X UR46, UR60, UR46, URZ, UP6, !UPT ;  /* 0x0000002e3c2e7290 */ /* 0x000fe4000b7fe43f */
[----:B------:R-:W-:Y:S01]  /*202c0*/  UIADD3.X UR47, UR60, UR47, URZ, UP5, !UPT ;  /* 0x0000002f3c2f7290 */ /* 0x000fe2000affe43f */
[----:B------:R-:W-:Y:S01]  /*202d0*/  VIADD R0, R0, 0xffffffe0 ;  /* 0xffffffe000007836 */ /* 0x000fe20000000000 */
[----:B--2---:R-:W-:Y:S01]  /*202e0*/  LEA.HI.X.SX32 R3, R4, R3, 0x1, P6 ;  /* 0x0000000304037211 */ /* 0x004fe200030f0eff */
[----:B---3--:R-:W-:Y:S09]  /*202f0*/  @P5 BRA `(.L_x_1) ;  /* 0xfffffeec00245947 */ /* 0x008ff2000383ffff */
.L_x_0:
[----:B------:R-:W2:Y:S01]  /*20300*/  LDL.LU R2, [R1+0x104] ;  /* 0x0001040001027983 */ /* 0x000ea20000300800 */
[----:B------:R-:W-:Y:S01]  /*20310*/  ULDC.64 UR6, c[0x0][0x228] ;  /* 0x00008a0000067ab9 */ /* 0x000fe20000000a00 */
[----:B------:R-:W-:Y:S02]  /*20320*/  ULDC UR5, c[0x0][0x22c] ;  /* 0x00008b0000057ab9 */ /* 0x000fe40000000800 */
[----:B------:R-:W3:Y:S01]  /*20330*/  LDL.LU R4, [R1+0x124] ;  /* 0x0001240001047983 */ /* 0x000ee20000300800 */
[----:B------:R-:W-:Y:S06]  /*20340*/  BAR.SYNC.DEFER_BLOCKING 0x0 ;  /* 0x0000000000007b1d */ /* 0x000fec0000010000 */
[----:B---3--:R0:W-:Y:S04]  /*20350*/  STL [R1+0xc64], R4 ;  /* 0x000c640401007387 */ /* 0x0081e80000100800 */
[----:B0-----:R-:W3:Y:S04]  /*20360*/  LDL.LU R4, [R1+0x10c] ;  /* 0x00010c0001047983 */ /* 0x001ee80000300800 */
[----:B---3--:R0:W-:Y:S04]  /*20370*/  STL [R1+0xc6c], R4 ;  /* 0x000c6c0401007387 */ /* 0x0081e80000100800 */
[----:B0-----:R-:W2:Y:S04]  /*20380*/  LDL.LU R4, [R1+0x100] ;  /* 0x0001000001047983 */ /* 0x001ea80000300800 */
[----:B------:R-:W3:Y:S04]  /*20390*/  LDL.LU R5, [R1+0x12c] ;  /* 0x00012c0001057983 */ /* 0x000ee80000300800 */
[----:B---3--:R0:W-:Y:S04]  /*203a0*/  STL [R1+0xc60], R5 ;  /* 0x000c600501007387 */ /* 0x0081e80000100800 */
[----:B0-----:R-:W3:Y:S04]  /*203b0*/  LDL.LU R5, [R1+0x120] ;  /* 0x0001200001057983 */ /* 0x001ee80000300800 */
[----:B---3--:R0:W-:Y:S04]  /*203c0*/  STL [R1+0xc68], R5 ;  /* 0x000c680501007387 */ /* 0x0081e80000100800 */
[----:B0-----:R-:W3:Y:S04]  /*203d0*/  LDL.LU R5, [R1+0x108] ;  /* 0x0001080001057983 */ /* 0x001ee80000300800 */
[----:B------:R-:W4:Y:S04]  /*203e0*/  LDL.LU R3, [R1+0x1c0] ;  /* 0x0001c00001037983 */ /* 0x000f280000300800 */
[----:B----4-:R0:W-:Y:S04]  /*203f0*/  STL [R1+0xc28], R3 ;  /* 0x000c280301007387 */ /* 0x0101e80000100800 */
[----:B0-----:R-:W4:Y:S04]  /*20400*/  LDL.LU R3, [R1+0x1a0] ;  /* 0x0001a00001037983 */ /* 0x001f280000300800 */
        /* <DEDUP_REMOVED lines=14> */
[----:B------:R-:W5:Y:S04]  /*204f0*/  LDL.LU R0, [R1+0x1c4] ;  /* 0x0001c40001007983 */ /* 0x000f680000300800 */
[----:B-----5:R0:W-:Y:S04]  /*20500*/  STL [R1+0xc30], R0 ;  /* 0x000c300001007387 */ /* 0x0201e80000100800 */
[----:B0-----:R-:W5:Y:S04]  /*20510*/  LDL.LU R0, [R1+0x188] ;  /* 0x0001880001007983 */ /* 0x001f680000300800 */
[----:B-----5:R0:W-:Y:S04]  /*20520*/  STL [R1+0xc38], R0 ;  /* 0x000c380001007387 */ /* 0x0201e80000100800 */
[----:B0-----:R-:W5:Y:S04]  /*20530*/  LDL.LU R0, [R1+0x180] ;  /* 0x0001800001007983 */ /* 0x001f680000300800 */
[----:B-----5:R0:W-:Y:S04]  /*20540*/  STL [R1+0xc40], R0 ;  /* 0x000c400001007387 */ /* 0x0201e80000100800 */
[----:B0-----:R-:W5:Y:S04]  /*20550*/  LDL.LU R0, [R1+0x168] ;  /* 0x0001680001007983 */ /* 0x001f680000300800 */
[----:B-----5:R0:W-:Y:S04]  /*20560*/  STL [R1+0xc48], R0 ;  /* 0x000c480001007387 */ /* 0x0201e80000100800 */
[----:B0-----:R-:W5:Y:S04]  /*20570*/  LDL.LU R0, [R1+0x160] ;  /* 0x0001600001007983 */ /* 0x001f680000300800 */
[----:B-----5:R0:W-:Y:S04]  /*20580*/  STL [R1+0xc50], R0 ;  /* 0x000c500001007387 */ /* 0x0201e80000100800 */
[----:B0-----:R-:W5:Y:S01]  /*20590*/  LDL.LU R0, [R1+0x148] ;  /* 0x0001480001007983 */ /* 0x001f620000300800 */
[----:B--2---:R-:W-:-:S03]  /*205a0*/  F2FP.SATFINITE.E5M2.F32.PACK_AB_MERGE_C R2, R2, R4, RZ ;  /* 0x000000040202723e */ /* 0x004fc600048060ff */
[----:B-----5:R0:W-:Y:S04]  /*205b0*/  STL [R1+0xc58], R0 ;  /* 0x000c580001007387 */ /* 0x0201e80000100800 */
[----:B0-----:R-:W2:Y:S04]  /*205c0*/  LDL.LU R0, [R1+0x140] ;  /* 0x0001400001007983 */ /* 0x001ea80000300800 */
[----:B------:R-:W5:Y:S04]  /*205d0*/  LDL.LU R29, [R1+0x1c8] ;  /* 0x0001c800011d7983 */ /* 0x000f680000300800 */
        /* <DEDUP_REMOVED lines=9> */
[----:B-1----:R-:W5:Y:S04]  /*20670*/  LDL.LU R19, [R1+0x220] ;  /* 0x0002200001137983 */ /* 0x002f680000300800 */
        /* <DEDUP_REMOVED lines=13> */
[----:B------:R-:W3:Y:S04]  /*20750*/  LDL.LU R4, [R1+0xc6c] ;  /* 0x000c6c0001047983 */ /* 0x000ee80000300800 */
[----:B------:R0:W-:Y:S04]  /*20760*/  STL [R1+0xab0], R2 ;  /* 0x000ab00201007387 */ /* 0x0001e80000100800 */
[----:B0-----:R-:W5:Y:S01]  /*20770*/  LDL.LU R2, [R1+0x1ac] ;  /* 0x0001ac0001027983 */ /* 0x001f620000300800 */
[----:B---3--:R-:W-:-:S03]  /*20780*/  F2FP.SATFINITE.E5M2.F32.PACK_AB_MERGE_C R4, R4, R5, RZ ;  /* 0x000000050404723e */ /* 0x008fc600048060ff */
[----:B------:R-:W3:Y:S04]  /*20790*/  LDL.LU R5, [R1+0xc68] ;  /* 0x000c680001057983 */ /* 0x000ee80000300800 */
[----:B------:R0:W-:Y:S04]  /*207a0*/  STL [R1+0x4d4], R4 ;  /* 0x0004d40401007387 */ /* 0x0001e80000100800 */
[----:B0-----:R-:W3:Y:S02]  /*207b0*/  LDL.LU R4, [R1+0xc64] ;  /* 0x000c640001047983 */ /* 0x001ee40000300800 */
[----:B---3--:R-:W-:-:S02]  /*207c0*/  F2FP.SATFINITE.E5M2.F32.PACK_AB_MERGE_C R4, R4, R5, RZ ;  /* 0x000000050404723e */ /* 0x008fc400048060ff */
[----:B------:R-:W4:Y:S04]  /*207d0*/  LDL.LU R5, [R1+0xc60] ;  /* 0x000c600001057983 */ /* 0x000f280000300800 */
[----:B------:R0:W-:Y:S04]  /*207e0*/  STL [R1+0xab4], R4 ;  /* 0x000ab40401007387 */ /* 0x0001e80000100800 */
[----:B0-----:R-:W5:Y:S01]  /*207f0*/  LDL.LU R4, [R1+0x1a8] ;  /* 0x0001a80001047983 */ /* 0x001f620000300800 */
[----:B----4-:R-:W-:-:S03]  /*20800*/  F2FP.SATFINITE.E5M2.F32.PACK_AB_MERGE_C R5, R5, R3, RZ ;  /* 0x000000030505723e */ /* 0x010fc600048060ff */
[----:B------:R-:W2:Y:S04]  /*20810*/  LDL.LU R3, [R1+0xc5c] ;  /* 0x000c5c0001037983 */ /* 0x000ea80000300800 */
[----:B------:R0:W-:Y:S04]  /*20820*/  STL [R1+0xab8], R5 ;  /* 0x000ab80501007387 */ /* 0x0001e80000100800 */
[----:B0-----:R-:W3:Y:S01]  /*20830*/  LDL.LU R5, [R1+0x1a4] ;  /* 0x0001a40001057983 */ /* 0x001ee20000300800 */
[----:B--2---:R-:W-:-:S03]  /*20840*/  F2FP.SATFINITE.E5M2.F32.PACK_AB_MERGE_C R3, R3, R0, RZ ;  /* 0x000000000303723e */ /* 0x004fc600048060ff */
[----:B------:R-:W2:Y:S04]  /*20850*/  LDL.LU R0, [R1+0xc58] ;  /* 0x000c580001007983 */ /* 0x000ea80000300800 */
[----:B------:R0:W-:Y:S04]  /*20860*/  STL [R1+0x4e0], R3 ;  /* 0x0004e00301007387 */ /* 0x0001e80000100800 */
[----:B0-----:R-:W2:Y:S02]  /*20870*/  LDL.LU R3, [R1+0xc54] ;  /* 0x000c540001037983 */ /* 0x001ea40000300800 */
[----:B--2---:R-:W-:-:S02]  /*20880*/  F2FP.SATFINITE.E5M2.F32.PACK_AB_MERGE_C R3, R3, R0, RZ ;  /* 0x000000000303723e */ /* 0x004fc400048060ff */
        /* <DEDUP_REMOVED lines=18> */
[----:B0-----:R-:W3:Y:S02]  /*209b0*/  LDL.LU R3, [R1+0xc2c] ;  /* 0x000c2c0001037983 */ /* 0x001ee40000300800 */
[----:B---3--:R-:W-:-:S02]  /*209c0*/  F2FP.SATFINITE.E5M2.F32.PACK_AB_MERGE_C R5, R5, R3, RZ ;  /* 0x000000030505723e */ /* 0x008fc400048060ff */
[----:B------:R-:W2:Y:S01]  /*209d0*/  LDL.LU R3, [R1+0xc28] ;  /* 0x000c280001037983 */ /* 0x000ea20000300800 */
[----:B-----5:R-:W-:-:S03]  /*209e0*/  F2FP.SATFINITE.E5M2.F32.PACK_AB_MERGE_C R2, R2, R4, RZ ;  /* 0x000000040202723e */ /* 0x020fc600048060ff */
[----:B------:R-:W-:Y:S04]  /*209f0*/  STL [R1+0x1a4], R5 ;  /* 0x0001a40501007387 */ /* 0x000fe80000100800 */
[----:B------:R0:W-:Y:S02]  /*20a00*/  STL [R1+0x1a0], R2 ;  /* 0x0001a00201007387 */ /* 0x0001e40000100800 */
[----:B0-----:R-:W-:Y:S02]  /*20a10*/  F2FP.SATFINITE.E5M2.F32.PACK_AB_MERGE_C R2, R26, R27, RZ ;  /* 0x0000001b1a02723e */ /* 0x001fe400048060ff */
[----:B--2---:R-:W-:Y:S02]  /*20a20*/  F2FP.SATFINITE.E5M2.F32.PACK_AB_MERGE_C R0, R0, R3, RZ ;  /* 0x000000030000723e */ /* 0x004fe400048060ff */
[----:B------:R-:W-:-:S03]  /*20a30*/  F2FP.SATFINITE.E5M2.F32.PACK_AB_MERGE_C R3, R28, R29, RZ ;  /* 0x0000001d1c03723e */ /* 0x000fc600048060ff */
[----:B------:R0:W-:Y:S04]  /*20a40*/  STL [R1+0x1c4], R0 ;  /* 0x0001c40001007387 */ /* 0x0001e80000100800 */
[----:B------:R1:W-:Y:S04]  /*20a50*/  STL [R1+0x1c0], R3 ;  /* 0x0001c00301007387 */ /* 0x0003e80000100800 */
[----:B------:R2:W-:Y:S01]  /*20a60*/  STL [R1+0x1ac], R2 ;  /* 0x0001ac0201007387 */ /* 0x0005e20000100800 */
[----:B0-----:R-:W-:Y:S02]  /*20a70*/  F2FP.SATFINITE.E5M2.F32.PACK_AB_MERGE_C R0, R24, R25, RZ ;  /* 0x000000191800723e */ /* 0x001fe400048060ff */
[----:B-1----:R-:W-:-:S03]  /*20a80*/  F2FP.SATFINITE.E5M2.F32.PACK_AB_MERGE_C R3, R22, R23, RZ ;  /* 0x000000171603723e */ /* 0x002fc600048060ff */
[----:B------:R0:W-:Y:S01]  /*20a90*/  STL [R1+0x1a8], R0 ;  /* 0x0001a80001007387 */ /* 0x0001e20000100800 */
[----:B--2---:R-:W-:-:S03]  /*20aa0*/  F2FP.SATFINITE.E5M2.F32.PACK_AB_MERGE_C R2, R20, R21, RZ ;  /* 0x000000151402723e */ /* 0x004fc600048060ff */
        /* <DEDUP_REMOVED lines=12> */
[----:B------:R-:W-:Y:S01]  /*20b70*/  STL [R1+0x1ec], R3 ;  /* 0x0001ec0301007387 */ /* 0x000fe20000100800 */
[----:B0-----:R-:W-:-:S03]  /*20b80*/  F2FP.SATFINITE.E5M2.F32.PACK_AB_MERGE_C R0, R6, R7, RZ ;  /* 0x000000070600723e */ /* 0x001fc600048060ff */
[----:B------:R-:W2:Y:S04]  /*20b90*/  LDL.LU R6, [R1+0x444] ;  /* 0x0004440001067983 */ /* 0x000ea80000300800 */
        /* <DEDUP_REMOVED lines=20> */
[----:B------:R-:W3:Y:S04]  /*20ce0*/  LDL.LU R7, [R1+0x44c] ;  /* 0x00044c0001077983 */ /* 0x000ee80000300800 */
[----:B---3--:R0:W-:Y:S04]  /*20cf0*/  STL [R1+0xbdc], R7 ;  /* 0x000bdc0701007387 */ /* 0x0081e80000100800 */
[----:B0-----:R-:W3:Y:S04]  /*20d00*/  LDL.LU R7, [R1+0x440] ;  /* 0x0004400001077983 */ /* 0x001ee80000300800 */
        /* <DEDUP_REMOVED lines=33> */
[----:B0-----:R-:W4:Y:S01]  /*20f20*/  LDL.LU R4, [R1+0x438] ;  /* 0x0004380001047983 */ /* 0x001f220000300800 */
[----:B--2---:R-:W-:-:S03]  /*20f30*/  F2FP.SATFINITE.E5M2.F32.PACK_AB_MERGE_C R6, R6, R7, RZ ;  /* 0x000000070606723e */ /* 0x004fc600048060ff */
[----:B----4-:R0:W-:Y:S04]  /*20f40*/  STL [R1+0xbd4], R4 ;  /* 0x000bd40401007387 */ /* 0x0101e80000100800 */
[----:B0-----:R-:W2:Y:S04]  /*20f50*/  LDL.LU R4, [R1+0x430] ;  /* 0x0004300001047983 */ /* 0x001ea80000300800 */
[----:B------:R-:W4:Y:S04]  /*20f60*/  LDL.LU R2, [R1+0x41c] ;  /* 0x00041c0001027983 */ /* 0x000f280000300800 */
        /* <DEDUP_REMOVED lines=26> */
[----:B0-----:R-:W3:Y:S02]  /*21110*/  LDL.LU R6, [R1+0xc20] ;  /* 0x000c200001067983 */ /* 0x001ee40000300800 */
[----:B---3--:R-:W-:-:S02]  /*21120*/  F2FP.SATFINITE.E5M2.F32.PACK_AB_MERGE_C R6, R6, R7, RZ ;  /* 0x000000070606723e */ /* 0x008fc400048060ff */
        /* <DEDUP_REMOVED lines=34> */
[----:B0-----:R-:W5:Y:S01]  /*21350*/  LDL.LU R6, [R1+0x410] ;  /* 0x0004100001067983 */ /* 0x001f620000300800 */
[----:B---3--:R-:W-:-:S03]  /*21360*/  F2FP.SATFINITE.E5M2.F32.PACK_AB_MERGE_C R7, R7, R5, RZ ;  /* 0x000000050707723e */ /* 0x008fc600048060ff */
        /* <DEDUP_REMOVED lines=12> */
[----:B------:R-:W4:Y:S04]  /*21430*/  LDL.LU R4, [R1+0xbc4] ;  /* 0x000bc40001047983 */ /* 0x000f280000300800 */
[----:B------:R0:W-:Y:S04]  /*21440*/  STL [R1+0x50], R5 ;  /* 0x0000500501007387 */ /* 0x0001e80000100800 */
[----:B0-----:R-:W3:Y:S02]  /*21450*/  LDL.LU R5, [R1+0xbc0] ;  /* 0x000bc00001057983 */ /* 0x001ee40000300800 */
[----:B---3--:R-:W-:-:S02]  /*21460*/  F2FP.SATFINITE.E5M2.F32.PACK_AB_MERGE_C R7, R7, R5, RZ ;  /* 0x000000050707723e */ /* 0x008fc400048060ff */
[----:B------:R-:W2:Y:S01]  /*21470*/  LDL.LU R5, [R1+0xbbc] ;  /* 0x000bbc0001057983 */ /* 0x000ea20000300800 */
[----:B----4-:R-:W-:Y:S02]  /*21480*/  F2FP.SATFINITE.E5M2.F32.PACK_AB_MERGE_C R4, R2, R4, RZ ;  /* 0x000000040204723e */ /* 0x010fe400048060ff */
[----:B-----5:R-:W-:Y:S01]  /*21490*/  F2FP.SATFINITE.E5M2.F32.PACK_AB_MERGE_C R3, R0, R3, RZ ;  /* 0x000000030003723e */ /* 0x020fe200048060ff */
[----:B------:R-:W-:Y:S01]  /*214a0*/  STL [R1+0x8], R7 ;  /* 0x0000080701007387 */ /* 0x000fe20000100800 */
[----:B------:R-:W-:Y:S02]  /*214b0*/  F2FP.SATFINITE.E5M2.F32.PACK_AB_MERGE_C R2, R28, R29, RZ ;  /* 0x0000001d1c02723e */ /* 0x000fe400048060ff */
[----:B------:R-:W-:Y:S02]  /*214c0*/  F2FP.SATFINITE.E5M2.F32.PACK_AB_MERGE_C R0, R26, R27, RZ ;  /* 0x0000001b1a00723e */ /* 0x000fe400048060ff */
[----:B--2---:R-:W-:-:S05]  /*214d0*/  F2FP.SATFINITE.E5M2.F32.PACK_AB_MERGE_C R5, R5, R6, RZ ;  /* 0x000000060505723e */ /* 0x004fca00048060ff */
[----:B------:R-:W-:Y:S04]  /*214e0*/  STL [R1+0x7c], R5 ;  /* 0x00007c0501007387 */ /* 0x000fe80000100800 */
[----:B------:R-:W-:Y:S04]  /*214f0*/  STL [R1+0x78], R4 ;  /* 0x0000780401007387 */ /* 0x000fe80000100800 */
[----:B------:R0:W-:Y:S04]  /*21500*/  STL [R1+0x74], R3 ;  /* 0x0000740301007387 */ /* 0x0001e80000100800 */
[----:B------:R1:W-:Y:S04]  /*21510*/  STL [R1+0x70], R2 ;  /* 0x0000700201007387 */ /* 0x0003e80000100800 */
[----:B------:R2:W-:Y:S01]  /*21520*/  STL [R1+0x9c], R0 ;  /* 0x00009c0001007387 */ /* 0x0005e20000100800 */
[----:B0-----:R-:W-:-:S02]  /*21530*/  F2FP.SATFINITE.E5M2.F32.PACK_AB_MERGE_C R3, R24, R25, RZ ;  /* 0x000000191803723e */ /* 0x001fc400048060ff */
        /* <DEDUP_REMOVED lines=13> */
[----:B------:R-:W-:Y:S01]  /*21610*/  STL [R1+0x120], R3 ;  /* 0x0001200301007387 */ /* 0x000fe20000100800 */
[----:B--2---:R-:W-:-:S03]  /*21620*/  F2FP.SATFINITE.E5M2.F32.PACK_AB_MERGE_C R0, R8, R9, RZ ;  /* 0x000000090800723e */ /* 0x004fc600048060ff */
        /* <DEDUP_REMOVED lines=56> */
[----:B0-----:R-:W3:Y:S01]  /*219b0*/  LDL.LU R7, [R1+0x350] ;  /* 0x0003500001077983 */ /* 0x001ee20000300800 */
[----:B--2---:R-:W-:-:S03]  /*219c0*/  F2FP.SATFINITE.E5M2.F32.PACK_AB_MERGE_C R11, R11, R10, RZ ;  /* 0x0000000a0b0b723e */ /* 0x004fc600048060ff */
[----:B---3--:R0:W-:Y:S04]  /*219d0*/  STL [R1+0xb54], R7 ;  /* 0x000b540701007387 */ /* 0x0081e80000100800 */
[----:B0-----:R-:W2:Y:S04]  /*219e0*/  LDL.LU R7, [R1+0x368] ;  /* 0x0003680001077983 */ /* 0x001ea80000300800 */
[----:B------:R-:W3:Y:S04]  /*219f0*/  LDL.LU R6, [R1+0x340] ;  /* 0x0003400001067983 */ /* 0x000ee80000300800 */
[----:B------:R-:W3:Y:S04]  /*21a00*/  LDL.LU R5, [R1+0x344] ;  /* 0x0003440001057983 */ /* 0x000ee80000300800 */
[----:B------:R-:W4:Y:S04]  /*21a10*/  LDL.LU R4, [R1+0x348] ;  /* 0x0003480001047983 */ /* 0x000f280000300800 */
        /* <DEDUP_REMOVED lines=68> */
[----:B------:R0:W-:Y:S04]  /*21e60*/  STL [R1], R11 ;  /* 0x0000000b01007387 */ /* 0x0001e80000100800 */
[----:B0-----:R-:W2:Y:S02]  /*21e70*/  LDL.LU R11, [R1+0xb5c] ;  /* 0x000b5c00010b7983 */ /* 0x001ea40000300800 */
[----:B--2---:R-:W-:-:S02]  /*21e80*/  F2FP.SATFINITE.E5M2.F32.PACK_AB_MERGE_C R11, R11, R10, RZ ;  /* 0x0000000a0b0b723e */ /* 0x004fc400048060ff */
[----:B------:R-:W2:Y:S04]  /*21e90*/  LDL.LU R10, [R1+0xb58] ;  /* 0x000b5800010a7983 */ /* 0x000ea80000300800 */
[----:B------:R0:W-:Y:S04]  /*21ea0*/  STL [R1+0xac4], R11 ;  /* 0x000ac40b01007387 */ /* 0x0001e80000100800 */
[----:B0-----:R-:W5:Y:S01]  /*21eb0*/  LDL.LU R11, [R1+0x358] ;  /* 0x00035800010b7983 */ /* 0x001f620000300800 */
[----:B--2---:R-:W-:-:S03]  /*21ec0*/  F2FP.SATFINITE.E5M2.F32.PACK_AB_MERGE_C R10, R10, R7, RZ ;  /* 0x000000070a0a723e */ /* 0x004fc600048060ff */
[----:B------:R-:W2:Y:S04]  /*21ed0*/  LDL.LU R7, [R1+0xb54] ;  /* 0x000b540001077983 */ /* 0x000ea80000300800 */
[----:B------:R0:W-:Y:S04]  /*21ee0*/  STL [R1+0xac8], R10 ;  /* 0x000ac80a01007387 */ /* 0x0001e80000100800 */
[----:B0-----:R-:W2:Y:S02]  /*21ef0*/  LDL.LU R10, [R1+0x354] ;  /* 0x00035400010a7983 */ /* 0x001ea40000300800 */
[----:B--2---:R-:W-:-:S02]  /*21f00*/  F2FP.SATFINITE.E5M2.F32.PACK_AB_MERGE_C R10, R10, R7, RZ ;  /* 0x000000070a0a723e */ /* 0x004fc400048060ff */
[----:B------:R-:W2:Y:S01]  /*21f10*/  LDL.LU R7, [R1+0xb50] ;  /* 0x000b500001077983 */ /* 0x000ea20000300800 */
[----:B---3--:R-:W-:Y:S02]  /*21f20*/  F2FP.SATFINITE.E5M2.F32.PACK_AB_MERGE_C R5, R5, R6, RZ ;  /* 0x000000060505723e */ /* 0x008fe400048060ff */
[----:B----4-:R-:W-:Y:S01]  /*21f30*/  F2FP.SATFINITE.E5M2.F32.PACK_AB_MERGE_C R4, R2, R4, RZ ;  /* 0x000000040204723e */ /* 0x010fe200048060ff */
[----:B------:R-:W-:Y:S01]  /*21f40*/  STL [R1+0x3c], R10 ;  /* 0x00003c0a01007387 */ /* 0x000fe20000100800 */
[----:B-----5:R-:W-:Y:S02]  /*21f50*/  F2FP.SATFINITE.E5M2.F32.PACK_AB_MERGE_C R2, R0, R3, RZ ;  /* 0x000000030002723e */ /* 0x020fe400048060ff */
[----:B------:R-:W-:Y:S02]  /*21f60*/  F2FP.SATFINITE.E5M2.F32.PACK_AB_MERGE_C R0, R28, R29, RZ ;  /* 0x0000001d1c00723e */ /* 0x000fe400048060ff */
[----:B------:R-:W-:Y:S02]  /*21f70*/  F2FP.SATFINITE.E5M2.F32.PACK_AB_MERGE_C R3, R26, R27, RZ ;  /* 0x0000001b1a03723e */ /* 0x000fe400048060ff */
[----:B--2---:R-:W-:-:S05]  /*21f80*/  F2FP.SATFINITE.E5M2.F32.PACK_AB_MERGE_C R7, R7, R11, RZ ;  /* 0x0000000b0707723e */ /* 0x004fca00048060ff */
[----:B------:R-:W-:Y:S04]  /*21f90*/  STL [R1+0x38], R7 ;  /* 0x0000380701007387 */ /* 0x000fe80000100800 */
        /* <DEDUP_REMOVED lines=16> */
[----:B------:R-:W-:Y:S01]  /*220a0*/  STL [R1+0x8c], R3 ;  /* 0x00008c0301007387 */ /* 0x000fe20000100800 */
[----:B0-----:R-:W-:-:S03]  /*220b0*/  F2FP.SATFINITE.E5M2.F32.PACK_AB_MERGE_C R2, R12, R13, RZ ;  /* 0x0000000d0c02723e */ /* 0x001fc600048060ff */
[----:B------:R-:W2:Y:S01]  /*220c0*/  LDL.LU R10, [R1+0x47c] ;  /* 0x00047c00010a7983 */ /* 0x000ea20000300800 */
[----:B-1----:R-:W-:-:S03]  /*220d0*/  F2FP.SATFINITE.E5M2.F32.PACK_AB_MERGE_C R0, R8, R9, RZ ;  /* 0x000000090800723e */ /* 0x002fc600048060ff */
        /* <DEDUP_REMOVED lines=46> */
[----:B------:R-:W4:Y:S04]  /*223c0*/  LDL.LU R6, [R1+0x2a8] ;  /* 0x0002a80001067983 */ /* 0x000f280000300800 */
[----:B------:R-:W4:Y:S04]  /*223d0*/  LDL.LU R5, [R1+0x2ac] ;  /* 0x0002ac0001057983 */ /* 0x000f280000300800 */
[----:B------:R-:W5:Y:S04]  /*223e0*/  LDL.LU R4, [R1+0x280] ;  /* 0x0002800001047983 */ /* 0x000f680000300800 */
[----:B------:R-:W5:Y:S04]  /*223f0*/  LDL.LU R9, [R1+0x284] ;  /* 0x0002840001097983 */ /* 0x000f680000300800 */
        /* <DEDUP_REMOVED lines=21> */
[----:B------:R-:W3:Y:S01]  /*22550*/  LDL.LU R16, [R1+0x1fc] ;  /* 0x0001fc0001107983 */ /* 0x000ee20000300800 */
        /* <DEDUP_REMOVED lines=41> */
[----:B------:R-:W2:Y:S01]  /*227f0*/  LDL.LU R11, [R1+0xafc] ;  /* 0x000afc00010b7983 */ /* 0x000ea20000300800 */
[----:B-----5:R-:W-:Y:S02]  /*22800*/  F2FP.SATFINITE.E5M2.F32.PACK_AB_MERGE_C R9, R9, R4, RZ ;  /* 0x000000040909723e */ /* 0x020fe400048060ff */
[----:B----4-:R-:W-:Y:S01]  /*22810*/  F2FP.SATFINITE.E5M2.F32.PACK_AB_MERGE_C R5, R5, R6, RZ ;  /* 0x000000060505723e */ /* 0x010fe200048060ff */
[----:B------:R-:W-:Y:S01]  /*22820*/  STL [R1+0x108], R10 ;  /* 0x0001080a01007387 */ /* 0x000fe20000100800 */
[----:B---3--:R-:W-:Y:S02]  /*22830*/  F2FP.SATFINITE.E5M2.F32.PACK_AB_MERGE_C R8, R8, R2, RZ ;  /* 0x000000020808723e */ /* 0x008fe400048060ff */
[----:B------:R-:W-:Y:S02]  /*22840*/  F2FP.SATFINITE.E5M2.F32.PACK_AB_MERGE_C R3, R0, R3, RZ ;  /* 0x000000030003723e */ /* 0x000fe400048060ff */
[----:B------:R-:W-:Y:S02]  /*22850*/  F2FP.SATFINITE.E5M2.F32.PACK_AB_MERGE_C R0, R28, R29, RZ ;  /* 0x0000001d1c00723e */ /* 0x000fe400048060ff */
[----:B------:R-:W-:-:S02]  /*22860*/  F2FP.SATFINITE.E5M2.F32.PACK_AB_MERGE_C R15, R15, R27, RZ ;  /* 0x0000001b0f0f723e */ /* 0x000fc400048060ff */
[----:B------:R-:W-:Y:S02]  /*22870*/  F2FP.SATFINITE.E5M2.F32.PACK_AB_MERGE_C R14, R14, R26, RZ ;  /* 0x0000001a0e0e723e */ /* 0x000fe400048060ff */
[----:B------:R-:W-:Y:S02]  /*22880*/  F2FP.SATFINITE.E5M2.F32.PACK_AB_MERGE_C R13, R13, R25, RZ ;  /* 0x000000190d0d723e */ /* 0x000fe400048060ff */
[----:B------:R-:W-:Y:S02]  /*22890*/  F2FP.SATFINITE.E5M2.F32.PACK_AB_MERGE_C R12, R12, R24, RZ ;  /* 0x000000180c0c723e */ /* 0x000fe400048060ff */
[----:B------:R-:W-:Y:S02]  /*228a0*/  F2FP.SATFINITE.E5M2.F32.PACK_AB_MERGE_C R19, R19, R23, RZ ;  /* 0x000000171313723e */ /* 0x000fe400048060ff */
[----:B------:R-:W-:Y:S02]  /*228b0*/  F2FP.SATFINITE.E5M2.F32.PACK_AB_MERGE_C R18, R18, R22, RZ ;  /* 0x000000161212723e */ /* 0x000fe400048060ff */
[----:B------:R-:W-:-:S02]  /*228c0*/  F2FP.SATFINITE.E5M2.F32.PACK_AB_MERGE_C R17, R17, R21, RZ ;  /* 0x000000151111723e */ /* 0x000fc400048060ff */
[----:B------:R-:W-:Y:S02]  /*228d0*/  F2FP.SATFINITE.E5M2.F32.PACK_AB_MERGE_C R16, R16, R20, RZ ;  /* 0x000000141010723e */ /* 0x000fe400048060ff */
[----:B--2---:R-:W-:-:S05]  /*228e0*/  F2FP.SATFINITE.E5M2.F32.PACK_AB_MERGE_C R7, R7, R11, RZ ;  /* 0x0000000b0707723e */ /* 0x004fca00048060ff */
[----:B------:R-:W-:Y:S04]  /*228f0*/  STL [R1+0x104], R7 ;  /* 0x0001040701007387 */ /* 0x000fe80000100800 */
[----:B------:R-:W-:Y:S04]  /*22900*/  STL [R1+0xacc], R9 ;  /* 0x000acc0901007387 */ /* 0x000fe80000100800 */
[----:B------:R-:W-:Y:S04]  /*22910*/  STL [R1+0x100], R5 ;  /* 0x0001000501007387 */ /* 0x000fe80000100800 */
[----:B------:R-:W-:Y:S04]  /*22920*/  STL [R1+0xad0], R8 ;  /* 0x000ad00801007387 */ /* 0x000fe80000100800 */
[----:B------:R-:W-:Y:S04]  /*22930*/  STL [R1+0xad4], R3 ;  /* 0x000ad40301007387 */ /* 0x000fe80000100800 */
[----:B------:R-:W-:Y:S04]  /*22940*/  STL [R1+0xad8], R0 ;  /* 0x000ad80001007387 */ /* 0x000fe80000100800 */
[----:B------:R0:W-:Y:S04]  /*22950*/  STL.64 [R1+0xaa8], R14 ;  /* 0x000aa80e01007387 */ /* 0x0001e80000100a00 */
[----:B------:R-:W-:Y:S04]  /*22960*/  STL.64 [R1+0xaa0], R12 ;  /* 0x000aa00c01007387 */ /* 0x000fe80000100a00 */
[----:B0-----:R-:W2:Y:S04]  /*22970*/  LDL.LU R14, [R1+0x1d0] ;  /* 0x0001d000010e7983 */ /* 0x001ea80000300800 */
[----:B------:R-:W2:Y:S04]  /*22980*/  LDL.LU R23, [R1+0x1d4] ;  /* 0x0001d40001177983 */ /* 0x000ea80000300800 */
[----:B------:R-:W3:Y:S04]  /*22990*/  LDL.LU R15, [R1+0x1d8] ;  /* 0x0001d800010f7983 */ /* 0x000ee80000300800 */
[----:B------:R-:W3:Y:S04]  /*229a0*/  LDL.LU R22, [R1+0x1dc] ;  /* 0x0001dc0001167983 */ /* 0x000ee80000300800 */
[----:B------:R-:W4:Y:S04]  /*229b0*/  LDL.LU R21, [R1+0x1b4] ;  /* 0x0001b40001157983 */ /* 0x000f280000300800 */
[----:B------:R-:W5:Y:S04]  /*229c0*/  LDL.LU R20, [R1+0x1bc] ;  /* 0x0001bc0001147983 */ /* 0x000f680000300800 */
[----:B-----5:R0:W-:Y:S04]  /*229d0*/  STL [R1+0xaf8], R20 ;  /* 0x000af81401007387 */ /* 0x0201e80000100800 */
[----:B0-----:R-:W4:Y:S04]  /*229e0*/  LDL.LU R20, [R1+0x1b0] ;  /* 0x0001b00001147983 */ /* 0x001f280000300800 */
[----:B------:R-:W5:Y:S04]  /*229f0*/  LDL.LU R27, [R1+0x194] ;  /* 0x00019400011b7983 */ /* 0x000f680000300800 */
[----:B-----5:R0:W-:Y:S04]  /*22a00*/  STL [R1+0xaf4], R27 ;  /* 0x000af41b01007387 */ /* 0x0201e80000100800 */
[----:B0-----:R-:W5:Y:S04]  /*22a10*/  LDL.LU R27, [R1+0x1b8] ;  /* 0x0001b800011b7983 */ /* 0x001f680000300800 */
[----:B------:R-:W2:Y:S04]  /*22a20*/  LDL.LU R26, [R1+0x19c] ;  /* 0x00019c00011a7983 */ /* 0x000ea80000300800 */
[----:B--2---:R0:W-:Y:S04]  /*22a30*/  STL [R1+0xaf0], R26 ;  /* 0x000af01a01007387 */ /* 0x0041e80000100800 */
[----:B0-----:R-:W2:Y:S04]  /*22a40*/  LDL.LU R26, [R1+0x190] ;  /* 0x00019000011a7983 */ /* 0x001ea80000300800 */
[----:B------:R-:W3:Y:S04]  /*22a50*/  LDL.LU R25, [R1+0x174] ;  /* 0x0001740001197983 */ /* 0x000ee80000300800 */
[----:B---3--:R0:W-:Y:S04]  /*22a60*/  STL [R1+0xaec], R25 ;  /* 0x000aec1901007387 */ /* 0x0081e80000100800 */
[----:B0-----:R-:W3:Y:S04]  /*22a70*/  LDL.LU R25, [R1+0x198] ;  /* 0x0001980001197983 */ /* 0x001ee80000300800 */
[----:B------:R-:W4:Y:S04]  /*22a80*/  LDL.LU R11, [R1+0x178] ;  /* 0x00017800010b7983 */ /* 0x000f280000300800 */
[----:B----4-:R0:W-:Y:S04]  /*22a90*/  STL [R1+0xae8], R11 ;  /* 0x000ae80b01007387 */ /* 0x0101e80000100800 */
[----:B0-----:R-:W4:Y:S04]  /*22aa0*/  LDL.LU R11, [R1+0x170] ;  /* 0x00017000010b7983 */ /* 0x001f280000300800 */
[----:B------:R-:W4:Y:S04]  /*22ab0*/  LDL.LU R24, [R1+0x17c] ;  /* 0x00017c0001187983 */ /* 0x000f280000300800 */
[----:B------:R-:W5:Y:S04]  /*22ac0*/  LDL.LU R0, [R1+0x15c] ;  /* 0x00015c0001007983 */ /* 0x000f680000300800 */
[----:B-----5:R0:W-:Y:S04]  /*22ad0*/  STL [R1+0xae0], R0 ;  /* 0x000ae00001007387 */ /* 0x0201e80000100800 */
[----:B0-----:R-:W5:Y:S04]  /*22ae0*/  LDL.LU R0, [R1+0x154] ;  /* 0x0001540001007983 */ /* 0x001f680000300800 */
[----:B------:R-:W2:Y:S04]  /*22af0*/  LDL.LU R3, [R1+0x130] ;  /* 0x0001300001037983 */ /* 0x000ea80000300800 */
[----:B--2---:R0:W-:Y:S04]  /*22b00*/  STL [R1+0xadc], R3 ;  /* 0x000adc0301007387 */ /* 0x0041e80000100800 */
[----:B0-----:R-:W2:Y:S01]  /*22b10*/  LDL.LU R3, [R1+0x158] ;  /* 0x0001580001037983 */ /* 0x001ea20000300800 */
[----:B------:R-:W-:-:S02]  /*22b20*/  F2FP.SATFINITE.E5M2.F32.PACK_AB_MERGE_C R23, R23, R14, RZ ;  /* 0x0000000e1717723e */ /* 0x000fc400048060ff */
[----:B------:R-:W-:Y:S02]  /*22b30*/  F2FP.SATFINITE.E5M2.F32.PACK_AB_MERGE_C R22, R22, R15, RZ ;  /* 0x0000000f1616723e */ /* 0x000fe400048060ff */
[----:B------:R-:W-:Y:S01]  /*22b40*/  F2FP.SATFINITE.E5M2.F32.PACK_AB_MERGE_C R21, R21, R20, RZ ;  /* 0x000000141515723e */ /* 0x000fe200048060ff */
[----:B--2---:R0:W-:Y:S04]  /*22b50*/  STL [R1+0xae4], R3 ;  /* 0x000ae40301007387 */ /* 0x0041e80000100800 */
[----:B0-----:R-:W5:Y:S04]  /*22b60*/  LDL.LU R3, [R1+0x150] ;  /* 0x0001500001037983 */ /* 0x001f680000300800 */
        /* <DEDUP_REMOVED lines=11> */
[----:B------:R0:W-:Y:S04]  /*22c20*/  STL.64 [R1+0xa98], R18 ;  /* 0x000a981201007387 */ /* 0x0001e80000100a00 */
[----:B0-----:R-:W2:Y:S04]  /*22c30*/  LDL.LU R18, [R1+0xc8] ;  /* 0x0000c80001127983 */ /* 0x001ea80000300800 */
[----:B------:R-:W2:Y:S04]  /*22c40*/  LDL.LU R19, [R1+0xcc] ;  /* 0x0000cc0001137983 */ /* 0x000ea80000300800 */
[----:B------:R0:W-:Y:S04]  /*22c50*/  STL.64 [R1+0xa90], R16 ;  /* 0x000a901001007387 */ /* 0x0001e80000100a00 */
[----:B0-----:R-:W2:Y:S04]  /*22c60*/  LDL.LU R16, [R1+0xc0] ;  /* 0x0000c00001107983 */ /* 0x001ea80000300800 */
[----:B------:R-:W2:Y:S04]  /*22c70*/  LDL.LU R17, [R1+0xc4] ;  /* 0x0000c40001117983 */ /* 0x000ea80000300800 */
[----:B------:R-:W2:Y:S04]  /*22c80*/  LDL.LU R13, [R1+0x4d4] ;  /* 0x0004d400010d7983 */ /* 0x000ea80000300800 */
[----:B------:R-:W2:Y:S04]  /*22c90*/  LDL.LU R14, [R1+0x54] ;  /* 0x00005400010e7983 */ /* 0x000ea80000300800 */
[----:B------:R-:W2:Y:S04]  /*22ca0*/  LDL.LU R15, [R1+0xc] ;  /* 0x00000c00010f7983 */ /* 0x000ea80000300800 */
[----:B------:R-:W3:Y:S02]  /*22cb0*/  LDL.LU R20, [R1+0xaf8] ;  /* 0x000af80001147983 */ /* 0x000ee40000300800 */
[----:B---3--:R-:W-:-:S02]  /*22cc0*/  F2FP.SATFINITE.E5M2.F32.PACK_AB_MERGE_C R20, R20, R27, RZ ;  /* 0x0000001b1414723e */ /* 0x008fc400048060ff */
[----:B------:R-:W3:Y:S02]  /*22cd0*/  LDL.LU R27, [R1+0xaf4] ;  /* 0x000af400011b7983 */ /* 0x000ee40000300800 */
[----:B---3--:R-:W-:Y:S02]  /*22ce0*/  F2FP.SATFINITE.E5M2.F32.PACK_AB_MERGE_C R27, R27, R26, RZ ;  /* 0x0000001a1b1b723e */ /* 0x008fe400048060ff */
[----:B------:R-:W3:Y:S02]  /*22cf0*/  LDL.LU R26, [R1+0xaf0] ;  /* 0x000af000011a7983 */ /* 0x000ee40000300800 */
[----:B---3--:R-:W-:Y:S02]  /*22d00*/  F2FP.SATFINITE.E5M2.F32.PACK_AB_MERGE_C R26, R26, R25, RZ ;  /* 0x000000191a1a723e */ /* 0x008fe400048060ff */
[----:B------:R-:W4:Y:S02]  /*22d10*/  LDL.LU R25, [R1+0xaec] ;  /* 0x000aec0001197983 */ /* 0x000f240000300800 */
[----:B----4-:R-:W-:-:S02]  /*22d20*/  F2FP.SATFINITE.E5M2.F32.PACK_AB_MERGE_C R25, R25, R11, RZ ;  /* 0x0000000b1919723e */ /* 0x010fc400048060ff */
[----:B------:R-:W3:Y:S01]  /*22d30*/  LDL.LU R11, [R1+0xae8] ;  /* 0x000ae800010b7983 */ /* 0x000ee20000300800 */
[----:B-----5:R-:W-:-:S03]  /*22d40*/  F2FP.SATFINITE.E5M2.F32.PACK_AB_MERGE_C R0, R0, R3, RZ ;  /* 0x000000030000723e */ /* 0x020fc600048060ff */
[----:B------:R0:W-:Y:S04]  /*22d50*/  STL.64 [R1+0xa78], R26 ;  /* 0x000a781a01007387 */ /* 0x0001e80000100a00 */
[----:B0-----:R-:W4:Y:S04]  /*22d60*/  LDL.LU R26, [R1+0xe4] ;  /* 0x0000e400011a7983 */ /* 0x001f280000300800 */
[----:B------:R-:W5:Y:S01]  /*22d70*/  LDL.LU R27, [R1+0xe8] ;  /* 0x0000e800011b7983 */ /* 0x000f620000300800 */
[----:B---3--:R-:W-:-:S05]  /*22d80*/  F2FP.SATFINITE.E5M2.F32.PACK_AB_MERGE_C R24, R24, R11, RZ ;  /* 0x0000000b1818723e */ /* 0x008fca00048060ff */
[----:B------:R0:W-:Y:S04]  /*22d90*/  STL.64 [R1+0xa70], R24 ;  /* 0x000a701801007387 */ /* 0x0001e80000100a00 */
[----:B0-----:R-:W3:Y:S04]  /*22da0*/  LDL.LU R24, [R1+0xfc] ;  /* 0x0000fc0001187983 */ /* 0x001ee80000300800 */
[----:B------:R-:W4:Y:S04]  /*22db0*/  LDL.LU R25, [R1+0xe0] ;  /* 0x0000e00001197983 */ /* 0x000f280000300800 */
[----:B------:R-:W2:Y:S04]  /*22dc0*/  LDL.LU R3, [R1+0xae4] ;  /* 0x000ae40001037983 */ /* 0x000ea80000300800 */
[----:B------:R0:W-:Y:S04]  /*22dd0*/  STL [R1+0x14], R0 ;  /* 0x0000140001007387 */ /* 0x0001e80000100800 */
[----:B0-----:R-:W2:Y:S01]  /*22de0*/  LDL.LU R0, [R1+0xae0] ;  /* 0x000ae00001007983 */ /* 0x001ea20000300800 */
[----:B------:R-:W0:Y:S01]  /*22df0*/  S2R R11, SR_TID.X ;  /* 0x00000000000b7919 */ /* 0x000e220000002100 */
[----:B--2---:R-:W-:-:S02]  /*22e00*/  F2FP.SATFINITE.E5M2.F32.PACK_AB_MERGE_C R0, R0, R3, RZ ;  /* 0x000000030000723e */ /* 0x004fc400048060ff */
[----:B------:R-:W2:Y:S01]  /*22e10*/  LDL.LU R3, [R1+0xadc] ;  /* 0x000adc0001037983 */ /* 0x000ea20000300800 */
[----:B------:R-:W-:Y:S02]  /*22e20*/  F2FP.SATFINITE.E5M2.F32.PACK_AB_MERGE_C R10, R10, R9, RZ ;  /* 0x000000090a0a723e */ /* 0x000fe400048060ff */
[----:B0-----:R-:W-:Y:S01]  /*22e30*/  LOP3.LUT R11, R11, 0x20, RZ, 0xc0, !PT ;  /* 0x000000200b0b7812 */ /* 0x001fe200078ec0ff */
[----:B------:R0:W-:Y:S01]  /*22e40*/  STL [R1+0x10], R0 ;  /* 0x0000100001007387 */ /* 0x0001e20000100800 */
[----:B------:R-:W-:Y:S02]  /*22e50*/  F2FP.SATFINITE.E5M2.F32.PACK_AB_MERGE_C R28, R28, R8, RZ ;  /* 0x000000081c1c723e */ /* 0x000fe400048060ff */
[----:B------:R-:W-:Y:S02]  /*22e60*/  F2FP.SATFINITE.E5M2.F32.PACK_AB_MERGE_C R6, R6, R7, RZ ;  /* 0x000000070606723e */ /* 0x000fe400048060ff */
[----:B------:R-:W-:Y:S01]  /*22e70*/  R2UR UR4, R11 ;  /* 0x000000000b0472ca */ /* 0x000fe200000e0000 */
[----:B0-----:R-:W5:Y:S01]  /*22e80*/  LDL.LU R0, [R1+0xad8] ;  /* 0x000ad80001007983 */ /* 0x001f620000300800 */
[----:B------:R-:W-:-:S02]  /*22e90*/  F2FP.SATFINITE.E5M2.F32.PACK_AB_MERGE_C R4, R4, R5, RZ ;  /* 0x000000050404723e */ /* 0x000fc400048060ff */
[----:B---3--:R-:W-:Y:S02]  /*22ea0*/  F2FP.SATFINITE.E5M2.F32.PACK_AB_MERGE_C R24, R24, R2, RZ ;  /* 0x000000021818723e */ /* 0x008fe400048060ff */
[----:B------:R-:W-:Y:S02]  /*22eb0*/  F2FP.SATFINITE.E5M2.F32.PACK_AB_MERGE_C R19, R19, R18, RZ ;  /* 0x000000121313723e */ /* 0x000fe400048060ff */
[----:B--2---:R-:W-:Y:S02]  /*22ec0*/  F2FP.SATFINITE.E5M2.F32.PACK_AB_MERGE_C R29, R29, R3, RZ ;  /* 0x000000031d1d723e */ /* 0x004fe400048060ff */
[----:B------:R-:W2:Y:S04]  /*22ed0*/  LDL.LU R3, [R1+0xad4] ;  /* 0x000ad40001037983 */ /* 0x000ea80000300800 */
[----:B------:R-:W3:Y:S04]  /*22ee0*/  LDL.LU R8, [R1+0xad0] ;  /* 0x000ad00001087983 */ /* 0x000ee80000300800 */
[----:B------:R-:W2:Y:S04]  /*22ef0*/  LDL.LU R9, [R1+0xacc] ;  /* 0x000acc0001097983 */ /* 0x000ea80000300800 */
[----:B------:R0:W-:Y:S04]  /*22f00*/  STL [R1+0x24], R10 ;  /* 0x0000240a01007387 */ /* 0x0001e80000100800 */
[----:B0-----:R-:W3:Y:S04]  /*22f10*/  LDL.LU R10, [R1+0xac8] ;  /* 0x000ac800010a7983 */ /* 0x001ee80000300800 */
[----:B------:R-:W3:Y:S04]  /*22f20*/  LDL.LU R11, [R1+0xac4] ;  /* 0x000ac400010b7983 */ /* 0x000ee80000300800 */
[----:B------:R-:W2:Y:S04]  /*22f30*/  LDL.LU R7, [R1+0xac0] ;  /* 0x000ac00001077983 */ /* 0x000ea80000300800 */
[----:B------:R0:W-:Y:S04]  /*22f40*/  STL [R1+0x20], R6 ;  /* 0x0000200601007387 */ /* 0x0001e80000100800 */
[----:B0-----:R-:W3:Y:S04]  /*22f50*/  LDL.LU R6, [R1+0xabc] ;  /* 0x000abc0001067983 */ /* 0x001ee80000300800 */
[----:B------:R-:W3:Y:S04]  /*22f60*/  LDL.LU R5, [R1+0xab8] ;  /* 0x000ab80001057983 */ /* 0x000ee80000300800 */
[----:B------:R0:W-:Y:S04]  /*22f70*/  STL [R1+0x1c], R4 ;  /* 0x00001c0401007387 */ /* 0x0001e80000100800 */
[----:B0-----:R-:W3:Y:S04]  /*22f80*/  LDL.LU R4, [R1+0xab4] ;  /* 0x000ab40001047983 */ /* 0x001ee80000300800 */
[----:B------:R-:W3:Y:S04]  /*22f90*/  LDL.LU R2, [R1+0xab0] ;  /* 0x000ab00001027983 */ /* 0x000ee80000300800 */
[----:B------:R4:W-:Y:S02]  /*22fa0*/  STL [R1+0x18], R24 ;  /* 0x0000181801007387 */ /* 0x0009e40000100800 */
[----:B----4-:R-:W-:-:S02]  /*22fb0*/  F2FP.SATFINITE.E5M2.F32.PACK_AB_MERGE_C R24, R26, R25, RZ ;  /* 0x000000191a18723e */ /* 0x010fc400048060ff */
[----:B-----5:R-:W-:-:S03]  /*22fc0*/  F2FP.SATFINITE.E5M2.F32.PACK_AB_MERGE_C R25, R12, R27, RZ ;  /* 0x0000001b0c19723e */ /* 0x020fc600048060ff */
[----:B------:R0:W-:Y:S04]  /*22fd0*/  STL [R1+0xac], R24 ;  /* 0x0000ac1801007387 */ /* 0x0001e80000100800 */
[----:B------:R-:W-:Y:S01]  /*22fe0*/  STL [R1+0xa8], R25 ;  /* 0x0000a81901007387 */ /* 0x000fe20000100800 */
[----:B0-----:R-:W-:-:S03]  /*22ff0*/  F2FP.SATFINITE.E5M2.F32.PACK_AB_MERGE_C R24, R17, R16, RZ ;  /* 0x000000101118723e */ /* 0x001fc600048060ff */
[----:B------:R-:W4:Y:S04]  /*23000*/  LDL R16, [R1+0xa4] ;  /* 0x0000a40001107983 */ /* 0x000f280000100800 */
[----:B------:R-:W5:Y:S04]  /*23010*/  LDL R17, [R1+0xa1c] ;  /* 0x000a1c0001117983 */ /* 0x000f680000100800 */
[----:B------:R-:W-:Y:S04]  /*23020*/  STL [R1+0x2c], R24 ;  /* 0x00002c1801007387 */ /* 0x000fe80000100800 */
[----:B------:R-:W5:Y:S04]  /*23030*/  LDL.LU R18, [R1+0x4] ;  /* 0x0000040001127983 */ /* 0x000f680000300800 */
[----:B------:R0:W-:Y:S04]  /*23040*/  STL [R1+0x28], R19 ;  /* 0x0000281301007387 */ /* 0x0001e80000100800 */
[----:B0-----:R-:W5:Y:S01]  /*23050*/  LDL.LU R19, [R1] ;  /* 0x0000000001137983 */ /* 0x001f620000300800 */
[----:B------:R-:W0:Y:S01]  /*23060*/  S2R R12, SR_TID.X ;  /* 0x00000000000c7919 */ /* 0x000e220000002100 */
[----:B------:R-:W-:Y:S01]  /*23070*/  ULEA UR4, UR4, UR18, 0x5 ;  /* 0x0000001204047291 */ /* 0x000fe2000f8e283f */
[----:B0-----:R-:W-:-:S02]  /*23080*/  LOP3.LUT R12, R12, 0x1f, RZ, 0xc0, !PT ;  /* 0x0000001f0c0c7812 */ /* 0x001fc400078ec0ff */
[----:B--2---:R-:W-:Y:S02]  /*23090*/  PRMT R7, R15, 0x5410, R7 ;  /* 0x000054100f077816 */ /* 0x004fe40000000007 */
[----:B---3--:R-:W-:Y:S02]  /*230a0*/  PRMT R6, R14, 0x5410, R6 ;  /* 0x000054100e067816 */ /* 0x008fe40000000006 */
[----:B------:R-:W-:Y:S02]  /*230b0*/  PRMT R5, R13, 0x5410, R5 ;  /* 0x000054100d057816 */ /* 0x000fe40000000005 */
[----:B------:R-:W-:Y:S02]  /*230c0*/  PRMT R4, R2, 0x5410, R4 ;  /* 0x0000541002047816 */ /* 0x000fe40000000004 */
[----:B------:R-:W-:Y:S01]  /*230d0*/  LEA R2, R12, UR4, 0x4 ;  /* 0x000000040c027c11 */ /* 0x000fe2000f8e20ff */
[----:B------:R-:W-:Y:S01]  /*230e0*/  ULDC UR4, c[0x0][0x22c] ;  /* 0x00008b0000047ab9 */ /* 0x000fe20000000800 */
[----:B------:R-:W2:Y:S04]  /*230f0*/  LDL.LU R12, [R1+0x50] ;  /* 0x00005000010c7983 */ /* 0x000ea80000300800 */
[----:B------:R4:W-:Y:S04]  /*23100*/  STSM.16.M88.4 [R2], R4 ;  /* 0x0000000402007844 */ /* 0x0009e80000000200 */
[----:B------:R-:W2:Y:S04]  /*23110*/  LDL.LU R13, [R1+0x5c] ;  /* 0x00005c00010d7983 */ /* 0x000ea80000300800 */
[----:B------:R-:W3:Y:S04]  /*23120*/  LDL.LU R14, [R1+0x8] ;  /* 0x00000800010e7983 */ /* 0x000ee80000300800 */
[----:B------:R-:W3:Y:S04]  /*23130*/  LDL.LU R15, [R1+0x58] ;  /* 0x00005800010f7983 */ /* 0x000ee80000300800 */
[----:B------:R-:W3:Y:S04]  /*23140*/  LDL.LU R25, [R1+0x4e8] ;  /* 0x0004e80001197983 */ /* 0x000ee80000300800 */
[----:B------:R-:W3:Y:S01]  /*23150*/  LDL.LU R26, [R1+0x1a0] ;  /* 0x0001a000011a7983 */ /* 0x000ee20000300800 */
[----:B----4-:R-:W-:-:S03]  /*23160*/  VIADD R4, R16, 0x1 ;  /* 0x0000000110047836 */ /* 0x010fc60000000000 */
[----:B------:R-:W4:Y:S01]  /*23170*/  LDL.LU R27, [R1+0x4e4] ;  /* 0x0004e400011b7983 */ /* 0x000f220000300800 */
[----:B------:R-:W-:Y:S01]  /*23180*/  VIADD R5, R16, 0x2 ;  /* 0x0000000210057836 */ /* 0x000fe20000000000 */
[----:B-----5:R-:W-:Y:S01]  /*23190*/  ISETP.GE.AND P0, PT, R17, UR6, PT ;  /* 0x0000000611007c0c */ /* 0x020fe2000bf06270 */
[----:B------:R-:W0:Y:S01]  /*231a0*/  S2R R24, SR_TID.X ;  /* 0x0000000000187919 */ /* 0x000e220000002100 */
[----:B------:R-:W-:Y:S01]  /*231b0*/  PRMT R6, R9, 0x5410, R3 ;  /* 0x0000541009067816 */ /* 0x000fe20000000003 */
[----:B------:R-:W-:Y:S01]  /*231c0*/  ULDC UR6, c[0x0][0x248] ;  /* 0x0000920000067ab9 */ /* 0x000fe20000000800 */
[----:B------:R-:W-:Y:S01]  /*231d0*/  ISETP.LT.AND P5, PT, R4, UR4, !P0 ;  /* 0x0000000404007c0c */ /* 0x000fe2000c7a1270 */
[C---:B------:R-:W-:Y:S01]  /*231e0*/  VIADD R4, R16.reuse, 0x3 ;  /* 0x0000000310047836 */ /* 0x040fe20000000000 */
[----:B------:R-:W-:Y:S01]  /*231f0*/  ISETP.LT.AND P4, PT, R5, UR5, !P0 ;  /* 0x0000000505007c0c */ /* 0x000fe2000c781270 */
[----:B------:R-:W-:Y:S01]  /*23200*/  VIADD R5, R16, 0x4 ;  /* 0x0000000410057836 */ /* 0x000fe20000000000 */
[----:B------:R-:W-:Y:S01]  /*23210*/  ULDC UR4, c[0x0][0x22c] ;  /* 0x00008b0000047ab9 */ /* 0x000fe20000000800 */
[----:B------:R-:W-:Y:S01]  /*23220*/  ULDC UR5, c[0x0][0x22c] ;  /* 0x00008b0000057ab9 */ /* 0x000fe20000000800 */
[----:B------:R-:W5:Y:S01]  /*23230*/  LDL.LU R16, [R1+0x74] ;  /* 0x0000740001107983 */ /* 0x000f620000300800 */
[----:B------:R-:W-:Y:S01]  /*23240*/  ISETP.LT.AND P3, PT, R4, UR4, !P0 ;  /* 0x0000000404007c0c */ /* 0x000fe2000c761270 */
[----:B------:R-:W-:Y:S01]  /*23250*/  ULDC UR4, c[0x0][0x244] ;  /* 0x0000910000047ab9 */ /* 0x000fe20000000800 */
[----:B------:R-:W-:Y:S01]  /*23260*/  ISETP.LT.AND P1, PT, R5, UR5, !P0 ;  /* 0x0000000505007c0c */ /* 0x000fe2000c721270 */
[----:B------:R-:W5:Y:S01]  /*23270*/  LDL.LU R17, [R1+0x7c] ;  /* 0x00007c0001117983 */ /* 0x000f620000300800 */
[----:B------:R-:W-:-:S03]  /*23280*/  PRMT R4, R18, 0x5410, R11 ;  /* 0x0000541012047816 */ /* 0x000fc6000000000b */
[----:B------:R-:W2:Y:S01]  /*23290*/  LDL.LU R11, [R1+0x4dc] ;  /* 0x0004dc00010b7983 */ /* 0x000ea20000300800 */
[----:B------:R-:W-:-:S03]  /*232a0*/  PRMT R5, R19, 0x5410, R10 ;  /* 0x0000541013057816 */ /* 0x000fc6000000000a */
[----:B------:R-:W2:Y:S01]  /*232b0*/  LDL.LU R10, [R1+0x4d0] ;  /* 0x0004d000010a7983 */ /* 0x000ea20000300800 */
[----:B------:R-:W-:-:S03]  /*232c0*/  PRMT R7, R8, 0x5410, R0 ;  /* 0x0000541008077816 */ /* 0x000fc60000000000 */
[----:B------:R-:W4:Y:S04]  /*232d0*/  LDL.LU R18, [R1+0x70] ;  /* 0x0000700001127983 */ /* 0x000f280000300800 */
[----:B------:R-:W4:Y:S04]  /*232e0*/  LDL.LU R19, [R1+0x78] ;  /* 0x0000780001137983 */ /* 0x000f280000300800 */
[----:B------:R-:W3:Y:S04]  /*232f0*/  LDL.LU R9, [R1+0x4e0] ;  /* 0x0004e00001097983 */ /* 0x000ee80000300800 */
[----:B------:R-:W4:Y:S04]  /*23300*/  LDL.LU R3, [R1+0x1a4] ;  /* 0x0001a40001037983 */ /* 0x000f280000300800 */
[----:B------:R-:W3:Y:S04]  /*23310*/  LDL.LU R8, [R1+0x4d8] ;  /* 0x0004d80001087983 */ /* 0x000ee80000300800 */
[----:B------:R-:W-:Y:S01]  /*23320*/  STSM.16.M88.4 [R2+0x200], R4 ;  /* 0x0002000402007844 */ /* 0x000fe20000000200 */
[----:B0-----:R-:W-:-:S03]  /*23330*/  LOP3.LUT R24, R24, 0x3f, RZ, 0xc0, !PT ;  /* 0x0000003f18187812 */ /* 0x001fc600078ec0ff */
[----:B------:R-:W5:Y:S01]  /*23340*/  LDL.LU R0, [R1+0x38] ;  /* 0x0000380001007983 */ /* 0x000f620000300800 */
[----:B------:R-:W-:Y:S01]  /*23350*/  LEA R24, R24, UR18, 0x4 ;  /* 0x0000001218187c11 */ /* 0x000fe2000f8e20ff */
[----:B------:R-:W-:Y:S06]  /*23360*/  BAR.SYNC.DEFER_BLOCKING 0x0 ;  /* 0x0000000000007b1d */ /* 0x000fec0000010000 */
[----:B------:R-:W0:Y:S04]  /*23370*/  LDS.128 R4, [R24] ;  /* 0x0000000018047984 */ /* 0x000e280000000c00 */
[----:B------:R-:W-:Y:S04]  /*23380*/  STL [R1+0xa0], R24 ;  /* 0x0000a01801007387 */ /* 0x000fe80000100800 */
[----:B0-----:R0:W-:Y:S04]  /*23390*/  STL.64 [R1+0xa60], R6 ;  /* 0x000a600601007387 */ /* 0x0011e80000100a00 */
[----:B0-----:R-:W4:Y:S04]  /*233a0*/  LDL.LU R6, [R1+0x3c] ;  /* 0x00003c0001067983 */ /* 0x001f280000300800 */
[----:B------:R-:W5:Y:S04]  /*233b0*/  LDL.LU R7, [R1+0x30] ;  /* 0x0000300001077983 */ /* 0x000f680000300800 */
[----:B------:R0:W-:Y:S04]  /*233c0*/  STL.64 [R1+0xa58], R4 ;  /* 0x000a580401007387 */ /* 0x0001e80000100a00 */
[----:B0-----:R-:W4:Y:S01]  /*233d0*/  LDL.LU R5, [R1+0x34] ;  /* 0x0000340001057983 */ /* 0x001f220000300800 */
[----:B---3--:R-:W-:-:S02]  /*233e0*/  PRMT R8, R9, 0x5410, R8 ;  /* 0x0000541009087816 */ /* 0x008fc40000000008 */
[----:B--2---:R-:W-:Y:S02]  /*233f0*/  PRMT R9, R11, 0x5410, R10 ;  /* 0x000054100b097816 */ /* 0x004fe4000000000a */
[----:B------:R-:W-:Y:S02]  /*23400*/  PRMT R10, R13, 0x5410, R12 ;  /* 0x000054100d0a7816 */ /* 0x000fe4000000000c */
[----:B------:R-:W-:Y:S02]  /*23410*/  PRMT R11, R15, 0x5410, R14 ;  /* 0x000054100f0b7816 */ /* 0x000fe4000000000e */
[----:B------:R-:W0:Y:S01]  /*23420*/  LDS.128 R12, [R24+0x400] ;  /* 0x00040000180c7984 */ /* 0x000e220000000c00 */
[----:B------:R-:W-:Y:S06]  /*23430*/  BAR.SYNC.DEFER_BLOCKING 0x0 ;  /* 0x0000000000007b1d */ /* 0x000fec0000010000 */
[----:B0-----:R-:W-:Y:S04]  /*23440*/  STL.64 [R1], R12 ;  /* 0x0000000c01007387 */ /* 0x001fe80000100a00 */
[----:B------:R0:W-:Y:S04]  /*23450*/  STL.64 [R1+0x8], R14 ;  /* 0x0000080e01007387 */ /* 0x0001e80000100a00 */
[----:B0-----:R-:W2:Y:S04]  /*23460*/  LDL.LU.64 R14, [R1+0xaa8] ;  /* 0x000aa800010e7983 */ /* 0x001ea80000300a00 */
[----:B------:R-:W2:Y:S04]  /*23470*/  LDL.LU.64 R12, [R1+0xaa0] ;  /* 0x000aa000010c7983 */ /* 0x000ea80000300a00 */
[----:B------:R5:W-:Y:S04]  /*23480*/  STSM.16.M88.4 [R2], R8 ;  /* 0x0000000802007844 */ /* 0x000be80000000200 */
[----:B------:R-:W3:Y:S01]  /*23490*/  LDL.LU R4, [R1+0x68] ;  /* 0x0000680001047983 */ /* 0x000ee20000300800 */
[----:B-----5:R-:W-:-:S02]  /*234a0*/  PRMT R9, R0, 0x5410, R7 ;  /* 0x0000541000097816 */ /* 0x020fc40000000007 */
[----:B----4-:R-:W-:Y:S02]  /*234b0*/  PRMT R8, R6, 0x5410, R5 ;  /* 0x0000541006087816 */ /* 0x010fe40000000005 */
[----:B------:R-:W4:Y:S04]  /*234c0*/  LDL.LU R5, [R1+0x1cc] ;  /* 0x0001cc0001057983 */ /* 0x000f280000300800 */
[----:B------:R-:W4:Y:S04]  /*234d0*/  LDL.LU R6, [R1+0x1e4] ;  /* 0x0001e40001067983 */ /* 0x000f280000300800 */
[----:B------:R-:W5:Y:S04]  /*234e0*/  LDL.LU R7, [R1+0x1c8] ;  /* 0x0001c80001077983 */ /* 0x000f680000300800 */
[----:B------:R-:W5:Y:S01]  /*234f0*/  LDL.LU R0, [R1+0x1e0] ;  /* 0x0001e00001007983 */ /* 0x000f620000300800 */
[----:B--2---:R-:W-:-:S02]  /*23500*/  PRMT R10, R15, 0x5410, R13 ;  /* 0x000054100f0a7816 */ /* 0x004fc4000000000d */
[----:B------:R-:W-:-:S05]  /*23510*/  PRMT R11, R14, 0x5410, R12 ;  /* 0x000054100e0b7816 */ /* 0x000fca000000000c */
[----:B------:R-:W-:Y:S01]  /*23520*/  STSM.16.M88.4 [R2+0x200], R8 ;  /* 0x0002000802007844 */ /* 0x000fe20000000200 */
[----:B------:R-:W-:Y:S01]  /*23530*/  BAR.SYNC.DEFER_BLOCKING 0x0 ;  /* 0x0000000000007b1d */ /* 0x000fe20000010000 */
[----:B------:R-:W-:Y:S02]  /*23540*/  PRMT R14, R17, 0x5410, R16 ;  /* 0x00005410110e7816 */ /* 0x000fe40000000010 */
[----:B------:R-:W-:-:S03]  /*23550*/  PRMT R15, R19, 0x5410, R18 ;  /* 0x00005410130f7816 */ /* 0x000fc60000000012 */
[----:B------:R-:W0:Y:S04]  /*23560*/  LDS.128 R8, [R24] ;  /* 0x0000000018087984 */ /* 0x000e280000000c00 */
[----:B------:R-:W1:Y:S01]  /*23570*/  LDS.128 R16, [R24+0x400] ;  /* 0x0004000018107984 */ /* 0x000e620000000c00 */
[----:B------:R-:W-:Y:S02]  /*23580*/  PRMT R12, R25, 0x5410, R3 ;  /* 0x00005410190c7816 */ /* 0x000fe40000000003 */
[----:B------:R-:W-:Y:S01]  /*23590*/  PRMT R13, R27, 0x5410, R26 ;  /* 0x000054101b0d7816 */ /* 0x000fe2000000001a */
[----:B------:R-:W-:Y:S06]  /*235a0*/  BAR.SYNC.DEFER_BLOCKING 0x0 ;  /* 0x0000000000007b1d */ /* 0x000fec0000010000 */
[----:B------:R-:W2:Y:S04]  /*235b0*/  LDL.LU R3, [R1+0x124] ;  /* 0x0001240001037983 */ /* 0x000ea80000300800 */
[----:B------:R-:W2:Y:S04]  /*235c0*/  LDL.LU R25, [R1+0x12c] ;  /* 0x00012c0001197983 */ /* 0x000ea80000300800 */
[----:B------:R-:W4:Y:S04]  /*235d0*/  LDL.LU R26, [R1+0x120] ;  /* 0x00012000011a7983 */ /* 0x000f280000300800 */
[----:B------:R-:W4:Y:S04]  /*235e0*/  LDL.LU R27, [R1+0x128] ;  /* 0x00012800011b7983 */ /* 0x000f280000300800 */
[----:B------:R-:W-:Y:S04]  /*235f0*/  STSM.16.M88.4 [R2], R12 ;  /* 0x0000000c02007844 */ /* 0x000fe80000000200 */
[----:B0-----:R0:W-:Y:S04]  /*23600*/  STL [R1+0xa48], R9 ;  /* 0x000a480901007387 */ /* 0x0011e80000100800 */
[----:B0-----:R-:W3:Y:S04]  /*23610*/  LDL.LU R9, [R1+0x60] ;  /* 0x0000600001097983 */ /* 0x001ee80000300800 */
[----:B------:R0:W-:Y:S04]  /*23620*/  STL.64 [R1+0xa40], R10 ;  /* 0x000a400a01007387 */ /* 0x0001e80000100a00 */
[----:B0-----:R-:W5:Y:S04]  /*23630*/  LDL.LU R10, [R1+0x64] ;  /* 0x00006400010a7983 */ /* 0x001f680000300800 */
[----:B------:R-:W5:Y:S04]  /*23640*/  LDL.LU R11, [R1+0x6c] ;  /* 0x00006c00010b7983 */ /* 0x000f680000300800 */
[----:B-1----:R-:W-:Y:S04]  /*23650*/  STL.64 [R1+0x30], R16 ;  /* 0x0000301001007387 */ /* 0x002fe80000100a00 */
[----:B------:R0:W-:Y:S04]  /*23660*/  STL.64 [R1+0x38], R18 ;  /* 0x0000381201007387 */ /* 0x0001e80000100a00 */
[----:B0-----:R-:W2:Y:S04]  /*23670*/  LDL.LU.64 R18, [R1+0xa98] ;  /* 0x000a980001127983 */ /* 0x001ea80000300a00 */
[----:B------:R-:W2:Y:S04]  /*23680*/  LDL.LU.64 R16, [R1+0xa90] ;  /* 0x000a900001107983 */ /* 0x000ea80000300a00 */
[----:B------:R-:W4:Y:S04]  /*23690*/  LDL.LU R12, [R1+0x44] ;  /* 0x00004400010c7983 */ /* 0x000f280000300800 */
[----:B------:R-:W4:Y:S04]  /*236a0*/  LDL.LU R13, [R1+0x4c] ;  /* 0x00004c00010d7983 */ /* 0x000f280000300800 */
[----:B------:R-:W3:Y:S04]  /*236b0*/  LDL.LU R14, [R1+0x40] ;  /* 0x00004000010e7983 */ /* 0x000ee80000300800 */
[----:B------:R-:W3:Y:S01]  /*236c0*/  LDL.LU R15, [R1+0x48] ;  /* 0x00004800010f7983 */ /* 0x000ee20000300800 */
[----:B----4-:R-:W-:-:S02]  /*236d0*/  PRMT R12, R13, 0x5410, R12 ;  /* 0x000054100d0c7816 */ /* 0x010fc4000000000c */
[----:B---3--:R-:W-:Y:S02]  /*236e0*/  PRMT R13, R15, 0x5410, R14 ;  /* 0x000054100f0d7816 */ /* 0x008fe4000000000e */
[----:B--2---:R-:W-:Y:S02]  /*236f0*/  PRMT R14, R19, 0x5410, R17 ;  /* 0x00005410130e7816 */ /* 0x004fe40000000011 */
[----:B------:R-:W-:Y:S01]  /*23700*/  PRMT R15, R18, 0x5410, R16 ;  /* 0x00005410120f7816 */ /* 0x000fe20000000010 */
[----:B------:R-:W2:Y:S04]  /*23710*/  LDL.LU R19, [R1+0x90] ;  /* 0x0000900001137983 */ /* 0x000ea80000300800 */
[----:B------:R-:W2:Y:S04]  /*23720*/  LDL.LU R17, [R1+0x98] ;  /* 0x0000980001117983 */ /* 0x000ea80000300800 */
[----:B------:R-:W3:Y:S04]  /*23730*/  LDL.LU R18, [R1+0x94] ;  /* 0x0000940001127983 */ /* 0x000ee80000300800 */
[----:B------:R-:W3:Y:S04]  /*23740*/  LDL.LU R16, [R1+0x9c] ;  /* 0x00009c0001107983 */ /* 0x000ee80000300800 */
[----:B------:R0:W-:Y:S04]  /*23750*/  STSM.16.M88.4 [R2+0x200], R12 ;  /* 0x0002000c02007844 */ /* 0x0001e80000000200 */
[----:B0-----:R-:W4:Y:S04]  /*23760*/  LDL.LU R12, [R1+0x1ac] ;  /* 0x0001ac00010c7983 */ /* 0x001f280000300800 */
[----:B------:R-:W4:Y:S04]  /*23770*/  LDL.LU R13, [R1+0x1c4] ;  /* 0x0001c400010d7983 */ /* 0x000f280000300800 */
[----:B------:R-:W5:Y:S04]  /*23780*/  LDL.LU R14, [R1+0x1a8] ;  /* 0x0001a800010e7983 */ /* 0x000f680000300800 */
[----:B------:R-:W5:Y:S01]  /*23790*/  LDL.LU R15, [R1+0x1c0] ;  /* 0x0001c000010f7983 */ /* 0x000f620000300800 */
[----:B------:R-:W-:Y:S01]  /*237a0*/  BAR.SYNC.DEFER_BLOCKING 0x0 ;  /* 0x0000000000007b1d */ /* 0x000fe20000010000 */
[----:B----4-:R-:W-:-:S02]  /*237b0*/  PRMT R12, R13, 0x5410, R12 ;  /* 0x000054100d0c7816 */ /* 0x010fc4000000000c */
[----:B-----5:R-:W-:Y:S02]  /*237c0*/  PRMT R13, R15, 0x5410, R14 ;  /* 0x000054100f0d7816 */ /* 0x020fe4000000000e */
[----:B---3--:R-:W-:Y:S02]  /*237d0*/  PRMT R14, R16, 0x5410, R18 ;  /* 0x00005410100e7816 */ /* 0x008fe40000000012 */
[----:B--2---:R-:W-:Y:S02]  /*237e0*/  PRMT R15, R17, 0x5410, R19 ;  /* 0x00005410110f7816 */ /* 0x004fe40000000013 */
[----:B------:R-:W0:Y:S04]  /*237f0*/  LDS.128 R16, [R24] ;  /* 0x0000000018107984 */ /* 0x000e280000000c00 */
[----:B0-----:R-:W-:Y:S04]  /*23800*/  STL.64 [R1+0x40], R16 ;  /* 0x0000401001007387 */ /* 0x001fe80000100a00 */
[----:B------:R-:W-:Y:S04]  /*23810*/  STL.64 [R1+0x48], R18 ;  /* 0x0000481201007387 */ /* 0x000fe80000100a00 */
[----:B------:R-:W0:Y:S01]  /*23820*/  LDS.128 R16, [R24+0x400] ;  /* 0x0004000018107984 */ /* 0x000e220000000c00 */
[----:B------:R-:W-:Y:S06]  /*23830*/  BAR.SYNC.DEFER_BLOCKING 0x0 ;  /* 0x0000000000007b1d */ /* 0x000fec0000010000 */
[----:B------:R1:W-:Y:S02]  /*23840*/  STSM.16.M88.4 [R2], R12 ;  /* 0x0000000c02007844 */ /* 0x0003e40000000200 */
[----:B-1----:R-:W-:-:S02]  /*23850*/  PRMT R12, R11, 0x5410, R10 ;  /* 0x000054100b0c7816 */ /* 0x002fc4000000000a */
[----:B------:R-:W-:Y:S02]  /*23860*/  PRMT R13, R4, 0x5410, R9 ;  /* 0x00005410040d7816 */ /* 0x000fe40000000009 */
[----:B------:R-:W-:Y:S02]  /*23870*/  PRMT R14, R23, 0x5410, R21 ;  /* 0x00005410170e7816 */ /* 0x000fe40000000015 */
[----:B------:R-:W-:Y:S01]  /*23880*/  PRMT R15, R22, 0x5410, R20 ;  /* 0x00005410160f7816 */ /* 0x000fe20000000014 */
[----:B0-----:R-:W-:Y:S04]  /*23890*/  STL.64 [R1+0x50], R16 ;  /* 0x0000501001007387 */ /* 0x001fe80000100a00 */
[----:B------:R0:W-:Y:S04]  /*238a0*/  STSM.16.M88.4 [R2+0x200], R12 ;  /* 0x0002000c02007844 */ /* 0x0001e80000000200 */
[----:B------:R-:W-:Y:S01]  /*238b0*/  STL.64 [R1+0x58], R18 ;  /* 0x0000581201007387 */ /* 0x000fe20000100a00 */
[----:B0-----:R-:W-:-:S02]  /*238c0*/  PRMT R14, R25, 0x5410, R3 ;  /* 0x00005410190e7816 */ /* 0x001fc40000000003 */
[----:B------:R-:W-:Y:S02]  /*238d0*/  PRMT R15, R27, 0x5410, R26 ;  /* 0x000054101b0f7816 */ /* 0x000fe4000000001a */
[----:B------:R-:W-:Y:S02]  /*238e0*/  PRMT R12, R6, 0x5410, R5 ;  /* 0x00005410060c7816 */ /* 0x000fe40000000005 */
[----:B------:R-:W-:Y:S01]  /*238f0*/  PRMT R13, R0, 0x5410, R7 ;  /* 0x00005410000d7816 */ /* 0x000fe20000000007 */
[----:B------:R-:W-:Y:S04]  /*23900*/  STL.64 [R1+0xa88], R14 ;  /* 0x000a880e01007387 */ /* 0x000fe80000100a00 */
[----:B------:R-:W-:Y:S04]  /*23910*/  STL.64 [R1+0xa80], R12 ;  /* 0x000a800c01007387 */ /* 0x000fe80000100a00 */
[----:B------:R-:W2:Y:S04]  /*23920*/  LDL.LU R22, [R1+0x14c] ;  /* 0x00014c0001167983 */ /* 0x000ea80000300800 */
[----:B------:R-:W3:Y:S04]  /*23930*/  LDL.LU R20, [R1+0x140] ;  /* 0x0001400001147983 */ /* 0x000ee80000300800 */
[----:B------:R-:W3:Y:S04]  /*23940*/  LDL.LU R9, [R1+0x148] ;  /* 0x0001480001097983 */ /* 0x000ee80000300800 */
[----:B------:R-:W4:Y:S04]  /*23950*/  LDL.LU R23, [R1+0xb4] ;  /* 0x0000b40001177983 */ /* 0x000f280000300800 */
[----:B------:R-:W5:Y:S01]  /*23960*/  LDL.LU R21, [R1+0xbc] ;  /* 0x0000bc0001157983 */ /* 0x000f620000300800 */
[----:B------:R-:W-:Y:S06]  /*23970*/  BAR.SYNC.DEFER_BLOCKING 0x0 ;  /* 0x0000000000007b1d */ /* 0x000fec0000010000 */
[----:B------:R-:W0:Y:S04]  /*23980*/  LDS.128 R12, [R24] ;  /* 0x00000000180c7984 */ /* 0x000e280000000c00 */
[----:B------:R-:W1:Y:S01]  /*23990*/  LDS.128 R24, [R24+0x400] ;  /* 0x0004000018187984 */ /* 0x000e620000000c00 */
[----:B------:R-:W-:Y:S06]  /*239a0*/  BAR.SYNC.DEFER_BLOCKING 0x0 ;  /* 0x0000000000007b1d */ /* 0x000fec0000010000 */
[----:B----4-:R4:W-:Y:S04]  /*239b0*/  STL [R1+0xa6c], R23 ;  /* 0x000a6c1701007387 */ /* 0x0109e80000100800 */
[----:B----4-:R-:W2:Y:S04]  /*239c0*/  LDL.LU R23, [R1+0x144] ;  /* 0x0001440001177983 */ /* 0x010ea80000300800 */
[----:B-----5:R4:W-:Y:S04]  /*239d0*/  STL [R1+0xa68], R21 ;  /* 0x000a681501007387 */ /* 0x0209e80000100800 */
[----:B----4-:R-:W4:Y:S04]  /*239e0*/  LDL.LU R21, [R1+0x200] ;  /* 0x0002000001157983 */ /* 0x010f280000300800 */
        /* <DEDUP_REMOVED lines=12> */
[----:B0-----:R-:W-:Y:S04]  /*23ab0*/  STL.64 [R1+0x60], R12 ;  /* 0x0000600c01007387 */ /* 0x001fe80000100a00 */
[----:B------:R0:W-:Y:S04]  /*23ac0*/  STL.64 [R1+0x68], R14 ;  /* 0x0000680e01007387 */ /* 0x0001e80000100a00 */
[----:B0-----:R-:W3:Y:S04]  /*23ad0*/  LDL.LU.64 R14, [R1+0xa88] ;  /* 0x000a8800010e7983 */ /* 0x001ee80000300a00 */
[----:B------:R-:W3:Y:S04]  /*23ae0*/  LDL.LU.64 R12, [R1+0xa80] ;  /* 0x000a8000010c7983 */ /* 0x000ee80000300a00 */
[----:B-1----:R-:W-:Y:S04]  /*23af0*/  STL.64 [R1+0x70], R24 ;  /* 0x0000701801007387 */ /* 0x002fe80000100a00 */
[----:B------:R0:W-:Y:S04]  /*23b00*/  STL.64 [R1+0x78], R26 ;  /* 0x0000781a01007387 */ /* 0x0001e80000100a00 */
[----:B0-----:R-:W2:Y:S04]  /*23b10*/  LDL.LU.64 R26, [R1+0xa78] ;  /* 0x000a7800011a7983 */ /* 0x001ea80000300a00 */
[----:B------:R-:W2:Y:S04]  /*23b20*/  LDL.LU.64 R24, [R1+0xa70] ;  /* 0x000a700001187983 */ /* 0x000ea80000300a00 */
[----:B---3--:R0:W-:Y:S04]  /*23b30*/  STSM.16.M88.4 [R2], R12 ;  /* 0x0000000c02007844 */ /* 0x0081e80000000200 */
[----:B0-----:R-:W3:Y:S04]  /*23b40*/  LDL.LU R12, [R1+0x84] ;  /* 0x00008400010c7983 */ /* 0x001ee80000300800 */
[----:B------:R-:W3:Y:S04]  /*23b50*/  LDL.LU R13, [R1+0x8c] ;  /* 0x00008c00010d7983 */ /* 0x000ee80000300800 */
[----:B------:R-:W4:Y:S04]  /*23b60*/  LDL.LU R14, [R1+0x80] ;  /* 0x00008000010e7983 */ /* 0x000f280000300800 */
[----:B------:R-:W4:Y:S01]  /*23b70*/  LDL.LU R15, [R1+0x88] ;  /* 0x00008800010f7983 */ /* 0x000f220000300800 */
[----:B---3--:R-:W-:-:S02]  /*23b80*/  PRMT R12, R13, 0x5410, R12 ;  /* 0x000054100d0c7816 */ /* 0x008fc4000000000c */
[----:B----4-:R-:W-:Y:S02]  /*23b90*/  PRMT R13, R15, 0x5410, R14 ;  /* 0x000054100f0d7816 */ /* 0x010fe4000000000e */
[----:B--2---:R-:W-:Y:S02]  /*23ba0*/  PRMT R14, R27, 0x5410, R25 ;  /* 0x000054101b0e7816 */ /* 0x004fe40000000019 */
[----:B------:R-:W2:Y:S04]  /*23bb0*/  LDL.LU R27, [R1+0x1e8] ;  /* 0x0001e800011b7983 */ /* 0x000ea80000300800 */
[----:B------:R-:W3:Y:S01]  /*23bc0*/  LDL R25, [R1+0xa0] ;  /* 0x0000a00001197983 */ /* 0x000ee20000100800 */
[----:B------:R-:W-:-:S03]  /*23bd0*/  PRMT R15, R26, 0x5410, R24 ;  /* 0x000054101a0f7816 */ /* 0x000fc60000000018 */
[----:B------:R-:W4:Y:S04]  /*23be0*/  LDL.LU R26, [R1+0x1ec] ;  /* 0x0001ec00011a7983 */ /* 0x000f280000300800 */
[----:B------:R0:W-:Y:S04]  /*23bf0*/  STSM.16.M88.4 [R2+0x200], R12 ;  /* 0x0002000c02007844 */ /* 0x0001e80000000200 */
[----:B------:R-:W4:Y:S01]  /*23c00*/  LDL.LU R24, [R1+0x204] ;  /* 0x0002040001187983 */ /* 0x000f220000300800 */
[----:B0-----:R-:W-:Y:S02]  /*23c10*/  PRMT R14, R22, 0x5410, R23 ;  /* 0x00005410160e7816 */ /* 0x001fe40000000017 */
[----:B------:R-:W-:Y:S01]  /*23c20*/  PRMT R15, R9, 0x5410, R20 ;  /* 0x00005410090f7816 */ /* 0x000fe20000000014 */
[----:B------:R-:W-:Y:S01]  /*23c30*/  BAR.SYNC.DEFER_BLOCKING 0x0 ;  /* 0x0000000000007b1d */ /* 0x000fe20000010000 */
[----:B--2---:R-:W-:-:S05]  /*23c40*/  PRMT R13, R21, 0x5410, R27 ;  /* 0x00005410150d7816 */ /* 0x004fca000000001b */
[----:B---3--:R-:W0:Y:S04]  /*23c50*/  LDS.128 R20, [R25] ;  /* 0x0000000019147984 */ /* 0x008e280000000c00 */
[----:B0-----:R-:W-:Y:S04]  /*23c60*/  STL.64 [R1+0x80], R20 ;  /* 0x0000801401007387 */ /* 0x001fe80000100a00 */
[----:B------:R-:W-:Y:S04]  /*23c70*/  STL.64 [R1+0x88], R22 ;  /* 0x0000881601007387 */ /* 0x000fe80000100a00 */
[----:B------:R-:W0:Y:S04]  /*23c80*/  LDS.128 R20, [R25+0x400] ;  /* 0x0004000019147984 */ /* 0x000e280000000c00 */
[----:B0-----:R-:W-:Y:S04]  /*23c90*/  STL [R1+0x94], R21 ;  /* 0x0000941501007387 */ /* 0x001fe80000100800 */
[----:B------:R0:W-:Y:S04]  /*23ca0*/  STL.64 [R1+0x98], R22 ;  /* 0x0000981601007387 */ /* 0x0001e80000100a00 */
[----:B0-----:R-:W2:Y:S04]  /*23cb0*/  LDL.LU R23, [R1+0xa6c] ;  /* 0x000a6c0001177983 */ /* 0x001ea80000300800 */
[----:B------:R-:W2:Y:S01]  /*23cc0*/  LDL.LU R21, [R1+0xa68] ;  /* 0x000a680001157983 */ /* 0x000ea20000300800 */
[----:B----4-:R-:W-:Y:S01]  /*23cd0*/  PRMT R12, R24, 0x5410, R26 ;  /* 0x00005410180c7816 */ /* 0x010fe2000000001a */
[----:B------:R-:W-:Y:S06]  /*23ce0*/  BAR.SYNC.DEFER_BLOCKING 0x0 ;  /* 0x0000000000007b1d */ /* 0x000fec0000010000 */
[----:B------:R5:W-:Y:S02]  /*23cf0*/  STSM.16.M88.4 [R2], R12 ;  /* 0x0000000c02007844 */ /* 0x000be40000000200 */
[----:B-----5:R-:W-:-:S02]  /*23d00*/  PRMT R13, R16, 0x5410, R18 ;  /* 0x00005410100d7816 */ /* 0x020fc40000000012 */
[----:B------:R-:W-:Y:S02]  /*23d10*/  PRMT R14, R19, 0x5410, R29 ;  /* 0x00005410130e7816 */ /* 0x000fe4000000001d */
[----:B------:R-:W-:Y:S01]  /*23d20*/  PRMT R15, R17, 0x5410, R28 ;  /* 0x00005410110f7816 */ /* 0x000fe2000000001c */
[----:B------:R-:W-:Y:S01]  /*23d30*/  IMAD.MOV.U32 R9, RZ, RZ, R20 ;  /* 0x000000ffff097224 */ /* 0x000fe200078e0014 */
[----:B------:R-:W-:-:S04]  /*23d40*/  PRMT R22, R7, 0x5410, R6 ;  /* 0x0000541007167816 */ /* 0x000fc80000000006 */
[----:B------:R0:W-:Y:S01]  /*23d50*/  STL.64 [R1+0xa50], R8 ;  /* 0x000a500801007387 */ /* 0x0001e20000100a00 */
[----:B------:R-:W-:Y:S02]  /*23d60*/  PRMT R20, R11, 0x5410, R10 ;  /* 0x000054100b147816 */ /* 0x000fe4000000000a */
[----:B--2---:R-:W-:-:S05]  /*23d70*/  PRMT R12, R21, 0x5410, R23 ;  /* 0x00005410150c7816 */ /* 0x004fca0000000017 */
[----:B------:R-:W-:Y:S01]  /*23d80*/  STSM.16.M88.4 [R2+0x200], R12 ;  /* 0x0002000c02007844 */ /* 0x000fe20000000200 */
[----:B------:R-:W-:Y:S06]  /*23d90*/  BAR.SYNC.DEFER_BLOCKING 0x0 ;  /* 0x0000000000007b1d */ /* 0x000fec0000010000 */
[----:B------:R-:W1:Y:S04]  /*23da0*/  LDS.128 R12, [R25] ;  /* 0x00000000190c7984 */ /* 0x000e680000000c00 */
[----:B------:R-:W2:Y:S01]  /*23db0*/  LDS.128 R16, [R25+0x400] ;  /* 0x0004000019107984 */ /* 0x000ea20000000c00 */
[----:B------:R-:W-:-:S03]  /*23dc0*/  PRMT R21, R5, 0x5410, R4 ;  /* 0x0000541005157816 */ /* 0x000fc60000000004 */
[----:B------:R-:W3:Y:S04]  /*23dd0*/  LDL.LU R4, [R1+0x244] ;  /* 0x0002440001047983 */ /* 0x000ee80000300800 */
[----:B------:R-:W4:Y:S04]  /*23de0*/  LDL.LU R26, [R1+0x228] ;  /* 0x00022800011a7983 */ /* 0x000f280000300800 */
[----:B------:R-:W4:Y:S04]  /*23df0*/  LDL.LU R5, [R1+0x240] ;  /* 0x0002400001057983 */ /* 0x000f280000300800 */
[----:B------:R-:W5:Y:S04]  /*23e00*/  LDL.LU R24, [R1+0x184] ;  /* 0x0001840001187983 */ /* 0x000f680000300800 */
[----:B------:R-:W5:Y:S04]  /*23e10*/  LDL.LU R6, [R1+0x18c] ;  /* 0x00018c0001067983 */ /* 0x000f680000300800 */
[----:B------:R-:W3:Y:S01]  /*23e20*/  LDL.LU R27, [R1+0x180] ;  /* 0x00018000011b7983 */ /* 0x000ee20000300800 */
[----:B------:R-:W-:Y:S01]  /*23e30*/  PRMT R23, R3, 0x5410, R0 ;  /* 0x0000541003177816 */ /* 0x000fe20000000000 */
[----:B------:R-:W-:Y:S06]  /*23e40*/  BAR.SYNC.DEFER_BLOCKING 0x0 ;  /* 0x0000000000007b1d */ /* 0x000fec0000010000 */
[----:B------:R-:W3:Y:S04]  /*23e50*/  LDL.LU R7, [R1+0x188] ;  /* 0x0001880001077983 */ /* 0x000ee80000300800 */
[----:B0-----:R-:W3:Y:S04]  /*23e60*/  LDL.LU R8, [R1+0x10c] ;  /* 0x00010c0001087983 */ /* 0x001ee80000300800 */
[----:B------:R-:W3:Y:S04]  /*23e70*/  LDL.LU R28, [R1+0x100] ;  /* 0x00010000011c7983 */ /* 0x000ee80000300800 */
[----:B------:R-:W3:Y:S04]  /*23e80*/  LDL.LU R9, [R1+0x108] ;  /* 0x0001080001097983 */ /* 0x000ee80000300800 */
[----:B------:R-:W3:Y:S04]  /*23e90*/  LDL.LU R3, [R1+0xa1c] ;  /* 0x000a1c0001037983 */ /* 0x000ee80000300800 */
[----:B------:R-:W3:Y:S04]  /*23ea0*/  LDL.LU R29, [R1+0x2c] ;  /* 0x00002c00011d7983 */ /* 0x000ee80000300800 */
[----:B------:R-:W3:Y:S04]  /*23eb0*/  LDL.LU R10, [R1+0xac] ;  /* 0x0000ac00010a7983 */ /* 0x000ee80000300800 */
[----:B------:R-:W3:Y:S04]  /*23ec0*/  LDL.LU R11, [R1+0x28] ;  /* 0x00002800010b7983 */ /* 0x000ee80000300800 */
[----:B------:R-:W3:Y:S04]  /*23ed0*/  LDL.LU R0, [R1+0xa8] ;  /* 0x0000a80001007983 */ /* 0x000ee80000300800 */
[----:B-1----:R0:W-:Y:S04]  /*23ee0*/  STL [R1+0xa2c], R12 ;  /* 0x000a2c0c01007387 */ /* 0x0021e80000100800 */
[----:B0-----:R-:W3:Y:S04]  /*23ef0*/  LDL.LU R12, [R1+0x104] ;  /* 0x00010400010c7983 */ /* 0x001ee80000300800 */
[----:B------:R0:W-:Y:S04]  /*23f00*/  STL [R1+0xa28], R13 ;  /* 0x000a280d01007387 */ /* 0x0001e80000100800 */
[----:B0-----:R-:W3:Y:S04]  /*23f10*/  LDL.LU R13, [R1+0x22c] ;  /* 0x00022c00010d7983 */ /* 0x001ee80000300800 */
[----:B------:R0:W-:Y:S04]  /*23f20*/  STL [R1+0xa24], R14 ;  /* 0x000a240e01007387 */ /* 0x0001e80000100800 */
[----:B0-----:R-:W3:Y:S04]  /*23f30*/  LDL.LU R14, [R1+0x20] ;  /* 0x00002000010e7983 */ /* 0x001ee80000300800 */
[----:B------:R0:W-:Y:S04]  /*23f40*/  STL [R1+0xa20], R15 ;  /* 0x000a200f01007387 */ /* 0x0001e80000100800 */
[----:B------:R-:W-:Y:S04]  /*23f50*/  STSM.16.M88.4 [R2], R20 ;  /* 0x0000001402007844 */ /* 0x000fe80000000200 */
[----:B0-----:R-:W3:Y:S04]  /*23f60*/  LDL.LU R15, [R1+0x18] ;  /* 0x00001800010f7983 */ /* 0x001ee80000300800 */
[----:B--2---:R0:W-:Y:S04]  /*23f70*/  STL [R1+0xa38], R17 ;  /* 0x000a381101007387 */ /* 0x0041e80000100800 */
[----:B0-----:R-:W2:Y:S04]  /*23f80*/  LDL.LU R17, [R1+0x24] ;  /* 0x0000240001117983 */ /* 0x001ea80000300800 */
[----:B------:R0:W-:Y:S04]  /*23f90*/  STL [R1+0xa34], R18 ;  /* 0x000a341201007387 */ /* 0x0001e80000100800 */
[----:B0-----:R-:W2:Y:S04]  /*23fa0*/  LDL R18, [R1+0xa4] ;  /* 0x0000a40001127983 */ /* 0x001ea80000100800 */
[----:B------:R0:W-:Y:S04]  /*23fb0*/  STL [R1+0xa30], R19 ;  /* 0x000a301301007387 */ /* 0x0001e80000100800 */
[----:B0-----:R-:W2:Y:S04]  /*23fc0*/  LDL.LU R19, [R1+0x1c] ;  /* 0x00001c0001137983 */ /* 0x001ea80000300800 */
[----:B------:R-:W2:Y:S04]  /*23fd0*/  LDL.LU R20, [R1+0xd4] ;  /* 0x0000d40001147983 */ /* 0x000ea80000300800 */
[----:B------:R-:W2:Y:S04]  /*23fe0*/  LDL.LU R21, [R1+0xdc] ;  /* 0x0000dc0001157983 */ /* 0x000ea80000300800 */
[----:B------:R-:W2:Y:S04]  /*23ff0*/  LDL.LU R22, [R1+0xd0] ;  /* 0x0000d00001167983 */ /* 0x000ea80000300800 */
[----:B------:R-:W2:Y:S01]  /*24000*/  LDL.LU R23, [R1+0xd8] ;  /* 0x0000d80001177983 */ /* 0x000ea20000300800 */
[----:B----4-:R-:W-:-:S02]  /*24010*/  PRMT R5, R5, 0x5410, R26 ;  /* 0x0000541005057816 */ /* 0x010fc4000000001a */
[----:B-----5:R-:W-:Y:S02]  /*24020*/  PRMT R6, R6, 0x5410, R24 ;  /* 0x0000541006067816 */ /* 0x020fe40000000018 */
[----:B---3--:R-:W-:Y:S02]  /*24030*/  PRMT R7, R7, 0x5410, R27 ;  /* 0x0000541007077816 */ /* 0x008fe4000000001b */
[----:B------:R-:W-:Y:S02]  /*24040*/  PRMT R4, R4, 0x5410, R13 ;  /* 0x0000541004047816 */ /* 0x000fe4000000000d */
[----:B--2---:R-:W-:Y:S02]  /*24050*/  PRMT R20, R21, 0x5410, R20 ;  /* 0x0000541015147816 */ /* 0x004fe40000000014 */
[----:B------:R-:W-:Y:S02]  /*24060*/  PRMT R21, R23, 0x5410, R22 ;  /* 0x0000541017157816 */ /* 0x000fe40000000016 */
[----:B------:R-:W-:-:S02]  /*24070*/  PRMT R22, R17, 0x5410, R19 ;  /* 0x0000541011167816 */ /* 0x000fc40000000013 */
[----:B------:R-:W-:-:S05]  /*24080*/  PRMT R23, R14, 0x5410, R15 ;  /* 0x000054100e177816 */ /* 0x000fca000000000f */
[----:B------:R-:W-:Y:S01]  /*24090*/  STSM.16.M88.4 [R2+0x200], R20 ;  /* 0x0002001402007844 */ /* 0x000fe20000000200 */
[----:B------:R-:W-:Y:S06]  /*240a0*/  BAR.SYNC.DEFER_BLOCKING 0x0 ;  /* 0x0000000000007b1d */ /* 0x000fec0000010000 */
[----:B------:R-:W0:Y:S04]  /*240b0*/  LDS.128 R20, [R25] ;  /* 0x0000000019147984 */ /* 0x000e280000000c00 */
[----:B------:R-:W1:Y:S01]  /*240c0*/  LDS.128 R24, [R25+0x400] ;  /* 0x0004000019187984 */ /* 0x000e620000000c00 */
[----:B------:R-:W-:Y:S06]  /*240d0*/  BAR.SYNC.DEFER_BLOCKING 0x0 ;  /* 0x0000000000007b1d */ /* 0x000fec0000010000 */
[----:B------:R2:W-:Y:S04]  /*240e0*/  STSM.16.M88.4 [R2], R4 ;  /* 0x0000000402007844 */ /* 0x0005e80000000200 */
[----:B--2---:R-:W2:Y:S04]  /*240f0*/  LDL.LU.64 R6, [R1+0xa60] ;  /* 0x000a600001067983 */ /* 0x004ea80000300a00 */
[----:B------:R-:W3:Y:S01]  /*24100*/  LDL.LU.64 R4, [R1+0xa58] ;  /* 0x000a580001047983 */ /* 0x000ee20000300a00 */
[----:B------:R-:W-:-:S02]  /*24110*/  PRMT R8, R8, 0x5410, R12 ;  /* 0x0000541008087816 */ /* 0x000fc4000000000c */
[----:B------:R-:W-:Y:S01]  /*24120*/  PRMT R9, R9, 0x5410, R28 ;  /* 0x0000541009097816 */ /* 0x000fe2000000001c */
[----:B------:R-:W-:Y:S01]  /*24130*/  IMAD R3, R3, UR4, RZ ;  /* 0x0000000403037c24 */ /* 0x000fe2000f8e02ff */
[----:B------:R-:W-:Y:S01]  /*24140*/  PRMT R10, R10, 0x5410, R29 ;  /* 0x000054100a0a7816 */ /* 0x000fe2000000001d */
[----:B------:R-:W-:Y:S01]  /*24150*/  ULDC.64 UR4, c[0x0][0x220] ;  /* 0x0000880000047ab9 */ /* 0x000fe20000000a00 */
[----:B------:R-:W-:Y:S01]  /*24160*/  PRMT R11, R0, 0x5410, R11 ;  /* 0x00005410000b7816 */ /* 0x000fe2000000000b */
[----:B------:R-:W4:Y:S04]  /*24170*/  LDL.LU R19, [R1] ;  /* 0x0000000001137983 */ /* 0x000f280000300800 */
[----:B------:R5:W-:Y:S01]  /*24180*/  STSM.16.M88.4 [R2+0x200], R8 ;  /* 0x0002000802007844 */ /* 0x000be20000000200 */
[----:B------:R-:W-:Y:S01]  /*24190*/  BAR.SYNC.DEFER_BLOCKING 0x0 ;  /* 0x0000000000007b1d */ /* 0x000fe20000010000 */
[----:B------:R-:W-:Y:S01]  /*241a0*/  IADD3 R0, P6, R3, UR4, RZ ;  /* 0x0000000403007c10 */ /* 0x000fe2000ffde0ff */
[C---:B------:R-:W-:Y:S01]  /*241b0*/  IMAD R29, R18.reuse, UR6, RZ ;  /* 0x00000006121d7c24 */ /* 0x040fe2000f8e02ff */
[----:B------:R-:W-:-:S03]  /*241c0*/  ISETP.LT.AND P2, PT, R18, UR7, !P0 ;  /* 0x0000000712007c0c */ /* 0x000fc6000c741270 */
[----:B------:R-:W-:Y:S01]  /*241d0*/  ULDC UR4, c[0x0][0x248] ;  /* 0x0000920000047ab9 */ /* 0x000fe20000000800 */
[----:B------:R-:W-:Y:S01]  /*241e0*/  ULDC UR6, c[0x0][0x22c] ;  /* 0x00008b0000067ab9 */ /* 0x000fe20000000800 */
[----:B------:R-:W4:Y:S01]  /*241f0*/  LDL.LU R15, [R1+0x4] ;  /* 0x00000400010f7983 */ /* 0x000f220000300800 */
[----:B-----5:R-:W-:Y:S01]  /*24200*/  LEA.HI.X.SX32 R2, R3, UR5, 0x1, P6 ;  /* 0x0000000503027c11 */ /* 0x020fe2000b0f0eff */
[C---:B------:R-:W-:Y:S01]  /*24210*/  VIADD R8, R29.reuse, UR4 ;  /* 0x000000041d087c36 */ /* 0x040fe20008000000 */
[C---:B------:R-:W-:Y:S01]  /*24220*/  IADD3 R28, P6, R29.reuse, R0, RZ ;  /* 0x000000001d1c7210 */ /* 0x040fe20007fde0ff */
[----:B------:R-:W-:Y:S01]  /*24230*/  ULDC UR4, c[0x0][0x248] ;  /* 0x0000920000047ab9 */ /* 0x000fe20000000800 */
[----:B------:R-:W-:Y:S01]  /*24240*/  VIADD R9, R18, 0x5 ;  /* 0x0000000512097836 */ /* 0x000fe20000000000 */
[----:B------:R-:W-:Y:S01]  /*24250*/  ULDC UR5, c[0x0][0x22c] ;  /* 0x00008b0000057ab9 */ /* 0x000fe20000000800 */
[----:B------:R-:W-:Y:S02]  /*24260*/  LEA.HI.X.SX32 R29, R29, R2, 0x1, P6 ;  /* 0x000000021d1d7211 */ /* 0x000fe400030f0eff */
[C---:B------:R-:W-:Y:S01]  /*24270*/  IADD3 R10, P6, R8.reuse, R0, RZ ;  /* 0x00000000080a7210 */ /* 0x040fe20007fde0ff */
[----:B------:R-:W-:Y:S01]  /*24280*/  VIADD R3, R8, UR4 ;  /* 0x0000000408037c36 */ /* 0x000fe20008000000 */
[----:B------:R-:W-:-:S02]  /*24290*/  ULDC UR4, c[0x0][0x248] ;  /* 0x0000920000047ab9 */ /* 0x000fc40000000800 */
[----:B------:R-:W-:Y:S02]  /*242a0*/  LEA.HI.X.SX32 R11, R8, R2, 0x1, P6 ;  /* 0x00000002080b7211 */ /* 0x000fe400030f0eff */
[C---:B---3--:R-:W-:Y:S02]  /*242b0*/  PRMT R12, R4.reuse, 0x7770, RZ ;  /* 0x00007770040c7816 */ /* 0x048fe400000000ff */
[----:B------:R-:W-:-:S03]  /*242c0*/  PRMT R8, R4, 0x7771, RZ ;  /* 0x0000777104087816 */ /* 0x000fc600000000ff */
[----:B------:R3:W-:Y:S01]  /*242d0*/  @P2 STG.E.U8 desc[UR30][R28.64], R12 ;  /* 0x0000000c1c002986 */ /* 0x0007e2000c10111e */
[----:B------:R-:W-:Y:S01]  /*242e0*/  ISETP.LT.AND P2, PT, R9, UR5, !P0 ;  /* 0x0000000509007c0c */ /* 0x000fe2000c741270 */
[----:B------:R-:W-:Y:S02]  /*242f0*/  ULDC UR5, c[0x0][0x22c] ;  /* 0x00008b0000057ab9 */ /* 0x000fe40000000800 */
[----:B------:R5:W-:Y:S01]  /*24300*/  @P5 STG.E.U8 desc[UR30][R10.64], R8 ;  /* 0x000000080a005986 */ /* 0x000be2000c10111e */
[----:B------:R-:W-:Y:S02]  /*24310*/  PRMT R9, R5, 0x7770, RZ ;  /* 0x0000777005097816 */ /* 0x000fe400000000ff */
[----:B---3--:R-:W-:Y:S01]  /*24320*/  IADD3 R28, P6, R3, R0, RZ ;  /* 0x00000000031c7210 */ /* 0x008fe20007fde0ff */
[----:B-----5:R-:W-:-:S03]  /*24330*/  VIADD R8, R18, 0x6 ;  /* 0x0000000612087836 */ /* 0x020fc60000000000 */
[C---:B------:R-:W-:Y:S02]  /*24340*/  LEA.HI.X.SX32 R29, R3.reuse, R2, 0x1, P6 ;  /* 0x00000002031d7211 */ /* 0x040fe400030f0eff */
[----:B------:R-:W-:Y:S01]  /*24350*/  ISETP.LT.AND P6, PT, R8, UR5, !P0 ;  /* 0x0000000508007c0c */ /* 0x000fe2000c7c1270 */
[----:B------:R-:W-:Y:S02]  /*24360*/  VIADD R8, R3, UR4 ;  /* 0x0000000403087c36 */ /* 0x000fe40008000000 */
[----:B------:R3:W-:Y:S01]  /*24370*/  @P4 STG.E.U8 desc[UR30][R28.64], R9 ;  /* 0x000000091c004986 */ /* 0x0007e2000c10111e */
[----:B------:R-:W-:Y:S01]  /*24380*/  VIADD R3, R18, 0x7 ;  /* 0x0000000712037836 */ /* 0x000fe20000000000 */
[----:B------:R-:W-:Y:S01]  /*24390*/  ULDC UR5, c[0x0][0x22c] ;  /* 0x00008b0000057ab9 */ /* 0x000fe20000000800 */
[----:B------:R-:W-:Y:S01]  /*243a0*/  ULDC UR4, c[0x0][0x248] ;  /* 0x0000920000047ab9 */ /* 0x000fe20000000800 */
[C---:B------:R-:W-:Y:S02]  /*243b0*/  IADD3 R10, P4, R8.reuse, R0, RZ ;  /* 0x00000000080a7210 */ /* 0x040fe40007f9e0ff */
[----:B------:R-:W-:Y:S01]  /*243c0*/  ISETP.LT.AND P5, PT, R3, UR5, !P0 ;  /* 0x0000000503007c0c */ /* 0x000fe2000c7a1270 */
[C---:B------:R-:W-:Y:S01]  /*243d0*/  VIADD R3, R8.reuse, UR4 ;  /* 0x0000000408037c36 */ /* 0x040fe20008000000 */
[----:B------:R-:W-:Y:S01]  /*243e0*/  LEA.HI.X.SX32 R11, R8, R2, 0x1, P4 ;  /* 0x00000002080b7211 */ /* 0x000fe200020f0eff */
[----:B------:R-:W-:Y:S01]  /*243f0*/  VIADD R8, R18, 0x8 ;  /* 0x0000000812087836 */ /* 0x000fe20000000000 */
[----:B------:R-:W-:Y:S01]  /*24400*/  ULDC UR4, c[0x0][0x22c] ;  /* 0x00008b0000047ab9 */ /* 0x000fe20000000800 */
[----:B------:R-:W-:Y:S01]  /*24410*/  ULDC UR5, c[0x0][0x22c] ;  /* 0x00008b0000057ab9 */ /* 0x000fe20000000800 */
[----:B---3--:R-:W-:-:S02]  /*24420*/  PRMT R29, R5, 0x7771, RZ ;  /* 0x00007771051d7816 */ /* 0x008fc400000000ff */
[----:B------:R-:W-:-:S03]  /*24430*/  IADD3 R28, P4, R3, R0, RZ ;  /* 0x00000000031c7210 */ /* 0x000fc60007f9e0ff */
[----:B------:R3:W-:Y:S01]  /*24440*/  @P3 STG.E.U8 desc[UR30][R10.64], R29 ;  /* 0x0000001d0a003986 */ /* 0x0007e2000c10111e */
[----:B------:R-:W-:Y:S01]  /*24450*/  ISETP.LT.AND P3, PT, R8, UR4, !P0 ;  /* 0x0000000408007c0c */ /* 0x000fe2000c761270 */
[----:B------:R-:W-:Y:S01]  /*24460*/  ULDC UR4, c[0x0][0x248] ;  /* 0x0000920000047ab9 */ /* 0x000fe20000000800 */
[----:B--2---:R-:W-:Y:S01]  /*24470*/  PRMT R9, R6, 0x7770, RZ ;  /* 0x0000777006097816 */ /* 0x004fe200000000ff */
[----:B------:R-:W-:Y:S01]  /*24480*/  VIADD R8, R18, 0x9 ;  /* 0x0000000912087836 */ /* 0x000fe20000000000 */
[C---:B---3--:R-:W-:Y:S01]  /*24490*/  LEA.HI.X.SX32 R29, R3.reuse, R2, 0x1, P4 ;  /* 0x00000002031d7211 */ /* 0x048fe200020f0eff */
[----:B------:R-:W-:Y:S01]  /*244a0*/  VIADD R3, R3, UR4 ;  /* 0x0000000403037c36 */ /* 0x000fe20008000000 */
[----:B------:R-:W-:Y:S02]  /*244b0*/  ULDC UR4, c[0x0][0x22c] ;  /* 0x00008b0000047ab9 */ /* 0x000fe40000000800 */
[----:B------:R-:W-:Y:S01]  /*244c0*/  ISETP.LT.AND P4, PT, R8, UR4, !P0 ;  /* 0x0000000408007c0c */ /* 0x000fe2000c781270 */
[----:B------:R2:W-:Y:S01]  /*244d0*/  @P1 STG.E.U8 desc[UR30][R28.64], R9 ;  /* 0x000000091c001986 */ /* 0x0005e2000c10111e */
[----:B------:R-:W-:Y:S01]  /*244e0*/  VIADD R8, R18, 0xa ;  /* 0x0000000a12087836 */ /* 0x000fe20000000000 */
[----:B------:R-:W-:Y:S01]  /*244f0*/  ULDC UR4, c[0x0][0x248] ;  /* 0x0000920000047ab9 */ /* 0x000fe20000000800 */
[----:B--2---:R-:W-:-:S02]  /*24500*/  IADD3 R28, P1, R3, R0, RZ ;  /* 0x00000000031c7210 */ /* 0x004fc40007f3e0ff */
[----:B------:R-:W-:Y:S02]  /*24510*/  PRMT R9, R6, 0x7771, RZ ;  /* 0x0000777106097816 */ /* 0x000fe400000000ff */
[C---:B------:R-:W-:Y:S02]  /*24520*/  LEA.HI.X.SX32 R29, R3.reuse, R2, 0x1, P1 ;  /* 0x00000002031d7211 */ /* 0x040fe400008f0eff */
[----:B------:R-:W-:Y:S01]  /*24530*/  ISETP.LT.AND P1, PT, R8, UR5, !P0 ;  /* 0x0000000508007c0c */ /* 0x000fe2000c721270 */
[----:B------:R-:W-:Y:S01]  /*24540*/  VIADD R8, R3, UR4 ;  /* 0x0000000403087c36 */ /* 0x000fe20008000000 */
[----:B------:R-:W-:Y:S01]  /*24550*/  PRMT R13, R7, 0x7770, RZ ;  /* 0x00007770070d7816 */ /* 0x000fe200000000ff */
[----:B------:R2:W-:Y:S01]  /*24560*/  @P2 STG.E.U8 desc[UR30][R28.64], R9 ;  /* 0x000000091c002986 */ /* 0x0005e2000c10111e */
[----:B------:R-:W-:Y:S01]  /*24570*/  ULDC UR4, c[0x0][0x248] ;  /* 0x0000920000047ab9 */ /* 0x000fe20000000800 */
[----:B------:R-:W-:Y:S01]  /*24580*/  VIADD R12, R18, 0xb ;  /* 0x0000000b120c7836 */ /* 0x000fe20000000000 */
[----:B------:R-:W-:Y:S01]  /*24590*/  ULDC UR5, c[0x0][0x22c] ;  /* 0x00008b0000057ab9 */ /* 0x000fe20000000800 */
[----:B--2---:R-:W-:-:S04]  /*245a0*/  IADD3 R28, P2, R8, R0, RZ ;  /* 0x00000000081c7210 */ /* 0x004fc80007f5e0ff */
[----:B------:R-:W-:-:S05]  /*245b0*/  LEA.HI.X.SX32 R29, R8, R2, 0x1, P2 ;  /* 0x00000002081d7211 */ /* 0x000fca00010f0eff */
[----:B------:R2:W-:Y:S04]  /*245c0*/  @P6 STG.E.U8 desc[UR30][R28.64], R13 ;  /* 0x0000000d1c006986 */ /* 0x0005e8000c10111e */
[----:B--2---:R-:W2:Y:S04]  /*245d0*/  LDL.LU R13, [R1+0x8] ;  /* 0x00000800010d7983 */ /* 0x004ea80000300800 */
[----:B------:R-:W3:Y:S01]  /*245e0*/  LDL.LU R14, [R1+0xc] ;  /* 0x00000c00010e7983 */ /* 0x000ee20000300800 */
[----:B------:R-:W-:Y:S01]  /*245f0*/  VIADD R3, R8, UR4 ;  /* 0x0000000408037c36 */ /* 0x000fe20008000000 */
[----:B------:R-:W-:-:S03]  /*24600*/  ULDC UR4, c[0x0][0x248] ;  /* 0x0000920000047ab9 */ /* 0x000fc60000000800 */
[C---:B------:R-:W-:Y:S01]  /*24610*/  VIADD R8, R3.reuse, UR4 ;  /* 0x0000000403087c36 */ /* 0x040fe20008000000 */
[----:B------:R-:W-:Y:S01]  /*24620*/  IADD3 R10, P2, R3, R0, RZ ;  /* 0x00000000030a7210 */ /* 0x000fe20007f5e0ff */
[----:B------:R-:W-:Y:S01]  /*24630*/  ULDC UR4, c[0x0][0x248] ;  /* 0x0000920000047ab9 */ /* 0x000fe20000000800 */
[----:B------:R-:W-:Y:S02]  /*24640*/  PRMT R9, R7, 0x7771, RZ ;  /* 0x0000777107097816 */ /* 0x000fe400000000ff */
[----:B------:R-:W-:Y:S01]  /*24650*/  LEA.HI.X.SX32 R11, R3, R2, 0x1, P2 ;  /* 0x00000002030b7211 */ /* 0x000fe200010f0eff */
[----:B------:R-:W-:Y:S01]  /*24660*/  VIADD R3, R18, 0xc ;  /* 0x0000000c12037836 */ /* 0x000fe20000000000 */
[----:B------:R-:W-:Y:S02]  /*24670*/  IADD3 R28, P6, R8, R0, RZ ;  /* 0x00000000081c7210 */ /* 0x000fe40007fde0ff */
[----:B------:R-:W-:Y:S01]  /*24680*/  ISETP.LT.AND P2, PT, R12, UR5, !P0 ;  /* 0x000000050c007c0c */ /* 0x000fe2000c741270 */
[----:B------:R4:W-:Y:S01]  /*24690*/  @P5 STG.E.U8 desc[UR30][R10.64], R9 ;  /* 0x000000090a005986 */ /* 0x0009e2000c10111e */
[----:B------:R-:W-:Y:S01]  /*246a0*/  ULDC UR5, c[0x0][0x22c] ;  /* 0x00008b0000057ab9 */ /* 0x000fe20000000800 */
[C---:B------:R-:W-:Y:S01]  /*246b0*/  LEA.HI.X.SX32 R29, R8.reuse, R2, 0x1, P6 ;  /* 0x00000002081d7211 */ /* 0x040fe200030f0eff */
[----:B------:R-:W-:Y:S01]  /*246c0*/  VIADD R8, R8, UR4 ;  /* 0x0000000408087c36 */ /* 0x000fe20008000000 */
[----:B------:R-:W-:Y:S01]  /*246d0*/  ISETP.LT.AND P6, PT, R3, UR5, !P0 ;  /* 0x0000000503007c0c */ /* 0x000fe2000c7c1270 */
[----:B------:R-:W-:Y:S01]  /*246e0*/  VIADD R3, R18, 0xd ;  /* 0x0000000d12037836 */ /* 0x000fe20000000000 */
[----:B------:R-:W-:Y:S01]  /*246f0*/  ULDC UR5, c[0x0][0x22c] ;  /* 0x00008b0000057ab9 */ /* 0x000fe20000000800 */
[----:B------:R-:W-:Y:S01]  /*24700*/  ULDC UR4, c[0x0][0x248] ;  /* 0x0000920000047ab9 */ /* 0x000fe20000000800 */
[----:B----4-:R-:W-:-:S02]  /*24710*/  PRMT R9, R19, 0x7770, RZ ;  /* 0x0000777013097816 */ /* 0x010fc400000000ff */
[----:B------:R-:W-:-:S03]  /*24720*/  ISETP.LT.AND P5, PT, R3, UR5, !P0 ;  /* 0x0000000503007c0c */ /* 0x000fc6000c7a1270 */
[----:B------:R4:W-:Y:S01]  /*24730*/  @P3 STG.E.U8 desc[UR30][R28.64], R9 ;  /* 0x000000091c003986 */ /* 0x0009e2000c10111e */
[C---:B------:R-:W-:Y:S01]  /*24740*/  IADD3 R10, P3, R8.reuse, R0, RZ ;  /* 0x00000000080a7210 */ /* 0x040fe20007f7e0ff */
[C---:B------:R-:W-:Y:S01]  /*24750*/  VIADD R3, R8.reuse, UR4 ;  /* 0x0000000408037c36 */ /* 0x040fe20008000000 */
[----:B------:R-:W-:Y:S01]  /*24760*/  ULDC UR4, c[0x0][0x22c] ;  /* 0x00008b0000047ab9 */ /* 0x000fe20000000800 */
[----:B------:R-:W-:Y:S01]  /*24770*/  ULDC UR5, c[0x0][0x22c] ;  /* 0x00008b0000057ab9 */ /* 0x000fe20000000800 */
[----:B------:R-:W-:Y:S01]  /*24780*/  LEA.HI.X.SX32 R11, R8, R2, 0x1, P3 ;  /* 0x00000002080b7211 */ /* 0x000fe200018f0eff */
[----:B------:R-:W-:Y:S01]  /*24790*/  VIADD R8, R18, 0xe ;  /* 0x0000000e12087836 */ /* 0x000fe20000000000 */
[----:B----4-:R-:W-:Y:S02]  /*247a0*/  PRMT R29, R19, 0x7771, RZ ;  /* 0x00007771131d7816 */ /* 0x010fe400000000ff */
[----:B------:R-:W-:-:S03]  /*247b0*/  IADD3 R28, P3, R3, R0, RZ ;  /* 0x00000000031c7210 */ /* 0x000fc60007f7e0ff */
[----:B------:R4:W-:Y:S01]  /*247c0*/  @P4 STG.E.U8 desc[UR30][R10.64], R29 ;  /* 0x0000001d0a004986 */ /* 0x0009e2000c10111e */
[----:B------:R-:W-:Y:S01]  /*247d0*/  ISETP.LT.AND P4, PT, R8, UR4, !P0 ;  /* 0x0000000408007c0c */ /* 0x000fe2000c781270 */
[----:B------:R-:W-:Y:S01]  /*247e0*/  ULDC UR4, c[0x0][0x248] ;  /* 0x0000920000047ab9 */ /* 0x000fe20000000800 */
[----:B------:R-:W-:Y:S01]  /*247f0*/  PRMT R9, R15, 0x7770, RZ ;  /* 0x000077700f097816 */ /* 0x000fe200000000ff */
[----:B------:R-:W-:Y:S01]  /*24800*/  VIADD R8, R18, 0xf ;  /* 0x0000000f12087836 */ /* 0x000fe20000000000 */
[C---:B----4-:R-:W-:Y:S01]  /*24810*/  LEA.HI.X.SX32 R29, R3.reuse, R2, 0x1, P3 ;  /* 0x00000002031d7211 */ /* 0x050fe200018f0eff */
[----:B------:R-:W-:Y:S01]  /*24820*/  VIADD R3, R3, UR4 ;  /* 0x0000000403037c36 */ /* 0x000fe20008000000 */
[----:B------:R-:W-:Y:S02]  /*24830*/  ULDC UR4, c[0x0][0x22c] ;  /* 0x00008b0000047ab9 */ /* 0x000fe40000000800 */
[----:B------:R-:W-:Y:S01]  /*24840*/  ISETP.LT.AND P3, PT, R8, UR4, !P0 ;  /* 0x0000000408007c0c */ /* 0x000fe2000c761270 */
[----:B------:R4:W-:Y:S01]  /*24850*/  @P1 STG.E.U8 desc[UR30][R28.64], R9 ;  /* 0x000000091c001986 */ /* 0x0009e2000c10111e */
[----:B------:R-:W-:Y:S01]  /*24860*/  VIADD R8, R18, 0x10 ;  /* 0x0000001012087836 */ /* 0x000fe20000000000 */
[----:B------:R-:W-:Y:S01]  /*24870*/  ULDC UR4, c[0x0][0x248] ;  /* 0x0000920000047ab9 */ /* 0x000fe20000000800 */
[----:B----4-:R-:W-:-:S02]  /*24880*/  IADD3 R28, P1, R3, R0, RZ ;  /* 0x00000000031c7210 */ /* 0x010fc40007f3e0ff */
[----:B------:R-:W-:Y:S02]  /*24890*/  PRMT R9, R15, 0x7771, RZ ;  /* 0x000077710f097816 */ /* 0x000fe400000000ff */
[C---:B------:R-:W-:Y:S02]  /*248a0*/  LEA.HI.X.SX32 R29, R3.reuse, R2, 0x1, P1 ;  /* 0x00000002031d7211 */ /* 0x040fe400008f0eff */
[----:B------:R-:W-:Y:S01]  /*248b0*/  ISETP.LT.AND P1, PT, R8, UR5, !P0 ;  /* 0x0000000508007c0c */ /* 0x000fe2000c721270 */
[----:B------:R-:W-:Y:S01]  /*248c0*/  VIADD R8, R3, UR4 ;  /* 0x0000000403087c36 */ /* 0x000fe20008000000 */
[----:B------:R-:W-:Y:S01]  /*248d0*/  ULDC UR4, c[0x0][0x248] ;  /* 0x0000920000047ab9 */ /* 0x000fe20000000800 */
[----:B------:R4:W-:Y:S01]  /*248e0*/  @P2 STG.E.U8 desc[UR30][R28.64], R9 ;  /* 0x000000091c002986 */ /* 0x0009e2000c10111e */
[----:B--2---:R-:W-:Y:S01]  /*248f0*/  PRMT R17, R13, 0x7770, RZ ;  /* 0x000077700d117816 */ /* 0x004fe200000000ff */
[C---:B------:R-:W-:Y:S01]  /*24900*/  VIADD R3, R8.reuse, UR4 ;  /* 0x0000000408037c36 */ /* 0x040fe20008000000 */
[----:B----4-:R-:W-:Y:S01]  /*24910*/  IADD3 R28, P2, R8, R0, RZ ;  /* 0x00000000081c7210 */ /* 0x010fe20007f5e0ff */
[----:B------:R-:W-:Y:S01]  /*24920*/  ULDC UR4, c[0x0][0x248] ;  /* 0x0000920000047ab9 */ /* 0x000fe20000000800 */
[----:B------:R-:W-:Y:S01]  /*24930*/  VIADD R12, R18, 0x11 ;  /* 0x00000011120c7836 */ /* 0x000fe20000000000 */
[----:B------:R-:W-:Y:S01]  /*24940*/  ULDC UR5, c[0x0][0x22c] ;  /* 0x00008b0000057ab9 */ /* 0x000fe20000000800 */
[----:B------:R-:W-:Y:S01]  /*24950*/  LEA.HI.X.SX32 R29, R8, R2, 0x1, P2 ;  /* 0x00000002081d7211 */ /* 0x000fe200010f0eff */
[C---:B------:R-:W-:Y:S01]  /*24960*/  VIADD R9, R3.reuse, UR4 ;  /* 0x0000000403097c36 */ /* 0x040fe20008000000 */
[----:B------:R-:W-:Y:S01]  /*24970*/  IADD3 R10, P2, R3, R0, RZ ;  /* 0x00000000030a7210 */ /* 0x000fe20007f5e0ff */
[----:B------:R-:W-:Y:S01]  /*24980*/  ULDC UR4, c[0x0][0x248] ;  /* 0x0000920000047ab9 */ /* 0x000fe20000000800 */
[----:B------:R-:W-:Y:S01]  /*24990*/  PRMT R8, R13, 0x7771, RZ ;  /* 0x000077710d087816 */ /* 0x000fe200000000ff */
[----:B------:R2:W-:Y:S01]  /*249a0*/  @P6 STG.E.U8 desc[UR30][R28.64], R17 ;  /* 0x000000111c006986 */ /* 0x0005e2000c10111e */
[----:B------:R-:W-:-:S05]  /*249b0*/  LEA.HI.X.SX32 R11, R3, R2, 0x1, P2 ;  /* 0x00000002030b7211 */ /* 0x000fca00010f0eff */
[----:B------:R3:W-:Y:S01]  /*249c0*/  @P5 STG.E.U8 desc[UR30][R10.64], R8 ;  /* 0x000000080a005986 */ /* 0x0007e2000c10111e */
[----:B--2---:R-:W-:-:S04]  /*249d0*/  IADD3 R28, P6, R9, R0, RZ ;  /* 0x00000000091c7210 */ /* 0x004fc80007fde0ff */
[C---:B------:R-:W-:Y:S02]  /*249e0*/  LEA.HI.X.SX32 R29, R9.reuse, R2, 0x1, P6 ;  /* 0x00000002091d7211 */ /* 0x040fe400030f0eff */
[----:B---3--:R-:W-:Y:S01]  /*249f0*/  PRMT R8, R14, 0x7770, RZ ;  /* 0x000077700e087816 */ /* 0x008fe200000000ff */
[----:B------:R-:W-:Y:S02]  /*24a00*/  VIADD R10, R9, UR4 ;  /* 0x00000004090a7c36 */ /* 0x000fe40008000000 */
[----:B------:R-:W-:Y:S01]  /*24a10*/  VIADD R3, R18, 0x12 ;  /* 0x0000001212037836 */ /* 0x000fe20000000000 */
[----:B------:R-:W-:Y:S01]  /*24a20*/  ISETP.LT.AND P2, PT, R12, UR5, !P0 ;  /* 0x000000050c007c0c */ /* 0x000fe2000c741270 */
[----:B------:R2:W-:Y:S01]  /*24a30*/  @P4 STG.E.U8 desc[UR30][R28.64], R8 ;  /* 0x000000081c004986 */ /* 0x0005e2000c10111e */
[----:B------:R-:W-:Y:S01]  /*24a40*/  ULDC UR5, c[0x0][0x22c] ;  /* 0x00008b0000057ab9 */ /* 0x000fe20000000800 */
[----:B------:R-:W-:Y:S01]  /*24a50*/  ULDC UR4, c[0x0][0x248] ;  /* 0x0000920000047ab9 */ /* 0x000fe20000000800 */
[----:B--2---:R-:W-:-:S02]  /*24a60*/  IADD3 R8, P4, R10, R0, RZ ;  /* 0x000000000a087210 */ /* 0x004fc40007f9e0ff */
[----:B------:R-:W-:Y:S02]  /*24a70*/  PRMT R29, R14, 0x7771, RZ ;  /* 0x000077710e1d7816 */ /* 0x000fe400000000ff */
[----:B------:R-:W-:-:S05]  /*24a80*/  LEA.HI.X.SX32 R9, R10, R2, 0x1, P4 ;  /* 0x000000020a097211 */ /* 0x000fca00020f0eff */
[----:B------:R2:W-:Y:S04]  /*24a90*/  @P3 STG.E.U8 desc[UR30][R8.64], R29 ;  /* 0x0000001d08003986 */ /* 0x0005e8000c10111e */
[----:B--2---:R-:W2:Y:S01]  /*24aa0*/  LDL.LU.64 R8, [R1+0xa50] ;  /* 0x000a500001087983 */ /* 0x004ea20000300a00 */
[----:B------:R-:W-:Y:S01]  /*24ab0*/  ISETP.LT.AND P6, PT, R3, UR5, !P0 ;  /* 0x0000000503007c0c */ /* 0x000fe2000c7c1270 */
[----:B------:R-:W-:Y:S01]  /*24ac0*/  VIADD R3, R18, 0x13 ;  /* 0x0000001312037836 */ /* 0x000fe20000000000 */
[----:B------:R-:W-:-:S04]  /*24ad0*/  ULDC UR5, c[0x0][0x22c] ;  /* 0x00008b0000057ab9 */ /* 0x000fc80000000800 */
[----:B------:R-:W-:Y:S01]  /*24ae0*/  ISETP.LT.AND P5, PT, R3, UR5, !P0 ;  /* 0x0000000503007c0c */ /* 0x000fe2000c7a1270 */
[----:B------:R-:W-:Y:S01]  /*24af0*/  VIADD R3, R10, UR4 ;  /* 0x000000040a037c36 */ /* 0x000fe20008000000 */
[----:B------:R-:W-:Y:S01]  /*24b00*/  ULDC UR4, c[0x0][0x22c] ;  /* 0x00008b0000047ab9 */ /* 0x000fe20000000800 */
[----:B------:R-:W-:Y:S01]  /*24b10*/  VIADD R10, R18, 0x14 ;  /* 0x00000014120a7836 */ /* 0x000fe20000000000 */
[----:B------:R-:W-:Y:S01]  /*24b20*/  PRMT R11, R4, 0x7772, RZ ;  /* 0x00007772040b7816 */ /* 0x000fe200000000ff */
[----:B------:R-:W-:Y:S01]  /*24b30*/  ULDC UR5, c[0x0][0x22c] ;  /* 0x00008b0000057ab9 */ /* 0x000fe20000000800 */
[C---:B------:R-:W-:Y:S02]  /*24b40*/  IADD3 R28, P4, R3.reuse, R0, RZ ;  /* 0x00000000031c7210 */ /* 0x040fe40007f9e0ff */
[----:B------:R-:W-:Y:S01]  /*24b50*/  ISETP.LT.AND P3, PT, R10, UR4, !P0 ;  /* 0x000000040a007c0c */ /* 0x000fe2000c761270 */
[----:B------:R-:W-:Y:S01]  /*24b60*/  ULDC UR4, c[0x0][0x248] ;  /* 0x0000920000047ab9 */ /* 0x000fe20000000800 */
[C---:B------:R-:W-:Y:S01]  /*24b70*/  LEA.HI.X.SX32 R29, R3.reuse, R2, 0x1, P4 ;  /* 0x00000002031d7211 */ /* 0x040fe200020f0eff */
[----:B------:R-:W-:Y:S01]  /*24b80*/  VIADD R3, R3, UR4 ;  /* 0x0000000403037c36 */ /* 0x000fe20008000000 */
[----:B------:R-:W-:Y:S01]  /*24b90*/  ULDC UR4, c[0x0][0x22c] ;  /* 0x00008b0000047ab9 */ /* 0x000fe20000000800 */
[----:B------:R-:W-:-:S02]  /*24ba0*/  VIADD R10, R18, 0x15 ;  /* 0x00000015120a7836 */ /* 0x000fc40000000000 */
[----:B------:R3:W-:Y:S01]  /*24bb0*/  @P1 STG.E.U8 desc[UR30][R28.64], R11 ;  /* 0x0000000b1c001986 */ /* 0x0007e2000c10111e */
[----:B------:R-:W-:Y:S02]  /*24bc0*/  PRMT R4, R4, 0x7773, RZ ;  /* 0x0000777304047816 */ /* 0x000fe400000000ff */
[----:B------:R-:W-:Y:S01]  /*24bd0*/  ISETP.LT.AND P4, PT, R10, UR4, !P0 ;  /* 0x000000040a007c0c */ /* 0x000fe2000c781270 */
[----:B------:R-:W-:Y:S01]  /*24be0*/  ULDC UR4, c[0x0][0x248] ;  /* 0x0000920000047ab9 */ /* 0x000fe20000000800 */
[----:B---3--:R-:W-:-:S04]  /*24bf0*/  IADD3 R28, P1, R3, R0, RZ ;  /* 0x00000000031c7210 */ /* 0x008fc80007f3e0ff */
[C---:B------:R-:W-:Y:S01]  /*24c00*/  LEA.HI.X.SX32 R29, R3.reuse, R2, 0x1, P1 ;  /* 0x00000002031d7211 */ /* 0x040fe200008f0eff */
[----:B------:R-:W-:Y:S01]  /*24c10*/  VIADD R3, R3, UR4 ;  /* 0x0000000403037c36 */ /* 0x000fe20008000000 */
[----:B------:R-:W-:-:S03]  /*24c20*/  ULDC UR4, c[0x0][0x248] ;  /* 0x0000920000047ab9 */ /* 0x000fc60000000800 */
[----:B------:R3:W-:Y:S02]  /*24c30*/  @P2 STG.E.U8 desc[UR30][R28.64], R4 ;  /* 0x000000041c002986 */ /* 0x0007e4000c10111e */
[----:B---3--:R-:W-:-:S04]  /*24c40*/  IADD3 R28, P2, R3, R0, RZ ;  /* 0x00000000031c7210 */ /* 0x008fc80007f5e0ff */
[C---:B------:R-:W-:Y:S01]  /*24c50*/  LEA.HI.X.SX32 R29, R3.reuse, R2, 0x1, P2 ;  /* 0x00000002031d7211 */ /* 0x040fe200010f0eff */
[----:B------:R-:W-:Y:S01]  /*24c60*/  VIADD R4, R3, UR4 ;  /* 0x0000000403047c36 */ /* 0x000fe20008000000 */
[----:B------:R-:W-:-:S04]  /*24c70*/  ULDC UR4, c[0x0][0x248] ;  /* 0x0000920000047ab9 */ /* 0x000fc80000000800 */
[----:B------:R-:W-:-:S04]  /*24c80*/  IADD3 R10, P2, R4, R0, RZ ;  /* 0x00000000040a7210 */ /* 0x000fc80007f5e0ff */
[C---:B------:R-:W-:Y:S01]  /*24c90*/  LEA.HI.X.SX32 R11, R4.reuse, R2, 0x1, P2 ;  /* 0x00000002040b7211 */ /* 0x040fe200010f0eff */
[----:B------:R-:W-:Y:S01]  /*24ca0*/  VIADD R3, R4, UR4 ;  /* 0x0000000404037c36 */ /* 0x000fe20008000000 */
[----:B------:R-:W-:Y:S01]  /*24cb0*/  ULDC UR4, c[0x0][0x248] ;  /* 0x0000920000047ab9 */ /* 0x000fe20000000800 */
[C---:B------:R-:W-:Y:S02]  /*24cc0*/  VIADD R17, R18.reuse, 0x17 ;  /* 0x0000001712117836 */ /* 0x040fe40000000000 */
[----:B--2---:R-:W-:Y:S02]  /*24cd0*/  IMAD.MOV.U32 R12, RZ, RZ, R9 ;  /* 0x000000ffff0c7224 */ /* 0x004fe400078e0009 */
[----:B------:R-:W-:-:S05]  /*24ce0*/  VIADD R9, R18, 0x16 ;  /* 0x0000001612097836 */ /* 0x000fca0000000000 */
[----:B------:R-:W-:Y:S01]  /*24cf0*/  ISETP.LT.AND P1, PT, R9, UR5, !P0 ;  /* 0x0000000509007c0c */ /* 0x000fe2000c721270 */
[----:B------:R-:W-:Y:S01]  /*24d00*/  ULDC UR5, c[0x0][0x22c] ;  /* 0x00008b0000057ab9 */ /* 0x000fe20000000800 */
[----:B------:R-:W-:-:S05]  /*24d10*/  PRMT R9, R5, 0x7772, RZ ;  /* 0x0000777205097816 */ /* 0x000fca00000000ff */
[----:B------:R2:W-:Y:S04]  /*24d20*/  @P6 STG.E.U8 desc[UR30][R28.64], R9 ;  /* 0x000000091c006986 */ /* 0x0005e8000c10111e */
[----:B--2---:R-:W2:Y:S01]  /*24d30*/  LDL.LU R9, [R1+0xa48] ;  /* 0x000a480001097983 */ /* 0x004ea20000300800 */
[----:B------:R-:W-:-:S05]  /*24d40*/  PRMT R5, R5, 0x7773, RZ ;  /* 0x0000777305057816 */ /* 0x000fca00000000ff */
[----:B------:R3:W-:Y:S04]  /*24d50*/  @P5 STG.E.U8 desc[UR30][R10.64], R5 ;  /* 0x000000050a005986 */ /* 0x0007e8000c10111e */
[----:B---3--:R-:W3:Y:S01]  /*24d60*/  LDL.LU.64 R10, [R1+0xa40] ;  /* 0x000a4000010a7983 */ /* 0x008ee20000300a00 */
[----:B------:R-:W-:Y:S01]  /*24d70*/  IADD3 R4, P6, R3, R0, RZ ;  /* 0x0000000003047210 */ /* 0x000fe20007fde0ff */
[----:B------:R-:W-:Y:S01]  /*24d80*/  VIADD R28, R18, 0x18 ;  /* 0x00000018121c7836 */ /* 0x000fe20000000000 */
[----:B------:R-:W-:Y:S01]  /*24d90*/  ISETP.LT.AND P2, PT, R17, UR5, !P0 ;  /* 0x0000000511007c0c */ /* 0x000fe2000c741270 */
[C---:B------:R-:W-:Y:S01]  /*24da0*/  VIADD R29, R3.reuse, UR4 ;  /* 0x00000004031d7c36 */ /* 0x040fe20008000000 */
[----:B------:R-:W-:Y:S01]  /*24db0*/  LEA.HI.X.SX32 R5, R3, R2, 0x1, P6 ;  /* 0x0000000203057211 */ /* 0x000fe200030f0eff */
[----:B------:R-:W-:Y:S01]  /*24dc0*/  ULDC UR5, c[0x0][0x22c] ;  /* 0x00008b0000057ab9 */ /* 0x000fe20000000800 */
[----:B------:R-:W-:Y:S01]  /*24dd0*/  PRMT R17, R6, 0x7772, RZ ;  /* 0x0000777206117816 */ /* 0x000fe200000000ff */
[----:B------:R-:W-:Y:S01]  /*24de0*/  VIADD R3, R18, 0x19 ;  /* 0x0000001912037836 */ /* 0x000fe20000000000 */
[----:B------:R-:W-:Y:S01]  /*24df0*/  ISETP.LT.AND P6, PT, R28, UR5, !P0 ;  /* 0x000000051c007c0c */ /* 0x000fe2000c7c1270 */
[----:B------:R-:W-:Y:S01]  /*24e00*/  ULDC UR5, c[0x0][0x22c] ;  /* 0x00008b0000057ab9 */ /* 0x000fe20000000800 */
[----:B------:R-:W-:Y:S01]  /*24e10*/  ULDC UR4, c[0x0][0x248] ;  /* 0x0000920000047ab9 */ /* 0x000fe20000000800 */
[----:B------:R4:W-:Y:S01]  /*24e20*/  @P3 STG.E.U8 desc[UR30][R4.64], R17 ;  /* 0x0000001104003986 */ /* 0x0009e2000c10111e */
[----:B------:R-:W-:-:S02]  /*24e30*/  IADD3 R28, P3, R29, R0, RZ ;  /* 0x000000001d1c7210 */ /* 0x000fc40007f7e0ff */
[----:B------:R-:W-:Y:S01]  /*24e40*/  ISETP.LT.AND P5, PT, R3, UR5, !P0 ;  /* 0x0000000503007c0c */ /* 0x000fe2000c7a1270 */
[C---:B------:R-:W-:Y:S01]  /*24e50*/  VIADD R3, R29.reuse, UR4 ;  /* 0x000000041d037c36 */ /* 0x040fe20008000000 */
[----:B------:R-:W-:Y:S01]  /*24e60*/  LEA.HI.X.SX32 R29, R29, R2, 0x1, P3 ;  /* 0x000000021d1d7211 */ /* 0x000fe200018f0eff */
[----:B------:R-:W-:Y:S01]  /*24e70*/  ULDC UR4, c[0x0][0x22c] ;  /* 0x00008b0000047ab9 */ /* 0x000fe20000000800 */
[----:B------:R-:W-:Y:S01]  /*24e80*/  PRMT R6, R6, 0x7773, RZ ;  /* 0x0000777306067816 */ /* 0x000fe200000000ff */
[----:B------:R-:W-:Y:S01]  /*24e90*/  ULDC UR5, c[0x0][0x22c] ;  /* 0x00008b0000057ab9 */ /* 0x000fe20000000800 */
[C---:B----4-:R-:W-:Y:S01]  /*24ea0*/  VIADD R5, R18.reuse, 0x1a ;  /* 0x0000001a12057836 */ /* 0x050fe20000000000 */
[----:B------:R-:W-:Y:S02]  /*24eb0*/  IADD3 R4, P3, R3, R0, RZ ;  /* 0x0000000003047210 */ /* 0x000fe40007f7e0ff */
[----:B------:R4:W-:Y:S02]  /*24ec0*/  @P4 STG.E.U8 desc[UR30][R28.64], R6 ;  /* 0x000000061c004986 */ /* 0x0009e4000c10111e */
[----:B------:R-:W-:Y:S01]  /*24ed0*/  ISETP.LT.AND P4, PT, R5, UR4, !P0 ;  /* 0x0000000405007c0c */ /* 0x000fe2000c781270 */
[----:B------:R-:W-:Y:S01]  /*24ee0*/  ULDC UR4, c[0x0][0x248] ;  /* 0x0000920000047ab9 */ /* 0x000fe20000000800 */
[C---:B------:R-:W-:Y:S01]  /*24ef0*/  LEA.HI.X.SX32 R5, R3.reuse, R2, 0x1, P3 ;  /* 0x0000000203057211 */ /* 0x040fe200018f0eff */
[----:B------:R-:W-:Y:S01]  /*24f00*/  VIADD R3, R3, UR4 ;  /* 0x0000000403037c36 */ /* 0x000fe20008000000 */
[----:B------:R-:W-:Y:S01]  /*24f10*/  ULDC UR4, c[0x0][0x22c] ;  /* 0x00008b0000047ab9 */ /* 0x000fe20000000800 */
[----:B----4-:R-:W-:Y:S01]  /*24f20*/  PRMT R6, R7, 0x7772, RZ ;  /* 0x0000777207067816 */ /* 0x010fe200000000ff */
[----:B------:R-:W-:-:S04]  /*24f30*/  VIADD R28, R18, 0x1b ;  /* 0x0000001b121c7836 */ /* 0x000fc80000000000 */
[----:B------:R4:W-:Y:S01]  /*24f40*/  @P1 STG.E.U8 desc[UR30][R4.64], R6 ;  /* 0x0000000604001986 */ /* 0x0009e2000c10111e */
[----:B------:R-:W-:Y:S01]  /*24f50*/  ISETP.LT.AND P3, PT, R28, UR4, !P0 ;  /* 0x000000041c007c0c */ /* 0x000fe2000c761270 */
[----:B------:R-:W-:Y:S01]  /*24f60*/  ULDC UR4, c[0x0][0x248] ;  /* 0x0000920000047ab9 */ /* 0x000fe20000000800 */
[----:B------:R-:W-:Y:S02]  /*24f70*/  PRMT R7, R7, 0x7773, RZ ;  /* 0x0000777307077816 */ /* 0x000fe400000000ff */
[----:B----4-:R-:W-:-:S04]  /*24f80*/  IADD3 R4, P1, R3, R0, RZ ;  /* 0x0000000003047210 */ /* 0x010fc80007f3e0ff */
[C---:B------:R-:W-:Y:S01]  /*24f90*/  LEA.HI.X.SX32 R5, R3.reuse, R2, 0x1, P1 ;  /* 0x0000000203057211 */ /* 0x040fe200008f0eff */
[----:B------:R-:W-:Y:S01]  /*24fa0*/  VIADD R3, R3, UR4 ;  /* 0x0000000403037c36 */ /* 0x000fe20008000000 */
[----:B------:R-:W-:Y:S01]  /*24fb0*/  ULDC UR4, c[0x0][0x248] ;  /* 0x0000920000047ab9 */ /* 0x000fe20000000800 */
[----:B------:R-:W-:Y:S02]  /*24fc0*/  VIADD R6, R18, 0x1c ;  /* 0x0000001c12067836 */ /* 0x000fe40000000000 */
[----:B------:R4:W-:Y:S01]  /*24fd0*/  @P2 STG.E.U8 desc[UR30][R4.64], R7 ;  /* 0x0000000704002986 */ /* 0x0009e2000c10111e */
[C---:B------:R-:W-:Y:S02]  /*24fe0*/  PRMT R28, R19.reuse, 0x7772, RZ ;  /* 0x00007772131c7816 */ /* 0x040fe400000000ff */
[----:B------:R-:W-:Y:S01]  /*24ff0*/  ISETP.LT.AND P1, PT, R6, UR5, !P0 ;  /* 0x0000000506007c0c */ /* 0x000fe2000c721270 */
[----:B------:R-:W-:Y:S01]  /*25000*/  VIADD R17, R18, 0x1d ;  /* 0x0000001d12117836 */ /* 0x000fe20000000000 */
[----:B------:R-:W-:Y:S01]  /*25010*/  PRMT R29, R19, 0x7773, RZ ;  /* 0x00007773131d7816 */ /* 0x000fe200000000ff */
[----:B------:R-:W-:Y:S01]  /*25020*/  ULDC UR5, c[0x0][0x22c] ;  /* 0x00008b0000057ab9 */ /* 0x000fe20000000800 */
[C---:B----4-:R-:W-:Y:S01]  /*25030*/  IADD3 R4, P2, R3.reuse, R0, RZ ;  /* 0x0000000003047210 */ /* 0x050fe20007f5e0ff */
[----:B------:R-:W-:Y:S01]  /*25040*/  VIADD R7, R3, UR4 ;  /* 0x0000000403077c36 */ /* 0x000fe20008000000 */
[----:B------:R-:W-:-:S02]  /*25050*/  ULDC UR4, c[0x0][0x248] ;  /* 0x0000920000047ab9 */ /* 0x000fc40000000800 */
[----:B------:R-:W-:Y:S01]  /*25060*/  LEA.HI.X.SX32 R5, R3, R2, 0x1, P2 ;  /* 0x0000000203057211 */ /* 0x000fe200010f0eff */
[C---:B------:R-:W-:Y:S01]  /*25070*/  VIADD R3, R7.reuse, UR4 ;  /* 0x0000000407037c36 */ /* 0x040fe20008000000 */
[C---:B------:R-:W-:Y:S01]  /*25080*/  IADD3 R6, P2, R7.reuse, R0, RZ ;  /* 0x0000000007067210 */ /* 0x040fe20007f5e0ff */
[----:B------:R-:W-:Y:S02]  /*25090*/  ULDC UR4, c[0x0][0x248] ;  /* 0x0000920000047ab9 */ /* 0x000fe40000000800 */
[----:B------:R4:W-:Y:S01]  /*250a0*/  @P6 STG.E.U8 desc[UR30][R4.64], R28 ;  /* 0x0000001c04006986 */ /* 0x0009e2000c10111e */
[----:B------:R-:W-:Y:S02]  /*250b0*/  LEA.HI.X.SX32 R7, R7, R2, 0x1, P2 ;  /* 0x0000000207077211 */ /* 0x000fe400010f0eff */
[----:B------:R-:W-:Y:S01]  /*250c0*/  ISETP.LT.AND P2, PT, R17, UR5, !P0 ;  /* 0x0000000511007c0c */ /* 0x000fe2000c741270 */
[----:B------:R-:W-:Y:S01]  /*250d0*/  ULDC UR5, c[0x0][0x22c] ;  /* 0x00008b0000057ab9 */ /* 0x000fe20000000800 */
[----:B------:R-:W5:Y:S04]  /*250e0*/  LDL.LU R17, [R1+0x30] ;  /* 0x0000300001117983 */ /* 0x000f680000300800 */
[----:B------:R0:W-:Y:S01]  /*250f0*/  @P5 STG.E.U8 desc[UR30][R6.64], R29 ;  /* 0x0000001d06005986 */ /* 0x0001e2000c10111e */
[----:B----4-:R-:W-:-:S02]  /*25100*/  IADD3 R4, P6, R3, R0, RZ ;  /* 0x0000000003047210 */ /* 0x010fc40007fde0ff */
[----:B------:R-:W-:Y:S02]  /*25110*/  PRMT R28, R15, 0x7772, RZ ;  /* 0x000077720f1c7816 */ /* 0x000fe400000000ff */
[C---:B------:R-:W-:Y:S01]  /*25120*/  LEA.HI.X.SX32 R5, R3.reuse, R2, 0x1, P6 ;  /* 0x0000000203057211 */ /* 0x040fe200030f0eff */
[C---:B0-----:R-:W-:Y:S02]  /*25130*/  VIADD R6, R18.reuse, 0x1e ;  /* 0x0000001e12067836 */ /* 0x041fe40000000000 */
[----:B------:R-:W-:Y:S02]  /*25140*/  VIADD R7, R3, UR4 ;  /* 0x0000000403077c36 */ /* 0x000fe40008000000 */
[----:B------:R0:W-:Y:S01]  /*25150*/  @P4 STG.E.U8 desc[UR30][R4.64], R28 ;  /* 0x0000001c04004986 */ /* 0x0001e2000c10111e */
[----:B------:R-:W-:Y:S01]  /*25160*/  VIADD R3, R18, 0x1f ;  /* 0x0000001f12037836 */ /* 0x000fe20000000000 */
[----:B------:R-:W-:Y:S01]  /*25170*/  ISETP.LT.AND P6, PT, R6, UR5, !P0 ;  /* 0x0000000506007c0c */ /* 0x000fe2000c7c1270 */
[----:B------:R-:W-:Y:S01]  /*25180*/  ULDC UR5, c[0x0][0x22c] ;  /* 0x00008b0000057ab9 */ /* 0x000fe20000000800 */
[----:B------:R-:W-:Y:S01]  /*25190*/  IADD3 R6, P4, R7, R0, RZ ;  /* 0x0000000007067210 */ /* 0x000fe20007f9e0ff */
[----:B------:R-:W-:Y:S01]  /*251a0*/  ULDC UR4, c[0x0][0x248] ;  /* 0x0000920000047ab9 */ /* 0x000fe20000000800 */
[----:B------:R-:W-:Y:S01]  /*251b0*/  ISETP.LT.AND P5, PT, R3, UR5, !P0 ;  /* 0x0000000503007c0c */ /* 0x000fe2000c7a1270 */
[C---:B------:R-:W-:Y:S01]  /*251c0*/  VIADD R3, R7.reuse, UR4 ;  /* 0x0000000407037c36 */ /* 0x040fe20008000000 */
[----:B------:R-:W-:Y:S01]  /*251d0*/  LEA.HI.X.SX32 R7, R7, R2, 0x1, P4 ;  /* 0x0000000207077211 */ /* 0x000fe200020f0eff */
[----:B------:R-:W-:Y:S01]  /*251e0*/  ULDC UR4, c[0x0][0x22c] ;  /* 0x00008b0000047ab9 */ /* 0x000fe20000000800 */
[----:B------:R-:W-:Y:S01]  /*251f0*/  ULDC UR5, c[0x0][0x22c] ;  /* 0x00008b0000057ab9 */ /* 0x000fe20000000800 */
[----:B0-----:R-:W-:Y:S01]  /*25200*/  PRMT R5, R15, 0x7773, RZ ;  /* 0x000077730f057816 */ /* 0x001fe200000000ff */
[C---:B------:R-:W-:Y:S01]  /*25210*/  VIADD R28, R18.reuse, 0x20 ;  /* 0x00000020121c7836 */ /* 0x040fe20000000000 */
[C---:B------:R-:W-:Y:S01]  /*25220*/  IADD3 R4, P4, R3.reuse, R0, RZ ;  /* 0x0000000003047210 */ /* 0x040fe20007f9e0ff */
[----:B------:R-:W-:Y:S01]  /*25230*/  VIADD R29, R18, 0x23 ;  /* 0x00000023121d7836 */ /* 0x000fe20000000000 */
[----:B------:R-:W4:Y:S04]  /*25240*/  LDL.LU R15, [R1+0x34] ;  /* 0x00003400010f7983 */ /* 0x000f280000300800 */
[----:B------:R0:W-:Y:S01]  /*25250*/  @P3 STG.E.U8 desc[UR30][R6.64], R5 ;  /* 0x0000000506003986 */ /* 0x0001e2000c10111e */
[----:B------:R-:W-:Y:S01]  /*25260*/  ISETP.LT.AND P3, PT, R28, UR4, !P0 ;  /* 0x000000041c007c0c */ /* 0x000fe2000c761270 */
[----:B------:R-:W-:Y:S01]  /*25270*/  ULDC UR4, c[0x0][0x248] ;  /* 0x0000920000047ab9 */ /* 0x000fe20000000800 */
[C---:B0-----:R-:W-:Y:S01]  /*25280*/  LEA.HI.X.SX32 R5, R3.reuse, R2, 0x1, P4 ;  /* 0x0000000203057211 */ /* 0x041fe200020f0eff */
[----:B------:R-:W-:Y:S01]  /*25290*/  VIADD R3, R3, UR4 ;  /* 0x0000000403037c36 */ /* 0x000fe20008000000 */
[----:B------:R-:W-:Y:S01]  /*252a0*/  PRMT R6, R13, 0x7772, RZ ;  /* 0x000077720d067816 */ /* 0x000fe200000000ff */
[----:B------:R-:W-:Y:S01]  /*252b0*/  VIADD R7, R18, 0x21 ;  /* 0x0000002112077836 */ /* 0x000fe20000000000 */
[----:B------:R-:W-:-:S03]  /*252c0*/  ULDC UR4, c[0x0][0x22c] ;  /* 0x00008b0000047ab9 */ /* 0x000fc60000000800 */
[----:B------:R0:W-:Y:S01]  /*252d0*/  @P1 STG.E.U8 desc[UR30][R4.64], R6 ;  /* 0x0000000604001986 */ /* 0x0001e2000c10111e */
[----:B------:R-:W-:Y:S01]  /*252e0*/  ISETP.LT.AND P4, PT, R7, UR4, !P0 ;  /* 0x0000000407007c0c */ /* 0x000fe2000c781270 */
[----:B------:R-:W-:Y:S01]  /*252f0*/  ULDC UR4, c[0x0][0x248] ;  /* 0x0000920000047ab9 */ /* 0x000fe20000000800 */
[----:B------:R-:W-:Y:S01]  /*25300*/  VIADD R7, R18, 0x22 ;  /* 0x0000002212077836 */ /* 0x000fe20000000000 */
[----:B0-----:R-:W-:Y:S02]  /*25310*/  IADD3 R4, P1, R3, R0, RZ ;  /* 0x0000000003047210 */ /* 0x001fe40007f3e0ff */
[----:B------:R-:W-:Y:S02]  /*25320*/  PRMT R6, R13, 0x7773, RZ ;  /* 0x000077730d067816 */ /* 0x000fe400000000ff */
[C---:B------:R-:W-:Y:S01]  /*25330*/  LEA.HI.X.SX32 R5, R3.reuse, R2, 0x1, P1 ;  /* 0x0000000203057211 */ /* 0x040fe200008f0eff */
[----:B------:R-:W-:Y:S01]  /*25340*/  VIADD R3, R3, UR4 ;  /* 0x0000000403037c36 */ /* 0x000fe20008000000 */
[----:B------:R-:W-:Y:S01]  /*25350*/  ULDC UR4, c[0x0][0x248] ;  /* 0x0000920000047ab9 */ /* 0x000fe20000000800 */
[----:B------:R-:W-:Y:S01]  /*25360*/  ISETP.LT.AND P1, PT, R7, UR5, !P0 ;  /* 0x0000000507007c0c */ /* 0x000fe2000c721270 */
[----:B------:R-:W-:Y:S01]  /*25370*/  ULDC UR5, c[0x0][0x22c] ;  /* 0x00008b0000057ab9 */ /* 0x000fe20000000800 */
[----:B------:R0:W-:Y:S01]  /*25380*/  @P2 STG.E.U8 desc[UR30][R4.64], R6 ;  /* 0x0000000604002986 */ /* 0x0001e2000c10111e */
[----:B------:R-:W-:Y:S01]  /*25390*/  VIADD R7, R3, UR4 ;  /* 0x0000000403077c36 */ /* 0x000fe20008000000 */
[----:B------:R-:W-:Y:S01]  /*253a0*/  ULDC UR4, c[0x0][0x248] ;  /* 0x0000920000047ab9 */ /* 0x000fe20000000800 */
[----:B------:R-:W-:-:S02]  /*253b0*/  PRMT R28, R14, 0x7772, RZ ;  /* 0x000077720e1c7816 */ /* 0x000fc400000000ff */
[----:B0-----:R-:W-:-:S04]  /*253c0*/  IADD3 R4, P2, R3, R0, RZ ;  /* 0x0000000003047210 */ /* 0x001fc80007f5e0ff */
[----:B------:R-:W-:Y:S02]  /*253d0*/  LEA.HI.X.SX32 R5, R3, R2, 0x1, P2 ;  /* 0x0000000203057211 */ /* 0x000fe400010f0eff */
[C---:B------:R-:W-:Y:S01]  /*253e0*/  IADD3 R6, P2, R7.reuse, R0, RZ ;  /* 0x0000000007067210 */ /* 0x040fe20007f5e0ff */
[C---:B------:R-:W-:Y:S01]  /*253f0*/  VIADD R3, R7.reuse, UR4 ;  /* 0x0000000407037c36 */ /* 0x040fe20008000000 */
[----:B------:R-:W-:Y:S01]  /*25400*/  PRMT R13, R14, 0x7773, RZ ;  /* 0x000077730e0d7816 */ /* 0x000fe200000000ff */
[----:B------:R0:W-:Y:S01]  /*25410*/  @P6 STG.E.U8 desc[UR30][R4.64], R28 ;  /* 0x0000001c04006986 */ /* 0x0001e2000c10111e */
[----:B------:R-:W-:Y:S01]  /*25420*/  LEA.HI.X.SX32 R7, R7, R2, 0x1, P2 ;  /* 0x0000000207077211 */ /* 0x000fe200010f0eff */
[----:B------:R-:W-:Y:S01]  /*25430*/  ULDC UR4, c[0x0][0x248] ;  /* 0x0000920000047ab9 */ /* 0x000fe20000000800 */
[----:B------:R-:W-:Y:S01]  /*25440*/  ISETP.LT.AND P2, PT, R29, UR5, !P0 ;  /* 0x000000051d007c0c */ /* 0x000fe2000c741270 */
[----:B------:R-:W-:Y:S01]  /*25450*/  ULDC UR5, c[0x0][0x22c] ;  /* 0x00008b0000057ab9 */ /* 0x000fe20000000800 */
[----:B------:R-:W4:Y:S04]  /*25460*/  LDL.LU R14, [R1+0x38] ;  /* 0x00003800010e7983 */ /* 0x000f280000300800 */
[----:B------:R1:W-:Y:S01]  /*25470*/  @P5 STG.E.U8 desc[UR30][R6.64], R13 ;  /* 0x0000000d06005986 */ /* 0x0003e2000c10111e */
[----:B0-----:R-:W-:-:S04]  /*25480*/  IADD3 R4, P6, R3, R0, RZ ;  /* 0x0000000003047210 */ /* 0x001fc80007fde0ff */
[----:B------:R-:W-:Y:S01]  /*25490*/  LEA.HI.X.SX32 R5, R3, R2, 0x1, P6 ;  /* 0x0000000203057211 */ /* 0x000fe200030f0eff */
[----:B-1----:R-:W-:Y:S01]  /*254a0*/  VIADD R7, R18, 0x24 ;  /* 0x0000002412077836 */ /* 0x002fe20000000000 */
[----:B------:R-:W-:-:S04]  /*254b0*/  PRMT R6, R8, 0x7770, RZ ;  /* 0x0000777008067816 */ /* 0x000fc800000000ff */
[----:B------:R-:W-:Y:S01]  /*254c0*/  ISETP.LT.AND P6, PT, R7, UR5, !P0 ;  /* 0x0000000507007c0c */ /* 0x000fe2000c7c1270 */
[----:B------:R-:W-:Y:S01]  /*254d0*/  VIADD R7, R3, UR4 ;  /* 0x0000000403077c36 */ /* 0x000fe20008000000 */
[----:B------:R0:W-:Y:S01]  /*254e0*/  @P3 STG.E.U8 desc[UR30][R4.64], R6 ;  /* 0x0000000604003986 */ /* 0x0001e2000c10111e */
[----:B------:R-:W-:Y:S01]  /*254f0*/  VIADD R3, R18, 0x25 ;  /* 0x0000002512037836 */ /* 0x000fe20000000000 */
[----:B------:R-:W-:Y:S01]  /*25500*/  ULDC UR5, c[0x0][0x22c] ;  /* 0x00008b0000057ab9 */ /* 0x000fe20000000800 */
[----:B------:R-:W-:-:S03]  /*25510*/  ULDC UR4, c[0x0][0x248] ;  /* 0x0000920000047ab9 */ /* 0x000fc60000000800 */
[----:B------:R-:W-:Y:S01]  /*25520*/  ISETP.LT.AND P5, PT, R3, UR5, !P0 ;  /* 0x0000000503007c0c */ /* 0x000fe2000c7a1270 */
[C---:B------:R-:W-:Y:S01]  /*25530*/  VIADD R3, R7.reuse, UR4 ;  /* 0x0000000407037c36 */ /* 0x040fe20008000000 */
[----:B------:R-:W-:Y:S01]  /*25540*/  ULDC UR4, c[0x0][0x22c] ;  /* 0x00008b0000047ab9 */ /* 0x000fe20000000800 */
[----:B------:R-:W-:Y:S01]  /*25550*/  VIADD R28, R18, 0x26 ;  /* 0x00000026121c7836 */ /* 0x000fe20000000000 */
[----:B------:R-:W-:Y:S01]  /*25560*/  ULDC UR5, c[0x0][0x22c] ;  /* 0x00008b0000057ab9 */ /* 0x000fe20000000800 */
[C---:B0-----:R-:W-:Y:S02]  /*25570*/  IADD3 R6, P3, R7.reuse, R0, RZ ;  /* 0x0000000007067210 */ /* 0x041fe40007f7e0ff */
[----:B------:R-:W-:Y:S02]  /*25580*/  PRMT R5, R8, 0x7771, RZ ;  /* 0x0000777108057816 */ /* 0x000fe400000000ff */
[----:B------:R-:W-:Y:S02]  /*25590*/  LEA.HI.X.SX32 R7, R7, R2, 0x1, P3 ;  /* 0x0000000207077211 */ /* 0x000fe400018f0eff */
[----:B------:R-:W-:-:S03]  /*255a0*/  IADD3 R4, P3, R3, R0, RZ ;  /* 0x0000000003047210 */ /* 0x000fc60007f7e0ff */
[----:B------:R0:W-:Y:S01]  /*255b0*/  @P4 STG.E.U8 desc[UR30][R6.64], R5 ;  /* 0x0000000506004986 */ /* 0x0001e2000c10111e */
[----:B------:R-:W-:Y:S01]  /*255c0*/  ISETP.LT.AND P4, PT, R28, UR4, !P0 ;  /* 0x000000041c007c0c */ /* 0x000fe2000c781270 */
[----:B------:R-:W-:Y:S01]  /*255d0*/  ULDC UR4, c[0x0][0x248] ;  /* 0x0000920000047ab9 */ /* 0x000fe20000000800 */
[C---:B0-----:R-:W-:Y:S01]  /*255e0*/  LEA.HI.X.SX32 R5, R3.reuse, R2, 0x1, P3 ;  /* 0x0000000203057211 */ /* 0x041fe200018f0eff */
[----:B------:R-:W-:Y:S01]  /*255f0*/  VIADD R3, R3, UR4 ;  /* 0x0000000403037c36 */ /* 0x000fe20008000000 */
[----:B------:R-:W-:Y:S01]  /*25600*/  ULDC UR4, c[0x0][0x22c] ;  /* 0x00008b0000047ab9 */ /* 0x000fe20000000800 */
[----:B------:R-:W-:-:S05]  /*25610*/  VIADD R6, R18, 0x27 ;  /* 0x0000002712067836 */ /* 0x000fca0000000000 */
[----:B------:R-:W-:Y:S01]  /*25620*/  ISETP.LT.AND P3, PT, R6, UR4, !P0 ;  /* 0x0000000406007c0c */ /* 0x000fe2000c761270 */
[----:B------:R-:W-:Y:S01]  /*25630*/  ULDC UR4, c[0x0][0x248] ;  /* 0x0000920000047ab9 */ /* 0x000fe20000000800 */
[----:B--2---:R-:W-:-:S05]  /*25640*/  PRMT R7, R9, 0x7770, RZ ;  /* 0x0000777009077816 */ /* 0x004fca00000000ff */
[----:B------:R0:W-:Y:S01]  /*25650*/  @P1 STG.E.U8 desc[UR30][R4.64], R7 ;  /* 0x0000000704001986 */ /* 0x0001e2000c10111e */
[----:B------:R-:W-:Y:S02]  /*25660*/  PRMT R6, R9, 0x7771, RZ ;  /* 0x0000777109067816 */ /* 0x000fe400000000ff */
[----:B0-----:R-:W-:Y:S01]  /*25670*/  IADD3 R4, P1, R3, R0, RZ ;  /* 0x0000000003047210 */ /* 0x001fe20007f3e0ff */
[----:B------:R-:W-:-:S03]  /*25680*/  VIADD R7, R18, 0x28 ;  /* 0x0000002812077836 */ /* 0x000fc60000000000 */
[C---:B------:R-:W-:Y:S01]  /*25690*/  LEA.HI.X.SX32 R5, R3.reuse, R2, 0x1, P1 ;  /* 0x0000000203057211 */ /* 0x040fe200008f0eff */
[----:B------:R-:W-:Y:S01]  /*256a0*/  VIADD R3, R3, UR4 ;  /* 0x0000000403037c36 */ /* 0x000fe20008000000 */
[----:B------:R-:W-:Y:S01]  /*256b0*/  ULDC UR4, c[0x0][0x248] ;  /* 0x0000920000047ab9 */ /* 0x000fe20000000800 */
[----:B------:R-:W-:Y:S01]  /*256c0*/  ISETP.LT.AND P1, PT, R7, UR5, !P0 ;  /* 0x0000000507007c0c */ /* 0x000fe2000c721270 */
[----:B------:R-:W-:Y:S01]  /*256d0*/  VIADD R29, R18, 0x29 ;  /* 0x00000029121d7836 */ /* 0x000fe20000000000 */
[----:B------:R0:W-:Y:S01]  /*256e0*/  @P2 STG.E.U8 desc[UR30][R4.64], R6 ;  /* 0x0000000604002986 */ /* 0x0001e2000c10111e */
[C---:B------:R-:W-:Y:S01]  /*256f0*/  VIADD R7, R3.reuse, UR4 ;  /* 0x0000000403077c36 */ /* 0x040fe20008000000 */
[----:B------:R-:W-:Y:S01]  /*25700*/  ULDC UR4, c[0x0][0x248] ;  /* 0x0000920000047ab9 */ /* 0x000fe20000000800 */
[----:B---3--:R-:W-:Y:S01]  /*25710*/  PRMT R28, R10, 0x7770, RZ ;  /* 0x000077700a1c7816 */ /* 0x008fe200000000ff */
[----:B------:R-:W-:Y:S01]  /*25720*/  ULDC UR5, c[0x0][0x22c] ;  /* 0x00008b0000057ab9 */ /* 0x000fe20000000800 */
[----:B0-----:R-:W-:-:S04]  /*25730*/  IADD3 R4, P2, R3, R0, RZ ;  /* 0x0000000003047210 */ /* 0x001fc80007f5e0ff */
[----:B------:R-:W-:Y:S02]  /*25740*/  LEA.HI.X.SX32 R5, R3, R2, 0x1, P2 ;  /* 0x0000000203057211 */ /* 0x000fe400010f0eff */
[C---:B------:R-:W-:Y:S01]  /*25750*/  IADD3 R6, P2, R7.reuse, R0, RZ ;  /* 0x0000000007067210 */ /* 0x040fe20007f5e0ff */
[C---:B------:R-:W-:Y:S01]  /*25760*/  VIADD R3, R7.reuse, UR4 ;  /* 0x0000000407037c36 */ /* 0x040fe20008000000 */
[----:B------:R-:W-:Y:S01]  /*25770*/  PRMT R13, R10, 0x7771, RZ ;  /* 0x000077710a0d7816 */ /* 0x000fe200000000ff */
[----:B------:R-:W-:Y:S01]  /*25780*/  @P6 STG.E.U8 desc[UR30][R4.64], R28 ;  /* 0x0000001c04006986 */ /* 0x000fe2000c10111e */
[----:B------:R-:W-:Y:S01]  /*25790*/  LEA.HI.X.SX32 R7, R7, R2, 0x1, P2 ;  /* 0x0000000207077211 */ /* 0x000fe200010f0eff */
[----:B------:R-:W-:-:S04]  /*257a0*/  ULDC UR4, c[0x0][0x248] ;  /* 0x0000920000047ab9 */ /* 0x000fc80000000800 */
[----:B------:R0:W-:Y:S04]  /*257b0*/  @P5 STG.E.U8 desc[UR30][R6.64], R13 ;  /* 0x0000000d06005986 */ /* 0x0001e8000c10111e */
[----:B0-----:R-:W2:Y:S01]  /*257c0*/  LDL.LU R13, [R1+0x3c] ;  /* 0x00003c00010d7983 */ /* 0x001ea20000300800 */
[----:B------:R-:W-:Y:S01]  /*257d0*/  IADD3 R4, P6, R3, R0, RZ ;  /* 0x0000000003047210 */ /* 0x000fe20007fde0ff */
[----:B------:R-:W-:Y:S01]  /*257e0*/  VIADD R7, R18, 0x2a ;  /* 0x0000002a12077836 */ /* 0x000fe20000000000 */
[----:B------:R-:W-:Y:S01]  /*257f0*/  ISETP.LT.AND P2, PT, R29, UR5, !P0 ;  /* 0x000000051d007c0c */ /* 0x000fe2000c741270 */
[----:B------:R-:W-:Y:S01]  /*25800*/  ULDC UR5, c[0x0][0x22c] ;  /* 0x00008b0000057ab9 */ /* 0x000fe20000000800 */
[----:B------:R-:W-:Y:S02]  /*25810*/  LEA.HI.X.SX32 R5, R3, R2, 0x1, P6 ;  /* 0x0000000203057211 */ /* 0x000fe400030f0eff */
[----:B------:R-:W-:-:S02]  /*25820*/  PRMT R6, R11, 0x7770, RZ ;  /* 0x000077700b067816 */ /* 0x000fc400000000ff */
[----:B------:R-:W-:Y:S01]  /*25830*/  ISETP.LT.AND P6, PT, R7, UR5, !P0 ;  /* 0x0000000507007c0c */ /* 0x000fe2000c7c1270 */
[----:B------:R-:W-:Y:S01]  /*25840*/  VIADD R7, R3, UR4 ;  /* 0x0000000403077c36 */ /* 0x000fe20008000000 */
[----:B------:R-:W-:Y:S01]  /*25850*/  ULDC UR5, c[0x0][0x22c] ;  /* 0x00008b0000057ab9 */ /* 0x000fe20000000800 */
[----:B------:R-:W-:Y:S01]  /*25860*/  VIADD R3, R18, 0x2b ;  /* 0x0000002b12037836 */ /* 0x000fe20000000000 */
[----:B------:R0:W-:Y:S01]  /*25870*/  @P4 STG.E.U8 desc[UR30][R4.64], R6 ;  /* 0x0000000604004986 */ /* 0x0001e2000c10111e */
[----:B------:R-:W-:-:S03]  /*25880*/  ULDC UR4, c[0x0][0x248] ;  /* 0x0000920000047ab9 */ /* 0x000fc60000000800 */
[----:B------:R-:W-:Y:S01]  /*25890*/  ISETP.LT.AND P5, PT, R3, UR5, !P0 ;  /* 0x0000000503007c0c */ /* 0x000fe2000c7a1270 */
[C---:B------:R-:W-:Y:S01]  /*258a0*/  VIADD R3, R7.reuse, UR4 ;  /* 0x0000000407037c36 */ /* 0x040fe20008000000 */
[----:B------:R-:W-:Y:S01]  /*258b0*/  ULDC UR4, c[0x0][0x22c] ;  /* 0x00008b0000047ab9 */ /* 0x000fe20000000800 */
[----:B------:R-:W-:Y:S01]  /*258c0*/  VIADD R28, R18, 0x2c ;  /* 0x0000002c121c7836 */ /* 0x000fe20000000000 */
[----:B------:R-:W-:Y:S01]  /*258d0*/  ULDC UR5, c[0x0][0x22c] ;  /* 0x00008b0000057ab9 */ /* 0x000fe20000000800 */
[----:B0-----:R-:W-:Y:S02]  /*258e0*/  IADD3 R6, P4, R7, R0, RZ ;  /* 0x0000000007067210 */ /* 0x001fe40007f9e0ff */
        /* <DEDUP_REMOVED lines=8> */
[----:B-----5:R-:W-:Y:S01]  /*25970*/  PRMT R7, R17, 0x7770, RZ ;  /* 0x0000777011077816 */ /* 0x020fe200000000ff */
[----:B------:R-:W-:Y:S01]  /*25980*/  VIADD R6, R18, 0x2d ;  /* 0x0000002d12067836 */ /* 0x000fe20000000000 */
[----:B------:R-:W-:-:S03]  /*25990*/  ULDC UR4, c[0x0][0x22c] ;  /* 0x00008b0000047ab9 */ /* 0x000fc60000000800 */
[----:B------:R0:W-:Y:S01]  /*259a0*/  @P1 STG.E.U8 desc[UR30][R4.64], R7 ;  /* 0x0000000704001986 */ /* 0x0001e2000c10111e */
[----:B------:R-:W-:Y:S01]  /*259b0*/  ISETP.LT.AND P4, PT, R6, UR4, !P0 ;  /* 0x0000000406007c0c */ /* 0x000fe2000c781270 */
[----:B------:R-:W-:Y:S01]  /*259c0*/  ULDC UR4, c[0x0][0x248] ;  /* 0x0000920000047ab9 */ /* 0x000fe20000000800 */
        /* <DEDUP_REMOVED lines=9> */
[----:B------:R-:W-:Y:S01]  /*25a60*/  VIADD R7, R3, UR4 ;  /* 0x0000000403077c36 */ /* 0x000fe20008000000 */
[----:B------:R-:W-:Y:S01]  /*25a70*/  ULDC UR4, c[0x0][0x248] ;  /* 0x0000920000047ab9 */ /* 0x000fe20000000800 */
[----:B------:R-:W-:Y:S01]  /*25a80*/  ULDC UR5, c[0x0][0x22c] ;  /* 0x00008b0000057ab9 */ /* 0x000fe20000000800 */
[----:B----4-:R-:W-:Y:S02]  /*25a90*/  PRMT R28, R15, 0x7770, RZ ;  /* 0x000077700f1c7816 */ /* 0x010fe400000000ff */
[----:B0-----:R-:W-:-:S04]  /*25aa0*/  IADD3 R4, P2, R3, R0, RZ ;  /* 0x0000000003047210 */ /* 0x001fc80007f5e0ff */
[----:B------:R-:W-:Y:S02]  /*25ab0*/  LEA.HI.X.SX32 R5, R3, R2, 0x1, P2 ;  /* 0x0000000203057211 */ /* 0x000fe400010f0eff */
[C---:B------:R-:W-:Y:S01]  /*25ac0*/  IADD3 R6, P2, R7.reuse, R0, RZ ;  /* 0x0000000007067210 */ /* 0x040fe20007f5e0ff */
[----:B------:R-:W-:Y:S01]  /*25ad0*/  VIADD R3, R7, UR4 ;  /* 0x0000000407037c36 */ /* 0x000fe20008000000 */
[----:B------:R-:W-:Y:S01]  /*25ae0*/  PRMT R19, R15, 0x7771, RZ ;  /* 0x000077710f137816 */ /* 0x000fe200000000ff */
[----:B------:R0:W-:Y:S01]  /*25af0*/  @P6 STG.E.U8 desc[UR30][R4.64], R28 ;  /* 0x0000001c04006986 */ /* 0x0001e2000c10111e */
[----:B------:R-:W-:Y:S01]  /*25b00*/  LEA.HI.X.SX32 R7, R7, R2, 0x1, P2 ;  /* 0x0000000207077211 */ /* 0x000fe200010f0eff */
[----:B------:R-:W-:Y:S01]  /*25b10*/  ULDC UR4, c[0x0][0x248] ;  /* 0x0000920000047ab9 */ /* 0x000fe20000000800 */
[----:B------:R-:W-:Y:S01]  /*25b20*/  ISETP.LT.AND P2, PT, R29, UR5, !P0 ;  /* 0x000000051d007c0c */ /* 0x000fe2000c741270 */
[----:B------:R-:W-:Y:S02]  /*25b30*/  ULDC UR5, c[0x0][0x22c] ;  /* 0x00008b0000057ab9 */ /* 0x000fe40000000800 */
[----:B------:R1:W-:Y:S01]  /*25b40*/  @P5 STG.E.U8 desc[UR30][R6.64], R19 ;  /* 0x0000001306005986 */ /* 0x0003e2000c10111e */
[----:B0-----:R-:W-:Y:S01]  /*25b50*/  IADD3 R4, P6, R3, R0, RZ ;  /* 0x0000000003047210 */ /* 0x001fe20007fde0ff */
[----:B-1----:R-:W-:-:S03]  /*25b60*/  VIADD R7, R18, 0x30 ;  /* 0x0000003012077836 */ /* 0x002fc60000000000 */
[----:B------:R-:W-:Y:S02]  /*25b70*/  LEA.HI.X.SX32 R5, R3, R2, 0x1, P6 ;  /* 0x0000000203057211 */ /* 0x000fe400030f0eff */
[----:B------:R-:W-:Y:S01]  /*25b80*/  ISETP.LT.AND P6, PT, R7, UR5, !P0 ;  /* 0x0000000507007c0c */ /* 0x000fe2000c7c1270 */
[----:B------:R-:W-:Y:S01]  /*25b90*/  VIADD R7, R3, UR4 ;  /* 0x0000000403077c36 */ /* 0x000fe20008000000 */
[----:B------:R-:W-:Y:S01]  /*25ba0*/  ULDC UR5, c[0x0][0x22c] ;  /* 0x00008b0000057ab9 */ /* 0x000fe20000000800 */
[C---:B------:R-:W-:Y:S01]  /*25bb0*/  VIADD R3, R18.reuse, 0x31 ;  /* 0x0000003112037836 */ /* 0x040fe20000000000 */
[----:B------:R-:W-:Y:S01]  /*25bc0*/  ULDC UR4, c[0x0][0x248] ;  /* 0x0000920000047ab9 */ /* 0x000fe20000000800 */
[----:B------:R-:W-:-:S03]  /*25bd0*/  VIADD R28, R18, 0x32 ;  /* 0x00000032121c7836 */ /* 0x000fc60000000000 */
[----:B------:R-:W-:Y:S01]  /*25be0*/  ISETP.LT.AND P5, PT, R3, UR5, !P0 ;  /* 0x0000000503007c0c */ /* 0x000fe2000c7a1270 */
[----:B------:R-:W-:Y:S01]  /*25bf0*/  VIADD R3, R7, UR4 ;  /* 0x0000000407037c36 */ /* 0x000fe20008000000 */
[----:B------:R-:W-:Y:S01]  /*25c00*/  ULDC UR4, c[0x0][0x22c] ;  /* 0x00008b0000047ab9 */ /* 0x000fe20000000800 */
[----:B------:R-:W-:Y:S01]  /*25c10*/  ULDC UR5, c[0x0][0x22c] ;  /* 0x00008b0000057ab9 */ /* 0x000fe20000000800 */
[----:B------:R-:W-:-:S05]  /*25c20*/  PRMT R6, R14, 0x7770, RZ ;  /* 0x000077700e067816 */ /* 0x000fca00000000ff */
[----:B------:R0:W-:Y:S02]  /*25c30*/  @P3 STG.E.U8 desc[UR30][R4.64], R6 ;  /* 0x0000000604003986 */ /* 0x0001e4000c10111e */
        /* <DEDUP_REMOVED lines=13> */
[C---:B------:R-:W-:Y:S02]  /*25d10*/  PRMT R28, R8.reuse, 0x7772, RZ ;  /* 0x00007772081c7816 */ /* 0x040fe400000000ff */
[----:B------:R-:W-:Y:S01]  /*25d20*/  PRMT R8, R8, 0x7773, RZ ;  /* 0x0000777308087816 */ /* 0x000fe200000000ff */
[----:B------:R-:W-:Y:S01]  /*25d30*/  VIADD R29, R18, 0x35 ;  /* 0x00000035121d7836 */ /* 0x000fe20000000000 */
        /* <DEDUP_REMOVED lines=9> */
[----:B------:R-:W-:Y:S01]  /*25dd0*/  ULDC UR5, c[0x0][0x22c] ;  /* 0x00008b0000057ab9 */ /* 0x000fe20000000800 */
[----:B------:R0:W-:Y:S01]  /*25de0*/  @P2 STG.E.U8 desc[UR30][R4.64], R6 ;  /* 0x0000000604002986 */ /* 0x0001e2000c10111e */
[C---:B------:R-:W-:Y:S01]  /*25df0*/  VIADD R7, R3.reuse, UR4 ;  /* 0x0000000403077c36 */ /* 0x040fe20008000000 */
[----:B------:R-:W-:Y:S01]  /*25e00*/  ULDC UR4, c[0x0][0x248] ;  /* 0x0000920000047ab9 */ /* 0x000fe20000000800 */
[----:B0-----:R-:W-:-:S04]  /*25e10*/  IADD3 R4, P2, R3, R0, RZ ;  /* 0x0000000003047210 */ /* 0x001fc80007f5e0ff */
[----:B------:R-:W-:Y:S02]  /*25e20*/  LEA.HI.X.SX32 R5, R3, R2, 0x1, P2 ;  /* 0x0000000203057211 */ /* 0x000fe400010f0eff */
[C---:B------:R-:W-:Y:S01]  /*25e30*/  IADD3 R6, P2, R7.reuse, R0, RZ ;  /* 0x0000000007067210 */ /* 0x040fe20007f5e0ff */
[C---:B------:R-:W-:Y:S01]  /*25e40*/  VIADD R3, R7.reuse, UR4 ;  /* 0x0000000407037c36 */ /* 0x040fe20008000000 */
[----:B------:R-:W-:Y:S01]  /*25e50*/  ULDC UR4, c[0x0][0x248] ;  /* 0x0000920000047ab9 */ /* 0x000fe20000000800 */
[----:B------:R0:W-:Y:S01]  /*25e60*/  @P6 STG.E.U8 desc[UR30][R4.64], R28 ;  /* 0x0000001c04006986 */ /* 0x0001e2000c10111e */
[----:B------:R-:W-:Y:S02]  /*25e70*/  LEA.HI.X.SX32 R7, R7, R2, 0x1, P2 ;  /* 0x0000000207077211 */ /* 0x000fe400010f0eff */
[----:B------:R-:W-:Y:S01]  /*25e80*/  ISETP.LT.AND P2, PT, R29, UR5, !P0 ;  /* 0x000000051d007c0c */ /* 0x000fe2000c741270 */
[----:B------:R-:W-:Y:S02]  /*25e90*/  ULDC UR5, c[0x0][0x22c] ;  /* 0x00008b0000057ab9 */ /* 0x000fe40000000800 */
[----:B------:R1:W-:Y:S01]  /*25ea0*/  @P5 STG.E.U8 desc[UR30][R6.64], R8 ;  /* 0x0000000806005986 */ /* 0x0003e2000c10111e */
[----:B0-----:R-:W-:Y:S01]  /*25eb0*/  IMAD.MOV.U32 R28, RZ, RZ, R18 ;  /* 0x000000ffff1c7224 */ /* 0x001fe200078e0012 */
[----:B------:R-:W-:-:S03]  /*25ec0*/  IADD3 R4, P6, R3, R0, RZ ;  /* 0x0000000003047210 */ /* 0x000fc60007fde0ff */
[----:B-1----:R-:W-:Y:S01]  /*25ed0*/  VIADD R6, R28, 0x36 ;  /* 0x000000361c067836 */ /* 0x002fe20000000000 */
[----:B------:R-:W-:Y:S02]  /*25ee0*/  LEA.HI.X.SX32 R5, R3, R2, 0x1, P6 ;  /* 0x0000000203057211 */ /* 0x000fe400030f0eff */
[----:B------:R-:W-:Y:S02]  /*25ef0*/  PRMT R7, R9, 0x7772, RZ ;  /* 0x0000777209077816 */ /* 0x000fe400000000ff */
[----:B------:R-:W-:Y:S01]  /*25f00*/  ISETP.LT.AND P6, PT, R6, UR5, !P0 ;  /* 0x0000000506007c0c */ /* 0x000fe2000c7c1270 */
[----:B------:R-:W-:Y:S01]  /*25f10*/  VIADD R6, R3, UR4 ;  /* 0x0000000403067c36 */ /* 0x000fe20008000000 */
[----:B------:R-:W-:Y:S01]  /*25f20*/  ULDC UR5, c[0x0][0x22c] ;  /* 0x00008b0000057ab9 */ /* 0x000fe20000000800 */
[----:B------:R-:W-:Y:S01]  /*25f30*/  VIADD R3, R28, 0x37 ;  /* 0x000000371c037836 */ /* 0x000fe20000000000 */
[----:B------:R0:W-:Y:S01]  /*25f40*/  @P4 STG.E.U8 desc[UR30][R4.64], R7 ;  /* 0x0000000704004986 */ /* 0x0001e2000c10111e */
[----:B------:R-:W-:-:S03]  /*25f50*/  ULDC UR4, c[0x0][0x248] ;  /* 0x0000920000047ab9 */ /* 0x000fc60000000800 */
[----:B------:R-:W-:Y:S01]  /*25f60*/  ISETP.LT.AND P5, PT, R3, UR5, !P0 ;  /* 0x0000000503007c0c */ /* 0x000fe2000c7a1270 */
[----:B------:R-:W-:Y:S01]  /*25f70*/  VIADD R3, R6, UR4 ;  /* 0x0000000406037c36 */ /* 0x000fe20008000000 */
        /* <DEDUP_REMOVED lines=19> */
[----:B------:R-:W-:Y:S02]  /*260b0*/  PRMT R10, R10, 0x7773, RZ ;  /* 0x000077730a0a7816 */ /* 0x000fe400000000ff */
[C---:B0-----:R-:W-:Y:S01]  /*260c0*/  IADD3 R6, P1, R3.reuse, R0, RZ ;  /* 0x0000000003067210 */ /* 0x041fe20007f3e0ff */
[C---:B------:R-:W-:Y:S01]  /*260d0*/  VIADD R5, R3.reuse, UR4 ;  /* 0x0000000403057c36 */ /* 0x040fe20008000000 */
[----:B------:R-:W-:Y:S02]  /*260e0*/  ULDC UR4, c[0x0][0x248] ;  /* 0x0000920000047ab9 */ /* 0x000fe40000000800 */
[----:B------:R-:W-:-:S02]  /*260f0*/  LEA.HI.X.SX32 R7, R3, R2, 0x1, P1 ;  /* 0x0000000203077211 */ /* 0x000fc400008f0eff */
[----:B------:R-:W-:Y:S01]  /*26100*/  ISETP.LT.AND P1, PT, R4, UR5, !P0 ;  /* 0x0000000504007c0c */ /* 0x000fe2000c721270 */
[----:B------:R-:W-:Y:S01]  /*26110*/  VIADD R9, R28, 0x3b ;  /* 0x0000003b1c097836 */ /* 0x000fe20000000000 */
[----:B------:R-:W-:Y:S01]  /*26120*/  PRMT R3, R11, 0x7773, RZ ;  /* 0x000077730b037816 */ /* 0x000fe200000000ff */
[----:B------:R0:W-:Y:S01]  /*26130*/  @P2 STG.E.U8 desc[UR30][R6.64], R10 ;  /* 0x0000000a06002986 */ /* 0x0001e2000c10111e */
[----:B------:R-:W-:Y:S01]  /*26140*/  IADD3 R4, P2, R5, R0, RZ ;  /* 0x0000000005047210 */ /* 0x000fe20007f5e0ff */
[----:B------:R-:W-:Y:S01]  /*26150*/  ULDC UR5, c[0x0][0x22c] ;  /* 0x00008b0000057ab9 */ /* 0x000fe20000000800 */
[----:B------:R-:W-:Y:S01]  /*26160*/  PRMT R11, R11, 0x7772, RZ ;  /* 0x000077720b0b7816 */ /* 0x000fe200000000ff */
[C---:B0-----:R-:W-:Y:S01]  /*26170*/  VIADD R7, R5.reuse, UR4 ;  /* 0x0000000405077c36 */ /* 0x041fe20008000000 */
[----:B------:R-:W-:Y:S01]  /*26180*/  LEA.HI.X.SX32 R5, R5, R2, 0x1, P2 ;  /* 0x0000000205057211 */ /* 0x000fe200010f0eff */
[----:B------:R-:W-:-:S04]  /*26190*/  ULDC UR4, c[0x0][0x248] ;  /* 0x0000920000047ab9 */ /* 0x000fc80000000800 */
[----:B------:R0:W-:Y:S04]  /*261a0*/  @P6 STG.E.U8 desc[UR30][R4.64], R11 ;  /* 0x0000000b04006986 */ /* 0x0001e8000c10111e */
[----:B0-----:R-:W2:Y:S04]  /*261b0*/  LDL.LU R11, [R1+0x40] ;  /* 0x00004000010b7983 */ /* 0x001ea80000300800 */
[----:B------:R-:W3:Y:S04]  /*261c0*/  LDL.LU R29, [R1+0x44] ;  /* 0x00004400011d7983 */ /* 0x000ee80000300800 */
[----:B------:R-:W4:Y:S01]  /*261d0*/  LDL.LU R19, [R1+0x48] ;  /* 0x0000480001137983 */ /* 0x000f220000300800 */
[C---:B------:R-:W-:Y:S01]  /*261e0*/  IADD3 R6, P2, R7.reuse, R0, RZ ;  /* 0x0000000007067210 */ /* 0x040fe20007f5e0ff */
[----:B------:R-:W-:Y:S01]  /*261f0*/  VIADD R8, R7, UR4 ;  /* 0x0000000407087c36 */ /* 0x000fe20008000000 */
[----:B------:R-:W-:-:S02]  /*26200*/  ULDC UR4, c[0x0][0x248] ;  /* 0x0000920000047ab9 */ /* 0x000fc40000000800 */
[----:B------:R-:W-:Y:S02]  /*26210*/  LEA.HI.X.SX32 R7, R7, R2, 0x1, P2 ;  /* 0x0000000207077211 */ /* 0x000fe400010f0eff */
[----:B------:R-:W-:-:S03]  /*26220*/  IADD3 R4, P6, R8, R0, RZ ;  /* 0x0000000008047210 */ /* 0x000fc60007fde0ff */
[----:B------:R0:W-:Y:S01]  /*26230*/  @P5 STG.E.U8 desc[UR30][R6.64], R3 ;  /* 0x0000000306005986 */ /* 0x0001e2000c10111e */
[----:B------:R-:W-:Y:S02]  /*26240*/  LEA.HI.X.SX32 R5, R8, R2, 0x1, P6 ;  /* 0x0000000208057211 */ /* 0x000fe400030f0eff */
[----:B0-----:R-:W-:-:S05]  /*26250*/  PRMT R3, R17, 0x7772, RZ ;  /* 0x0000777211037816 */ /* 0x001fca00000000ff */
[----:B------:R0:W-:Y:S01]  /*26260*/  @P3 STG.E.U8 desc[UR30][R4.64], R3 ;  /* 0x0000000304003986 */ /* 0x0001e2000c10111e */
[----:B------:R-:W-:Y:S01]  /*26270*/  VIADD R6, R28, 0x3c ;  /* 0x0000003c1c067836 */ /* 0x000fe20000000000 */
[----:B------:R-:W-:Y:S01]  /*26280*/  ISETP.LT.AND P2, PT, R9, UR5, !P0 ;  /* 0x0000000509007c0c */ /* 0x000fe2000c741270 */
[----:B------:R-:W-:Y:S01]  /*26290*/  ULDC UR5, c[0x0][0x22c] ;  /* 0x00008b0000057ab9 */ /* 0x000fe20000000800 */
[----:B0-----:R-:W-:Y:S02]  /*262a0*/  PRMT R5, R17, 0x7773, RZ ;  /* 0x0000777311057816 */ /* 0x001fe400000000ff */
[----:B------:R-:W5:Y:S01]  /*262b0*/  LDL.LU R17, [R1+0x4c] ;  /* 0x00004c0001117983 */ /* 0x000f620000300800 */
[----:B------:R-:W-:Y:S02]  /*262c0*/  VIADD R7, R8, UR4 ;  /* 0x0000000408077c36 */ /* 0x000fe40008000000 */
[----:B------:R-:W-:Y:S01]  /*262d0*/  VIADD R3, R28, 0x3d ;  /* 0x0000003d1c037836 */ /* 0x000fe20000000000 */
[----:B------:R-:W-:Y:S01]  /*262e0*/  ISETP.LT.AND P6, PT, R6, UR5, !P0 ;  /* 0x0000000506007c0c */ /* 0x000fe2000c7c1270 */
[----:B------:R-:W-:Y:S01]  /*262f0*/  ULDC UR5, c[0x0][0x22c] ;  /* 0x00008b0000057ab9 */ /* 0x000fe20000000800 */
[----:B------:R-:W-:Y:S01]  /*26300*/  ULDC UR4, c[0x0][0x248] ;  /* 0x0000920000047ab9 */ /* 0x000fe20000000800 */
[----:B------:R-:W-:Y:S01]  /*26310*/  IADD3 R6, P3, R7, R0, RZ ;  /* 0x0000000007067210 */ /* 0x000fe20007f7e0ff */
[----:B------:R-:W5:Y:S01]  /*26320*/  LDL.LU R18, [R1+0x50] ;  /* 0x0000500001127983 */ /* 0x000f620000300800 */
[----:B------:R-:W-:Y:S01]  /*26330*/  ISETP.LT.AND P5, PT, R3, UR5, !P0 ;  /* 0x0000000503007c0c */ /* 0x000fe2000c7a1270 */
[C---:B------:R-:W-:Y:S01]  /*26340*/  VIADD R3, R7.reuse, UR4 ;  /* 0x0000000407037c36 */ /* 0x040fe20008000000 */
[----:B------:R-:W-:Y:S01]  /*26350*/  LEA.HI.X.SX32 R7, R7, R2, 0x1, P3 ;  /* 0x0000000207077211 */ /* 0x000fe200018f0eff */
[----:B------:R-:W-:Y:S01]  /*26360*/  VIADD R8, R28, 0x3e ;  /* 0x0000003e1c087836 */ /* 0x000fe20000000000 */
[----:B------:R-:W-:Y:S01]  /*26370*/  ULDC UR4, c[0x0][0x22c] ;  /* 0x00008b0000047ab9 */ /* 0x000fe20000000800 */
[----:B------:R-:W-:Y:S01]  /*26380*/  ULDC UR5, c[0x0][0x22c] ;  /* 0x00008b0000057ab9 */ /* 0x000fe20000000800 */
[C---:B------:R-:W-:Y:S01]  /*26390*/  IADD3 R4, P3, R3.reuse, R0, RZ ;  /* 0x0000000003047210 */ /* 0x040fe20007f7e0ff */
[----:B------:R0:W-:Y:S01]  /*263a0*/  @P4 STG.E.U8 desc[UR30][R6.64], R5 ;  /* 0x0000000506004986 */ /* 0x0001e2000c10111e */
[----:B------:R-:W-:Y:S01]  /*263b0*/  ISETP.LT.AND P4, PT, R8, UR4, !P0 ;  /* 0x0000000408007c0c */ /* 0x000fe2000c781270 */
[----:B------:R-:W-:Y:S01]  /*263c0*/  ULDC UR4, c[0x0][0x248] ;  /* 0x0000920000047ab9 */ /* 0x000fe20000000800 */
[----:B0-----:R-:W-:-:S02]  /*263d0*/  LEA.HI.X.SX32 R5, R3, R2, 0x1, P3 ;  /* 0x0000000203057211 */ /* 0x001fc400018f0eff */
[----:B------:R-:W-:Y:S01]  /*263e0*/  PRMT R7, R15, 0x7772, RZ ;  /* 0x000077720f077816 */ /* 0x000fe200000000ff */
[----:B------:R-:W-:Y:S01]  /*263f0*/  VIADD R3, R3, UR4 ;  /* 0x0000000403037c36 */ /* 0x000fe20008000000 */
[----:B------:R-:W-:Y:S01]  /*26400*/  ULDC UR4, c[0x0][0x22c] ;  /* 0x00008b0000047ab9 */ /* 0x000fe20000000800 */
[----:B------:R-:W-:Y:S02]  /*26410*/  VIADD R6, R28, 0x3f ;  /* 0x0000003f1c067836 */ /* 0x000fe40000000000 */
[----:B------:R0:W-:Y:S03]  /*26420*/  @P1 STG.E.U8 desc[UR30][R4.64], R7 ;  /* 0x0000000704001986 */ /* 0x0001e6000c10111e */
[----:B------:R-:W-:Y:S01]  /*26430*/  ISETP.LT.AND P3, PT, R6, UR4, !P0 ;  /* 0x0000000406007c0c */ /* 0x000fe2000c761270 */
[----:B------:R-:W-:Y:S01]  /*26440*/  ULDC UR4, c[0x0][0x248] ;  /* 0x0000920000047ab9 */ /* 0x000fe20000000800 */
[----:B------:R-:W-:Y:S01]  /*26450*/  VIADD R6, R28, 0x40 ;  /* 0x000000401c067836 */ /* 0x000fe20000000000 */
[----:B0-----:R-:W-:-:S02]  /*26460*/  PRMT R7, R15, 0x7773, RZ ;  /* 0x000077730f077816 */ /* 0x001fc400000000ff */
[----:B------:R-:W5:Y:S01]  /*26470*/  LDL.LU R15, [R1+0x54] ;  /* 0x00005400010f7983 */ /* 0x000f620000300800 */
[----:B------:R-:W-:-:S04]  /*26480*/  IADD3 R4, P1, R3, R0, RZ ;  /* 0x0000000003047210 */ /* 0x000fc80007f3e0ff */
[C---:B------:R-:W-:Y:S01]  /*26490*/  LEA.HI.X.SX32 R5, R3.reuse, R2, 0x1, P1 ;  /* 0x0000000203057211 */ /* 0x040fe200008f0eff */
[----:B------:R-:W-:Y:S01]  /*264a0*/  VIADD R3, R3, UR4 ;  /* 0x0000000403037c36 */ /* 0x000fe20008000000 */
[----:B------:R-:W-:Y:S01]  /*264b0*/  ULDC UR4, c[0x0][0x248] ;  /* 0x0000920000047ab9 */ /* 0x000fe20000000800 */
[----:B------:R-:W-:Y:S02]  /*264c0*/  ISETP.LT.AND P1, PT, R6, UR5, !P0 ;  /* 0x0000000506007c0c */ /* 0x000fe4000c721270 */
[----:B------:R-:W-:Y:S01]  /*264d0*/  PRMT R10, R14, 0x7772, RZ ;  /* 0x000077720e0a7816 */ /* 0x000fe200000000ff */
[----:B------:R0:W-:Y:S01]  /*264e0*/  @P2 STG.E.U8 desc[UR30][R4.64], R7 ;  /* 0x0000000704002986 */ /* 0x0001e2000c10111e */
[C---:B------:R-:W-:Y:S01]  /*264f0*/  IADD3 R6, P2, R3.reuse, R0, RZ ;  /* 0x0000000003067210 */ /* 0x040fe20007f5e0ff */
[----:B------:R-:W-:Y:S01]  /*26500*/  VIADD R9, R28, 0x41 ;  /* 0x000000411c097836 */ /* 0x000fe20000000000 */
[----:B------:R-:W-:Y:S01]  /*26510*/  ULDC UR5, c[0x0][0x22c] ;  /* 0x00008b0000057ab9 */ /* 0x000fe20000000800 */
[C---:B0-----:R-:W-:Y:S01]  /*26520*/  VIADD R5, R3.reuse, UR4 ;  /* 0x0000000403057c36 */ /* 0x041fe20008000000 */
[----:B------:R-:W-:Y:S01]  /*26530*/  LEA.HI.X.SX32 R7, R3, R2, 0x1, P2 ;  /* 0x0000000203077211 */ /* 0x000fe200010f0eff */
[----:B------:R-:W-:-:S03]  /*26540*/  ULDC UR4, c[0x0][0x248] ;  /* 0x0000920000047ab9 */ /* 0x000fc60000000800 */
[C---:B------:R-:W-:Y:S01]  /*26550*/  IADD3 R4, P2, R5.reuse, R0, RZ ;  /* 0x0000000005047210 */ /* 0x040fe20007f5e0ff */
[C---:B------:R-:W-:Y:S01]  /*26560*/  VIADD R8, R5.reuse, UR4 ;  /* 0x0000000405087c36 */ /* 0x040fe20008000000 */
[----:B------:R-:W-:Y:S01]  /*26570*/  PRMT R3, R14, 0x7773, RZ ;  /* 0x000077730e037816 */ /* 0x000fe200000000ff */
[----:B------:R0:W-:Y:S01]  /*26580*/  @P6 STG.E.U8 desc[UR30][R6.64], R10 ;  /* 0x0000000a06006986 */ /* 0x0001e2000c10111e */
[----:B------:R-:W-:Y:S01]  /*26590*/  LEA.HI.X.SX32 R5, R5, R2, 0x1, P2 ;  /* 0x0000000205057211 */ /* 0x000fe200010f0eff */
[----:B------:R-:W-:Y:S02]  /*265a0*/  ULDC UR4, c[0x0][0x248] ;  /* 0x0000920000047ab9 */ /* 0x000fe40000000800 */
[----:B------:R-:W5:Y:S01]  /*265b0*/  LDL.LU R14, [R1+0x58] ;  /* 0x00005800010e7983 */ /* 0x000f620000300800 */
[----:B------:R-:W-:Y:S01]  /*265c0*/  ISETP.LT.AND P2, PT, R9, UR5, !P0 ;  /* 0x0000000509007c0c */ /* 0x000fe2000c741270 */
[----:B------:R-:W-:Y:S02]  /*265d0*/  ULDC UR5, c[0x0][0x22c] ;  /* 0x00008b0000057ab9 */ /* 0x000fe40000000800 */
        /* <DEDUP_REMOVED lines=12> */
[----:B------:R-:W-:Y:S01]  /*266a0*/  ULDC UR5, c[0x0][0x22c] ;  /* 0x00008b0000057ab9 */ /* 0x000fe20000000800 */
[C---:B0-----:R-:W-:Y:S01]  /*266b0*/  IADD3 R4, P4, R3.reuse, R0, RZ ;  /* 0x0000000003047210 */ /* 0x041fe20007f9e0ff */
[C---:B------:R-:W-:Y:S01]  /*266c0*/  VIADD R6, R3.reuse, UR4 ;  /* 0x0000000403067c36 */ /* 0x040fe20008000000 */
[----:B------:R-:W-:Y:S02]  /*266d0*/  ULDC UR4, c[0x0][0x22c] ;  /* 0x00008b0000047ab9 */ /* 0x000fe40000000800 */
[----:B------:R-:W-:Y:S02]  /*266e0*/  LEA.HI.X.SX32 R5, R3, R2, 0x1, P4 ;  /* 0x0000000203057211 */ /* 0x000fe400020f0eff */
[----:B------:R-:W-:Y:S02]  /*266f0*/  PRMT R3, R13, 0x7773, RZ ;  /* 0x000077730d037816 */ /* 0x000fe400000000ff */
[----:B------:R-:W5:Y:S01]  /*26700*/  LDL.LU R13, [R1+0x5c] ;  /* 0x00005c00010d7983 */ /* 0x000f620000300800 */
[----:B------:R-:W-:Y:S01]  /*26710*/  VIADD R7, R28, 0x44 ;  /* 0x000000441c077836 */ /* 0x000fe20000000000 */
[----:B------:R-:W-:-:S02]  /*26720*/  IADD3 R8, P4, R6, R0, RZ ;  /* 0x0000000006087210 */ /* 0x000fc40007f9e0ff */
[----:B------:R0:W-:Y:S02]  /*26730*/  @P3 STG.E.U8 desc[UR30][R4.64], R3 ;  /* 0x0000000304003986 */ /* 0x0001e4000c10111e */
[----:B------:R-:W-:Y:S01]  /*26740*/  ISETP.LT.AND P3, PT, R7, UR4, !P0 ;  /* 0x0000000407007c0c */ /* 0x000fe2000c761270 */
[----:B------:R-:W-:Y:S01]  /*26750*/  ULDC UR4, c[0x0][0x248] ;  /* 0x0000920000047ab9 */ /* 0x000fe20000000800 */
[C---:B------:R-:W-:Y:S01]  /*26760*/  LEA.HI.X.SX32 R9, R6.reuse, R2, 0x1, P4 ;  /* 0x0000000206097211 */ /* 0x040fe200020f0eff */
[----:B------:R-:W-:Y:S01]  /*26770*/  VIADD R6, R6, UR4 ;  /* 0x0000000406067c36 */ /* 0x000fe20008000000 */
[----:B------:R-:W-:Y:S01]  /*26780*/  ULDC UR4, c[0x0][0x22c] ;  /* 0x00008b0000047ab9 */ /* 0x000fe20000000800 */
[----:B0-----:R-:W-:-:S05]  /*26790*/  VIADD R3, R28, 0x45 ;  /* 0x000000451c037836 */ /* 0x001fca0000000000 */
[----:B------:R-:W-:Y:S01]  /*267a0*/  ISETP.LT.AND P4, PT, R3, UR4, !P0 ;  /* 0x0000000403007c0c */ /* 0x000fe2000c781270 */
[----:B------:R-:W-:Y:S01]  /*267b0*/  VIADD R3, R28, 0x46 ;  /* 0x000000461c037836 */ /* 0x000fe20000000000 */
[----:B------:R-:W-:Y:S01]  /*267c0*/  ULDC UR4, c[0x0][0x248] ;  /* 0x0000920000047ab9 */ /* 0x000fe20000000800 */
[----:B--2---:R-:W-:-:S05]  /*267d0*/  PRMT R4, R11, 0x7770, RZ ;  /* 0x000077700b047816 */ /* 0x004fca00000000ff */
[----:B------:R0:W-:Y:S01]  /*267e0*/  @P1 STG.E.U8 desc[UR30][R8.64], R4 ;  /* 0x0000000408001986 */ /* 0x0001e2000c10111e */
[----:B------:R-:W-:Y:S02]  /*267f0*/  PRMT R7, R11, 0x7771, RZ ;  /* 0x000077710b077816 */ /* 0x000fe400000000ff */
[----:B0-----:R-:W-:-:S04]  /*26800*/  IADD3 R4, P1, R6, R0, RZ ;  /* 0x0000000006047210 */ /* 0x001fc80007f3e0ff */
[C---:B------:R-:W-:Y:S02]  /*26810*/  LEA.HI.X.SX32 R5, R6.reuse, R2, 0x1, P1 ;  /* 0x0000000206057211 */ /* 0x040fe400008f0eff */
[----:B------:R-:W-:Y:S01]  /*26820*/  ISETP.LT.AND P1, PT, R3, UR5, !P0 ;  /* 0x0000000503007c0c */ /* 0x000fe2000c721270 */
[----:B------:R-:W-:Y:S01]  /*26830*/  VIADD R3, R6, UR4 ;  /* 0x0000000406037c36 */ /* 0x000fe20008000000 */
[----:B------:R-:W-:Y:S01]  /*26840*/  ULDC UR4, c[0x0][0x248] ;  /* 0x0000920000047ab9 */ /* 0x000fe20000000800 */
[----:B------:R0:W-:Y:S01]  /*26850*/  @P2 STG.E.U8 desc[UR30][R4.64], R7 ;  /* 0x0000000704002986 */ /* 0x0001e2000c10111e */
[----:B---3--:R-:W-:Y:S01]  /*26860*/  PRMT R10, R29, 0x7770, RZ ;  /* 0x000077701d0a7816 */ /* 0x008fe200000000ff */
[----:B------:R-:W-:Y:S01]  /*26870*/  VIADD R9, R28, 0x47 ;  /* 0x000000471c097836 */ /* 0x000fe20000000000 */
[C---:B------:R-:W-:Y:S01]  /*26880*/  IADD3 R6, P2, R3.reuse, R0, RZ ;  /* 0x0000000003067210 */ /* 0x040fe20007f5e0ff */
[----:B------:R-:W-:Y:S01]  /*26890*/  ULDC UR5, c[0x0][0x22c] ;  /* 0x00008b0000057ab9 */ /* 0x000fe20000000800 */
[C---:B0-----:R-:W-:Y:S01]  /*268a0*/  VIADD R5, R3.reuse, UR4 ;  /* 0x0000000403057c36 */ /* 0x041fe20008000000 */
[----:B------:R-:W-:Y:S01]  /*268b0*/  ULDC UR4, c[0x0][0x248] ;  /* 0x0000920000047ab9 */ /* 0x000fe20000000800 */
[----:B------:R-:W-:-:S02]  /*268c0*/  LEA.HI.X.SX32 R7, R3, R2, 0x1, P2 ;  /* 0x0000000203077211 */ /* 0x000fc400010f0eff */
[C---:B------:R-:W-:Y:S01]  /*268d0*/  VIADD R8, R5.reuse, UR4 ;  /* 0x0000000405087c36 */ /* 0x040fe20008000000 */
[----:B------:R-:W-:Y:S01]  /*268e0*/  IADD3 R4, P2, R5, R0, RZ ;  /* 0x0000000005047210 */ /* 0x000fe20007f5e0ff */
[----:B------:R-:W-:Y:S01]  /*268f0*/  ULDC UR4, c[0x0][0x248] ;  /* 0x0000920000047ab9 */ /* 0x000fe20000000800 */
[----:B------:R-:W-:Y:S01]  /*26900*/  PRMT R3, R29, 0x7771, RZ ;  /* 0x000077711d037816 */ /* 0x000fe200000000ff */
[----:B------:R0:W-:Y:S01]  /*26910*/  @P6 STG.E.U8 desc[UR30][R6.64], R10 ;  /* 0x0000000a06006986 */ /* 0x0001e2000c10111e */
[----:B------:R-:W-:-:S05]  /*26920*/  LEA.HI.X.SX32 R5, R5, R2, 0x1, P2 ;  /* 0x0000000205057211 */ /* 0x000fca00010f0eff */
[----:B------:R4:W-:Y:S01]  /*26930*/  @P5 STG.E.U8 desc[UR30][R4.64], R3 ;  /* 0x0000000304005986 */ /* 0x0009e2000c10111e */
[----:B0-----:R-:W-:-:S04]  /*26940*/  IADD3 R6, P6, R8, R0, RZ ;  /* 0x0000000008067210 */ /* 0x001fc80007fde0ff */
[----:B------:R-:W-:Y:S02]  /*26950*/  LEA.HI.X.SX32 R7, R8, R2, 0x1, P6 ;  /* 0x0000000208077211 */ /* 0x000fe400030f0eff */
[----:B----4-:R-:W-:Y:S01]  /*26960*/  PRMT R3, R19, 0x7770, RZ ;  /* 0x0000777013037816 */ /* 0x010fe200000000ff */
[----:B------:R-:W-:Y:S01]  /*26970*/  VIADD R4, R28, 0x48 ;  /* 0x000000481c047836 */ /* 0x000fe20000000000 */
[----:B------:R-:W-:Y:S01]  /*26980*/  ISETP.LT.AND P2, PT, R9, UR5, !P0 ;  /* 0x0000000509007c0c */ /* 0x000fe2000c741270 */
[----:B------:R-:W-:Y:S01]  /*26990*/  VIADD R5, R8, UR4 ;  /* 0x0000000408057c36 */ /* 0x000fe20008000000 */
[----:B------:R-:W-:Y:S01]  /*269a0*/  ULDC UR5, c[0x0][0x22c] ;  /* 0x00008b0000057ab9 */ /* 0x000fe20000000800 */
[----:B------:R0:W-:Y:S01]  /*269b0*/  @P3 STG.E.U8 desc[UR30][R6.64], R3 ;  /* 0x0000000306003986 */ /* 0x0001e2000c10111e */
[----:B------:R-:W-:Y:S01]  /*269c0*/  ISETP.LT.AND P6, PT, R4, UR5, !P0 ;  /* 0x0000000504007c0c */ /* 0x000fe2000c7c1270 */
[----:B------:R-:W-:Y:S01]  /*269d0*/  ULDC UR5, c[0x0][0x22c] ;  /* 0x00008b0000057ab9 */ /* 0x000fe20000000800 */
[----:B------:R-:W-:Y:S01]  /*269e0*/  IADD3 R4, P3, R5, R0, RZ ;  /* 0x0000000005047210 */ /* 0x000fe20007f7e0ff */
[----:B------:R-:W-:Y:S01]  /*269f0*/  ULDC UR4, c[0x0][0x248] ;  /* 0x0000920000047ab9 */ /* 0x000fe20000000800 */
[C---:B0-----:R-:W-:Y:S01]  /*26a00*/  VIADD R3, R28.reuse, 0x49 ;  /* 0x000000491c037836 */ /* 0x041fe20000000000 */
[----:B------:R-:W-:Y:S01]  /*26a10*/  PRMT R7, R19, 0x7771, RZ ;  /* 0x0000777113077816 */ /* 0x000fe200000000ff */
[----:B------:R-:W-:-:S03]  /*26a20*/  VIADD R8, R28, 0x4a ;  /* 0x0000004a1c087836 */ /* 0x000fc60000000000 */
[----:B------:R-:W-:Y:S01]  /*26a30*/  ISETP.LT.AND P5, PT, R3, UR5, !P0 ;  /* 0x0000000503007c0c */ /* 0x000fe2000c7a1270 */
[C---:B------:R-:W-:Y:S01]  /*26a40*/  VIADD R3, R5.reuse, UR4 ;  /* 0x0000000405037c36 */ /* 0x040fe20008000000 */
[----:B------:R-:W-:Y:S01]  /*26a50*/  LEA.HI.X.SX32 R5, R5, R2, 0x1, P3 ;  /* 0x0000000205057211 */ /* 0x000fe200018f0eff */
[----:B------:R-:W-:Y:S01]  /*26a60*/  ULDC UR4, c[0x0][0x22c] ;  /* 0x00008b0000047ab9 */ /* 0x000fe20000000800 */
[----:B------:R-:W-:Y:S02]  /*26a70*/  ULDC UR5, c[0x0][0x22c] ;  /* 0x00008b0000057ab9 */ /* 0x000fe40000000800 */
[C---:B------:R-:W-:Y:S01]  /*26a80*/  IADD3 R6, P3, R3.reuse, R0, RZ ;  /* 0x0000000003067210 */ /* 0x040fe20007f7e0ff */
        /* <DEDUP_REMOVED lines=11> */
[----:B0-----:R-:W-:Y:S02]  /*26b40*/  IADD3 R4, P1, R3, R0, RZ ;  /* 0x0000000003047210 */ /* 0x001fe40007f3e0ff */
[----:B------:R-:W-:Y:S02]  /*26b50*/  PRMT R6, R17, 0x7771, RZ ;  /* 0x0000777111067816 */ /* 0x000fe400000000ff */
[C---:B------:R-:W-:Y:S01]  /*26b60*/  LEA.HI.X.SX32 R5, R3.reuse, R2, 0x1, P1 ;  /* 0x0000000203057211 */ /* 0x040fe200008f0eff */
[----:B------:R-:W-:Y:S01]  /*26b70*/  VIADD R3, R3, UR4 ;  /* 0x0000000403037c36 */ /* 0x000fe20008000000 */
[----:B------:R-:W-:Y:S01]  /*26b80*/  ULDC UR4, c[0x0][0x248] ;  /* 0x0000920000047ab9 */ /* 0x000fe20000000800 */
[----:B------:R-:W-:-:S02]  /*26b90*/  VIADD R7, R28, 0x4c ;  /* 0x0000004c1c077836 */ /* 0x000fc40000000000 */
[----:B------:R0:W-:Y:S01]  /*26ba0*/  @P2 STG.E.U8 desc[UR30][R4.64], R6 ;  /* 0x0000000604002986 */ /* 0x0001e2000c10111e */
[----:B------:R-:W-:Y:S02]  /*26bb0*/  PRMT R10, R18, 0x7770, RZ ;  /* 0x00007770120a7816 */ /* 0x000fe400000000ff */
[----:B------:R-:W-:Y:S01]  /*26bc0*/  ISETP.LT.AND P1, PT, R7, UR5, !P0 ;  /* 0x0000000507007c0c */ /* 0x000fe2000c721270 */
[----:B------:R-:W-:Y:S01]  /*26bd0*/  VIADD R9, R28, 0x4d ;  /* 0x0000004d1c097836 */ /* 0x000fe20000000000 */
[----:B------:R-:W-:Y:S01]  /*26be0*/  ULDC UR5, c[0x0][0x22c] ;  /* 0x00008b0000057ab9 */ /* 0x000fe20000000800 */
[C---:B0-----:R-:W-:Y:S01]  /*26bf0*/  IADD3 R6, P2, R3.reuse, R0, RZ ;  /* 0x0000000003067210 */ /* 0x041fe20007f5e0ff */
[C---:B------:R-:W-:Y:S01]  /*26c00*/  VIADD R5, R3.reuse, UR4 ;  /* 0x0000000403057c36 */ /* 0x040fe20008000000 */
[----:B------:R-:W-:Y:S02]  /*26c10*/  ULDC UR4, c[0x0][0x248] ;  /* 0x0000920000047ab9 */ /* 0x000fe40000000800 */
[----:B------:R-:W-:Y:S01]  /*26c20*/  LEA.HI.X.SX32 R7, R3, R2, 0x1, P2 ;  /* 0x0000000203077211 */ /* 0x000fe200010f0eff */
[C---:B------:R-:W-:Y:S01]  /*26c30*/  VIADD R8, R5.reuse, UR4 ;  /* 0x0000000405087c36 */ /* 0x040fe20008000000 */
[C---:B------:R-:W-:Y:S01]  /*26c40*/  IADD3 R4, P2, R5.reuse, R0, RZ ;  /* 0x0000000005047210 */ /* 0x040fe20007f5e0ff */
[----:B------:R-:W-:Y:S01]  /*26c50*/  ULDC UR4, c[0x0][0x248] ;  /* 0x0000920000047ab9 */ /* 0x000fe20000000800 */
[----:B------:R-:W-:Y:S01]  /*26c60*/  PRMT R3, R18, 0x7771, RZ ;  /* 0x0000777112037816 */ /* 0x000fe200000000ff */
[----:B------:R0:W-:Y:S01]  /*26c70*/  @P6 STG.E.U8 desc[UR30][R6.64], R10 ;  /* 0x0000000a06006986 */ /* 0x0001e2000c10111e */
[----:B------:R-:W-:-:S05]  /*26c80*/  LEA.HI.X.SX32 R5, R5, R2, 0x1, P2 ;  /* 0x0000000205057211 */ /* 0x000fca00010f0eff */
[----:B------:R1:W-:Y:S01]  /*26c90*/  @P5 STG.E.U8 desc[UR30][R4.64], R3 ;  /* 0x0000000304005986 */ /* 0x0003e2000c10111e */
[----:B0-----:R-:W-:-:S04]  /*26ca0*/  IADD3 R6, P6, R8, R0, RZ ;  /* 0x0000000008067210 */ /* 0x001fc80007fde0ff */
[----:B------:R-:W-:Y:S02]  /*26cb0*/  LEA.HI.X.SX32 R7, R8, R2, 0x1, P6 ;  /* 0x0000000208077211 */ /* 0x000fe400030f0eff */
[----:B-1----:R-:W-:Y:S01]  /*26cc0*/  PRMT R3, R15, 0x7770, RZ ;  /* 0x000077700f037816 */ /* 0x002fe200000000ff */
        /* <DEDUP_REMOVED lines=29> */
[C---:B0-----:R-:W-:Y:S02]  /*26ea0*/  IADD3 R4, P1, R3.reuse, R0, RZ ;  /* 0x0000000003047210 */ /* 0x041fe40007f3e0ff */
[----:B------:R-:W-:Y:S02]  /*26eb0*/  PRMT R6, R14, 0x7771, RZ ;  /* 0x000077710e067816 */ /* 0x000fe400000000ff */
[C---:B------:R-:W-:Y:S01]  /*26ec0*/  LEA.HI.X.SX32 R5, R3.reuse, R2, 0x1, P1 ;  /* 0x0000000203057211 */ /* 0x040fe200008f0eff */
[----:B------:R-:W-:Y:S01]  /*26ed0*/  VIADD R3, R3, UR4 ;  /* 0x0000000403037c36 */ /* 0x000fe20008000000 */
[----:B------:R-:W-:Y:S01]  /*26ee0*/  ULDC UR4, c[0x0][0x248] ;  /* 0x0000920000047ab9 */ /* 0x000fe20000000800 */
[----:B------:R-:W-:-:S02]  /*26ef0*/  VIADD R7, R28, 0x52 ;  /* 0x000000521c077836 */ /* 0x000fc40000000000 */
[----:B------:R0:W-:Y:S03]  /*26f00*/  @P2 STG.E.U8 desc[UR30][R4.64], R6 ;  /* 0x0000000604002986 */ /* 0x0001e6000c10111e */
[----:B------:R-:W-:Y:S02]  /*26f10*/  ISETP.LT.AND P1, PT, R7, UR5, !P0 ;  /* 0x0000000507007c0c */ /* 0x000fe4000c721270 */
[----:B------:R-:W-:Y:S01]  /*26f20*/  PRMT R10, R13, 0x7770, RZ ;  /* 0x000077700d0a7816 */ /* 0x000fe200000000ff */
[----:B------:R-:W-:Y:S01]  /*26f30*/  VIADD R9, R28, 0x53 ;  /* 0x000000531c097836 */ /* 0x000fe20000000000 */
[----:B------:R-:W-:Y:S01]  /*26f40*/  ULDC UR5, c[0x0][0x22c] ;  /* 0x00008b0000057ab9 */ /* 0x000fe20000000800 */
[C---:B0-----:R-:W-:Y:S01]  /*26f50*/  IADD3 R6, P2, R3.reuse, R0, RZ ;  /* 0x0000000003067210 */ /* 0x041fe20007f5e0ff */
[----:B------:R-:W-:Y:S01]  /*26f60*/  VIADD R5, R3, UR4 ;  /* 0x0000000403057c36 */ /* 0x000fe20008000000 */
[----:B------:R-:W-:-:S02]  /*26f70*/  ULDC UR4, c[0x0][0x248] ;  /* 0x0000920000047ab9 */ /* 0x000fc40000000800 */
        /* <DEDUP_REMOVED lines=17> */
[----:B------:R-:W-:Y:S01]  /*27090*/  ULDC UR5, c[0x0][0x22c] ;  /* 0x00008b0000057ab9 */ /* 0x000fe20000000800 */
[----:B------:R-:W-:Y:S01]  /*270a0*/  ULDC UR4, c[0x0][0x248] ;  /* 0x0000920000047ab9 */ /* 0x000fe20000000800 */
[----:B------:R-:W-:Y:S01]  /*270b0*/  PRMT R5, R11, 0x7773, RZ ;  /* 0x000077730b057816 */ /* 0x000fe200000000ff */
[C---:B------:R-:W-:Y:S02]  /*270c0*/  VIADD R8, R28.reuse, 0x56 ;  /* 0x000000561c087836 */ /* 0x040fe40000000000 */
[----:B0-----:R-:W-:Y:S01]  /*270d0*/  VIADD R3, R28, 0x55 ;  /* 0x000000551c037836 */ /* 0x001fe20000000000 */
[----:B------:R-:W-:-:S04]  /*270e0*/  IADD3 R6, P3, R4, R0, RZ ;  /* 0x0000000004067210 */ /* 0x000fc80007f7e0ff */
        /* <DEDUP_REMOVED lines=23> */
[----:B------:R-:W-:-:S02]  /*27260*/  ISETP.LT.AND P1, PT, R6, UR5, !P0 ;  /* 0x0000000506007c0c */ /* 0x000fc4000c721270 */
        /* <DEDUP_REMOVED lines=19> */
[C---:B------:R-:W-:Y:S02]  /*273a0*/  LEA.HI.X.SX32 R7, R8.reuse, R2, 0x1, P6 ;  /* 0x0000000208077211 */ /* 0x040fe400030f0eff */
        /* <DEDUP_REMOVED lines=14> */
[----:B------:R-:W2:Y:S04]  /*27490*/  LDL.LU R17, [R1+0x60] ;  /* 0x0000600001117983 */ /* 0x000ea80000300800 */
[----:B------:R-:W3:Y:S04]  /*274a0*/  LDL.LU R11, [R1+0x64] ;  /* 0x00006400010b7983 */ /* 0x000ee80000300800 */
[----:B------:R-:W4:Y:S01]  /*274b0*/  LDL.LU R29, [R1+0x68] ;  /* 0x00006800011d7983 */ /* 0x000f220000300800 */
[----:B------:R-:W-:Y:S01]  /*274c0*/  VIADD R7, R28, 0x5c ;  /* 0x0000005c1c077836 */ /* 0x000fe20000000000 */
[----:B------:R-:W-:-:S02]  /*274d0*/  IADD3 R8, P4, R6, R0, RZ ;  /* 0x0000000006087210 */ /* 0x000fc40007f9e0ff */
[----:B------:R0:W-:Y:S02]  /*274e0*/  @P3 STG.E.U8 desc[UR30][R4.64], R3 ;  /* 0x0000000304003986 */ /* 0x0001e4000c10111e */
[----:B------:R-:W-:Y:S01]  /*274f0*/  ISETP.LT.AND P3, PT, R7, UR4, !P0 ;  /* 0x0000000407007c0c */ /* 0x000fe2000c761270 */
[----:B------:R-:W-:Y:S01]  /*27500*/  ULDC UR4, c[0x0][0x248] ;  /* 0x0000920000047ab9 */ /* 0x000fe20000000800 */
[----:B------:R-:W-:Y:S02]  /*27510*/  PRMT R7, R18, 0x7773, RZ ;  /* 0x0000777312077816 */ /* 0x000fe400000000ff */
[C---:B------:R-:W-:Y:S01]  /*27520*/  LEA.HI.X.SX32 R9, R6.reuse, R2, 0x1, P4 ;  /* 0x0000000206097211 */ /* 0x040fe200020f0eff */
[----:B------:R-:W-:Y:S01]  /*27530*/  VIADD R6, R6, UR4 ;  /* 0x0000000406067c36 */ /* 0x000fe20008000000 */
[----:B------:R-:W-:Y:S01]  /*27540*/  ULDC UR4, c[0x0][0x22c] ;  /* 0x00008b0000047ab9 */ /* 0x000fe20000000800 */
[----:B0-----:R-:W-:Y:S02]  /*27550*/  PRMT R4, R18, 0x7772, RZ ;  /* 0x0000777212047816 */ /* 0x001fe400000000ff */
[----:B------:R-:W5:Y:S01]  /*27560*/  LDL.LU R18, [R1+0x6c] ;  /* 0x00006c0001127983 */ /* 0x000f620000300800 */
[----:B------:R-:W-:-:S03]  /*27570*/  VIADD R3, R28, 0x5d ;  /* 0x0000005d1c037836 */ /* 0x000fc60000000000 */
[----:B------:R0:W-:Y:S02]  /*27580*/  @P1 STG.E.U8 desc[UR30][R8.64], R4 ;  /* 0x0000000408001986 */ /* 0x0001e4000c10111e */
[----:B------:R-:W-:Y:S01]  /*27590*/  ISETP.LT.AND P4, PT, R3, UR4, !P0 ;  /* 0x0000000403007c0c */ /* 0x000fe2000c781270 */
[----:B------:R-:W-:Y:S01]  /*275a0*/  VIADD R3, R28, 0x5e ;  /* 0x0000005e1c037836 */ /* 0x000fe20000000000 */
[----:B------:R-:W5:Y:S01]  /*275b0*/  LDL.LU R19, [R1+0x70] ;  /* 0x0000700001137983 */ /* 0x000f620000300800 */
[----:B------:R-:W-:Y:S01]  /*275c0*/  ULDC UR4, c[0x0][0x248] ;  /* 0x0000920000047ab9 */ /* 0x000fe20000000800 */
[----:B0-----:R-:W-:-:S04]  /*275d0*/  IADD3 R4, P1, R6, R0, RZ ;  /* 0x0000000006047210 */ /* 0x001fc80007f3e0ff */
[C---:B------:R-:W-:Y:S02]  /*275e0*/  LEA.HI.X.SX32 R5, R6.reuse, R2, 0x1, P1 ;  /* 0x0000000206057211 */ /* 0x040fe400008f0eff */
[----:B------:R-:W-:Y:S01]  /*275f0*/  ISETP.LT.AND P1, PT, R3, UR5, !P0 ;  /* 0x0000000503007c0c */ /* 0x000fe2000c721270 */
[----:B------:R-:W-:Y:S01]  /*27600*/  VIADD R3, R6, UR4 ;  /* 0x0000000406037c36 */ /* 0x000fe20008000000 */
[----:B------:R-:W-:Y:S01]  /*27610*/  ULDC UR4, c[0x0][0x248] ;  /* 0x0000920000047ab9 */ /* 0x000fe20000000800 */
[----:B------:R0:W-:Y:S01]  /*27620*/  @P2 STG.E.U8 desc[UR30][R4.64], R7 ;  /* 0x0000000704002986 */ /* 0x0001e2000c10111e */
[----:B------:R-:W-:Y:S01]  /*27630*/  PRMT R10, R15, 0x7772, RZ ;  /* 0x000077720f0a7816 */ /* 0x000fe200000000ff */
        /* <DEDUP_REMOVED lines=11> */
[----:B------:R-:W-:-:S03]  /*276f0*/  LEA.HI.X.SX32 R5, R5, R2, 0x1, P2 ;  /* 0x0000000205057211 */ /* 0x000fc600010f0eff */
[----:B------:R-:W5:Y:S04]  /*27700*/  LDL.LU R15, [R1+0x74] ;  /* 0x00007400010f7983 */ /* 0x000f680000300800 */
        /* <DEDUP_REMOVED lines=13> */
[----:B0-----:R-:W-:Y:S01]  /*277e0*/  VIADD R3, R28, 0x61 ;  /* 0x000000611c037836 */ /* 0x001fe20000000000 */
[----:B------:R-:W-:Y:S01]  /*277f0*/  PRMT R7, R14, 0x7773, RZ ;  /* 0x000077730e077816 */ /* 0x000fe200000000ff */
[----:B------:R-:W-:Y:S01]  /*27800*/  VIADD R8, R28, 0x62 ;  /* 0x000000621c087836 */ /* 0x000fe20000000000 */
[----:B------:R-:W5:Y:S02]  /*27810*/  LDL.LU R14, [R1+0x78] ;  /* 0x00007800010e7983 */ /* 0x000f640000300800 */
[----:B------:R-:W-:Y:S01]  /*27820*/  ISETP.LT.AND P5, PT, R3, UR5, !P0 ;  /* 0x0000000503007c0c */ /* 0x000fe2000c7a1270 */
[C---:B------:R-:W-:Y:S01]  /*27830*/  VIADD R3, R5.reuse, UR4 ;  /* 0x0000000405037c36 */ /* 0x040fe20008000000 */
[----:B------:R-:W-:Y:S01]  /*27840*/  LEA.HI.X.SX32 R5, R5, R2, 0x1, P3 ;  /* 0x0000000205057211 */ /* 0x000fe200018f0eff */
[----:B------:R-:W-:Y:S01]  /*27850*/  ULDC UR4, c[0x0][0x22c] ;  /* 0x00008b0000047ab9 */ /* 0x000fe20000000800 */
[----:B------:R-:W-:-:S02]  /*27860*/  ULDC UR5, c[0x0][0x22c] ;  /* 0x00008b0000057ab9 */ /* 0x000fc40000000800 */
[C---:B------:R-:W-:Y:S01]  /*27870*/  IADD3 R6, P3, R3.reuse, R0, RZ ;  /* 0x0000000003067210 */ /* 0x040fe20007f7e0ff */
[----:B------:R0:W-:Y:S01]  /*27880*/  @P4 STG.E.U8 desc[UR30][R4.64], R7 ;  /* 0x0000000704004986 */ /* 0x0001e2000c10111e */
[----:B------:R-:W-:Y:S01]  /*27890*/  ISETP.LT.AND P4, PT, R8, UR4, !P0 ;  /* 0x0000000408007c0c */ /* 0x000fe2000c781270 */
[----:B------:R-:W-:Y:S01]  /*278a0*/  ULDC UR4, c[0x0][0x248] ;  /* 0x0000920000047ab9 */ /* 0x000fe20000000800 */
[----:B0-----:R-:W-:Y:S01]  /*278b0*/  VIADD R4, R28, 0x63 ;  /* 0x000000631c047836 */ /* 0x001fe20000000000 */
[C---:B------:R-:W-:Y:S01]  /*278c0*/  LEA.HI.X.SX32 R7, R3.reuse, R2, 0x1, P3 ;  /* 0x0000000203077211 */ /* 0x040fe200018f0eff */
[----:B------:R-:W-:Y:S01]  /*278d0*/  VIADD R3, R3, UR4 ;  /* 0x0000000403037c36 */ /* 0x000fe20008000000 */
[----:B------:R-:W-:Y:S01]  /*278e0*/  ULDC UR4, c[0x0][0x22c] ;  /* 0x00008b0000047ab9 */ /* 0x000fe20000000800 */
[C---:B------:R-:W-:Y:S02]  /*278f0*/  PRMT R5, R13.reuse, 0x7772, RZ ;  /* 0x000077720d057816 */ /* 0x040fe400000000ff */
[----:B------:R-:W-:Y:S01]  /*27900*/  ISETP.LT.AND P3, PT, R4, UR4, !P0 ;  /* 0x0000000404007c0c */ /* 0x000fe2000c761270 */
[----:B------:R-:W-:Y:S01]  /*27910*/  ULDC UR4, c[0x0][0x248] ;  /* 0x0000920000047ab9 */ /* 0x000fe20000000800 */
[----:B------:R-:W-:-:S02]  /*27920*/  PRMT R4, R13, 0x7773, RZ ;  /* 0x000077730d047816 */ /* 0x000fc400000000ff */
[----:B------:R-:W5:Y:S04]  /*27930*/  LDL.LU R13, [R1+0x7c] ;  /* 0x00007c00010d7983 */ /* 0x000f680000300800 */
[----:B------:R0:W-:Y:S02]  /*27940*/  @P1 STG.E.U8 desc[UR30][R6.64], R5 ;  /* 0x0000000506001986 */ /* 0x0001e4000c10111e */
        /* <DEDUP_REMOVED lines=10> */
[----:B------:R-:W-:Y:S02]  /*279f0*/  ULDC UR5, c[0x0][0x22c] ;  /* 0x00008b0000057ab9 */ /* 0x000fe40000000800 */
[----:B------:R-:W-:Y:S01]  /*27a00*/  VIADD R8, R5, UR4 ;  /* 0x0000000405087c36 */ /* 0x000fe20008000000 */
[----:B------:R-:W-:Y:S01]  /*27a10*/  ULDC UR4, c[0x0][0x248] ;  /* 0x0000920000047ab9 */ /* 0x000fe20000000800 */
[----:B0-----:R-:W-:-:S04]  /*27a20*/  IADD3 R6, P2, R3, R0, RZ ;  /* 0x0000000003067210 */ /* 0x001fc80007f5e0ff */
[----:B------:R-:W-:Y:S02]  /*27a30*/  LEA.HI.X.SX32 R7, R3, R2, 0x1, P2 ;  /* 0x0000000203077211 */ /* 0x000fe400010f0eff */
[----:B------:R-:W-:-:S04]  /*27a40*/  IADD3 R4, P2, R5, R0, RZ ;  /* 0x0000000005047210 */ /* 0x000fc80007f5e0ff */
[----:B------:R-:W-:Y:S02]  /*27a50*/  LEA.HI.X.SX32 R5, R5, R2, 0x1, P2 ;  /* 0x0000000205057211 */ /* 0x000fe400010f0eff */
[----:B------:R-:W-:Y:S01]  /*27a60*/  ISETP.LT.AND P2, PT, R9, UR5, !P0 ;  /* 0x0000000509007c0c */ /* 0x000fe2000c741270 */
[----:B------:R-:W-:Y:S01]  /*27a70*/  ULDC UR5, c[0x0][0x22c] ;  /* 0x00008b0000057ab9 */ /* 0x000fe20000000800 */
[----:B------:R-:W-:Y:S01]  /*27a80*/  VIADD R9, R28, 0x6b ;  /* 0x0000006b1c097836 */ /* 0x000fe20000000000 */
[C---:B--2---:R-:W-:Y:S02]  /*27a90*/  PRMT R10, R17.reuse, 0x7770, RZ ;  /* 0x00007770110a7816 */ /* 0x044fe400000000ff */
[----:B------:R-:W-:-:S03]  /*27aa0*/  PRMT R3, R17, 0x7771, RZ ;  /* 0x0000777111037816 */ /* 0x000fc600000000ff */
[----:B------:R0:W-:Y:S04]  /*27ab0*/  @P6 STG.E.U8 desc[UR30][R6.64], R10 ;  /* 0x0000000a06006986 */ /* 0x0001e8000c10111e */
[----:B------:R3:W-:Y:S01]  /*27ac0*/  @P5 STG.E.U8 desc[UR30][R4.64], R3 ;  /* 0x0000000304005986 */ /* 0x0007e2000c10111e */
[----:B0-----:R-:W-:-:S04]  /*27ad0*/  IADD3 R6, P6, R8, R0, RZ ;  /* 0x0000000008067210 */ /* 0x001fc80007fde0ff */
[----:B------:R-:W-:Y:S02]  /*27ae0*/  LEA.HI.X.SX32 R7, R8, R2, 0x1, P6 ;  /* 0x0000000208077211 */ /* 0x000fe400030f0eff */
[----:B---3--:R-:W-:Y:S01]  /*27af0*/  PRMT R3, R11, 0x7770, RZ ;  /* 0x000077700b037816 */ /* 0x008fe200000000ff */
[----:B------:R-:W-:Y:S02]  /*27b00*/  VIADD R4, R28, 0x66 ;  /* 0x000000661c047836 */ /* 0x000fe40000000000 */
[----:B------:R-:W-:Y:S01]  /*27b10*/  VIADD R5, R8, UR4 ;  /* 0x0000000408057c36 */ /* 0x000fe20008000000 */
[----:B------:R-:W-:Y:S01]  /*27b20*/  ULDC UR4, c[0x0][0x248] ;  /* 0x0000920000047ab9 */ /* 0x000fe20000000800 */
[----:B------:R0:W-:Y:S01]  /*27b30*/  @P4 STG.E.U8 desc[UR30][R6.64], R3 ;  /* 0x0000000306004986 */ /* 0x0001e2000c10111e */
[----:B------:R-:W-:Y:S01]  /*27b40*/  ISETP.LT.AND P6, PT, R4, UR5, !P0 ;  /* 0x0000000504007c0c */ /* 0x000fe2000c7c1270 */
[----:B------:R-:W-:Y:S01]  /*27b50*/  ULDC UR5, c[0x0][0x22c] ;  /* 0x00008b0000057ab9 */ /* 0x000fe20000000800 */
[----:B------:R-:W-:Y:S01]  /*27b60*/  IADD3 R4, P4, R5, R0, RZ ;  /* 0x0000000005047210 */ /* 0x000fe20007f9e0ff */
[----:B------:R-:W-:-:S02]  /*27b70*/  VIADD R8, R28, 0x68 ;  /* 0x000000681c087836 */ /* 0x000fc40000000000 */
[----:B0-----:R-:W-:Y:S01]  /*27b80*/  VIADD R3, R28, 0x67 ;  /* 0x000000671c037836 */ /* 0x001fe20000000000 */
[----:B------:R-:W-:-:S04]  /*27b90*/  PRMT R7, R11, 0x7771, RZ ;  /* 0x000077710b077816 */ /* 0x000fc800000000ff */
        /* <DEDUP_REMOVED lines=11> */
[----:B----4-:R-:W-:Y:S01]  /*27c50*/  PRMT R4, R29, 0x7770, RZ ;  /* 0x000077701d047816 */ /* 0x010fe200000000ff */
        /* <DEDUP_REMOVED lines=12> */
[C---:B-----5:R-:W-:Y:S02]  /*27d20*/  PRMT R10, R18.reuse, 0x7770, RZ ;  /* 0x00007770120a7816 */ /* 0x060fe400000000ff */
[----:B------:R-:W-:Y:S01]  /*27d30*/  ISETP.LT.AND P1, PT, R7, UR5, !P0 ;  /* 0x0000000507007c0c */ /* 0x000fe2000c721270 */
        /* <DEDUP_REMOVED lines=98> */
[----:B0-----:R-:W-:Y:S01]  /*28360*/  IADD3 R4, P1, R3, R0, RZ ;  /* 0x0000000003047210 */ /* 0x001fe20007f3e0ff */
[----:B------:R-:W-:Y:S01]  /*28370*/  VIADD R6, R28, 0x76 ;  /* 0x000000761c067836 */ /* 0x000fe20000000000 */
        /* <DEDUP_REMOVED lines=10> */
[----:B------:R-:W2:Y:S01]  /*28420*/  LDL.LU R17, [R1+0xa38] ;  /* 0x000a380001117983 */ /* 0x000ea20000300800 */
[C---:B0-----:R-:W-:Y:S01]  /*28430*/  VIADD R5, R3.reuse, UR4 ;  /* 0x0000000403057c36 */ /* 0x041fe20008000000 */
[----:B------:R-:W-:Y:S01]  /*28440*/  ULDC UR4, c[0x0][0x248] ;  /* 0x0000920000047ab9 */ /* 0x000fe20000000800 */
[----:B------:R-:W-:Y:S02]  /*28450*/  LEA.HI.X.SX32 R7, R3, R2, 0x1, P2 ;  /* 0x0000000203077211 */ /* 0x000fe400010f0eff */
        /* <DEDUP_REMOVED lines=39> */
[----:B------:R-:W-:Y:S02]  /*286d0*/  PRMT R4, R18, 0x7773, RZ ;  /* 0x0000777312047816 */ /* 0x000fe400000000ff */
[----:B------:R-:W3:Y:S01]  /*286e0*/  LDL.LU R18, [R1+0x80] ;  /* 0x0000800001127983 */ /* 0x000ee20000300800 */
[----:B0-----:R-:W-:Y:S01]  /*286f0*/  IADD3 R6, P1, R3, R0, RZ ;  /* 0x0000000003067210 */ /* 0x001fe20007f3e0ff */
[----:B------:R-:W-:-:S03]  /*28700*/  VIADD R5, R28, 0x7c ;  /* 0x0000007c1c057836 */ /* 0x000fc60000000000 */
[C---:B------:R-:W-:Y:S01]  /*28710*/  LEA.HI.X.SX32 R7, R3.reuse, R2, 0x1, P1 ;  /* 0x0000000203077211 */ /* 0x040fe200008f0eff */
[----:B------:R-:W-:Y:S01]  /*28720*/  VIADD R3, R3, UR4 ;  /* 0x0000000403037c36 */ /* 0x000fe20008000000 */
[----:B------:R-:W-:Y:S01]  /*28730*/  ULDC UR4, c[0x0][0x248] ;  /* 0x0000920000047ab9 */ /* 0x000fe20000000800 */
[----:B------:R-:W-:Y:S02]  /*28740*/  ISETP.LT.AND P1, PT, R5, UR5, !P0 ;  /* 0x0000000505007c0c */ /* 0x000fe4000c721270 */
[----:B------:R-:W-:Y:S01]  /*28750*/  PRMT R10, R19, 0x7772, RZ ;  /* 0x00007772130a7816 */ /* 0x000fe200000000ff */
[----:B------:R0:W-:Y:S01]  /*28760*/  @P2 STG.E.U8 desc[UR30][R6.64], R4 ;  /* 0x0000000406002986 */ /* 0x0001e2000c10111e */
[----:B------:R-:W-:Y:S01]  /*28770*/  VIADD R5, R3, UR4 ;  /* 0x0000000403057c36 */ /* 0x000fe20008000000 */
[----:B------:R-:W-:Y:S01]  /*28780*/  ULDC UR4, c[0x0][0x248] ;  /* 0x0000920000047ab9 */ /* 0x000fe20000000800 */
[----:B------:R-:W-:Y:S01]  /*28790*/  VIADD R9, R28, 0x7d ;  /* 0x0000007d1c097836 */ /* 0x000fe20000000000 */
[----:B------:R-:W-:Y:S01]  /*287a0*/  ULDC UR5, c[0x0][0x22c] ;  /* 0x00008b0000057ab9 */ /* 0x000fe20000000800 */
[----:B------:R-:W-:Y:S01]  /*287b0*/  VIADD R8, R5, UR4 ;  /* 0x0000000405087c36 */ /* 0x000fe20008000000 */
[----:B------:R-:W-:Y:S01]  /*287c0*/  ULDC UR4, c[0x0][0x248] ;  /* 0x0000920000047ab9 */ /* 0x000fe20000000800 */
[----:B0-----:R-:W-:-:S04]  /*287d0*/  IADD3 R6, P2, R3, R0, RZ ;  /* 0x0000000003067210 */ /* 0x001fc80007f5e0ff */
[----:B------:R-:W-:Y:S02]  /*287e0*/  LEA.HI.X.SX32 R7, R3, R2, 0x1, P2 ;  /* 0x0000000203077211 */ /* 0x000fe400010f0eff */
[----:B------:R-:W-:Y:S02]  /*287f0*/  IADD3 R4, P2, R5, R0, RZ ;  /* 0x0000000005047210 */ /* 0x000fe40007f5e0ff */
[----:B------:R-:W-:Y:S01]  /*28800*/  PRMT R3, R19, 0x7773, RZ ;  /* 0x0000777313037816 */ /* 0x000fe200000000ff */
[----:B------:R0:W-:Y:S01]  /*28810*/  @P6 STG.E.U8 desc[UR30][R6.64], R10 ;  /* 0x0000000a06006986 */ /* 0x0001e2000c10111e */
[----:B------:R-:W-:-:S03]  /*28820*/  LEA.HI.X.SX32 R5, R5, R2, 0x1, P2 ;  /* 0x0000000205057211 */ /* 0x000fc600010f0eff */
[----:B------:R-:W4:Y:S04]  /*28830*/  LDL.LU R19, [R1+0x84] ;  /* 0x0000840001137983 */ /* 0x000f280000300800 */
        /* <DEDUP_REMOVED lines=20> */
[----:B------:R-:W-:Y:S01]  /*28980*/  IMAD.MOV.U32 R11, RZ, RZ, R12 ;  /* 0x000000ffff0b7224 */ /* 0x000fe200078e000c */
[----:B------:R-:W-:Y:S01]  /*28990*/  PRMT R9, R13, 0x7772, RZ ;  /* 0x000077720d097816 */ /* 0x000fe200000000ff */
[----:B------:R-:W5:Y:S01]  /*289a0*/  LDL.LU R12, [R1+0x88] ;  /* 0x00008800010c7983 */ /* 0x000f620000300800 */
[C---:B------:R-:W-:Y:S01]  /*289b0*/  IADD3 R6, P4, R3.reuse, R0, RZ ;  /* 0x0000000003067210 */ /* 0x040fe20007f9e0ff */
[----:B------:R-:W-:Y:S02]  /*289c0*/  ULDC UR5, c[0x0][0x22c] ;  /* 0x00008b0000057ab9 */ /* 0x000fe40000000800 */
        /* <DEDUP_REMOVED lines=11> */
[C---:B0-----:R-:W-:Y:S01]  /*28a80*/  IADD3 R6, P1, R3.reuse, R0, RZ ;  /* 0x0000000003067210 */ /* 0x041fe20007f3e0ff */
[C---:B------:R-:W-:Y:S01]  /*28a90*/  VIADD R5, R3.reuse, UR4 ;  /* 0x0000000403057c36 */ /* 0x040fe20008000000 */
[----:B------:R-:W-:Y:S01]  /*28aa0*/  PRMT R8, R14, 0x7773, RZ ;  /* 0x000077730e087816 */ /* 0x000fe200000000ff */
[----:B------:R-:W-:Y:S01]  /*28ab0*/  VIADD R4, R28, 0x82 ;  /* 0x000000821c047836 */ /* 0x000fe20000000000 */
[----:B------:R-:W-:Y:S01]  /*28ac0*/  LEA.HI.X.SX32 R7, R3, R2, 0x1, P1 ;  /* 0x0000000203077211 */ /* 0x000fe200008f0eff */
[----:B------:R-:W-:Y:S01]  /*28ad0*/  ULDC UR4, c[0x0][0x248] ;  /* 0x0000920000047ab9 */ /* 0x000fe20000000800 */
[----:B------:R-:W-:Y:S02]  /*28ae0*/  PRMT R3, R13, 0x7773, RZ ;  /* 0x000077730d037816 */ /* 0x000fe400000000ff */
[----:B------:R-:W2:Y:S04]  /*28af0*/  LDL.LU R13, [R1+0x8c] ;  /* 0x00008c00010d7983 */ /* 0x000ea80000300800 */
[----:B------:R-:W2:Y:S04]  /*28b00*/  LDL.LU R14, [R1+0x94] ;  /* 0x00009400010e7983 */ /* 0x000ea80000300800 */
[----:B------:R-:W2:Y:S04]  /*28b10*/  LDL.LU R15, [R1+0x98] ;  /* 0x00009800010f7983 */ /* 0x000ea80000300800 */
[----:B------:R-:W2:Y:S01]  /*28b20*/  LDL.LU R29, [R1+0x9c] ;  /* 0x00009c00011d7983 */ /* 0x000ea20000300800 */
[----:B------:R-:W-:Y:S01]  /*28b30*/  ISETP.LT.AND P1, PT, R4, UR5, !P0 ;  /* 0x0000000504007c0c */ /* 0x000fe2000c721270 */
[----:B------:R-:W-:Y:S01]  /*28b40*/  VIADD R10, R28, 0x83 ;  /* 0x000000831c0a7836 */ /* 0x000fe20000000000 */
[----:B------:R-:W-:Y:S01]  /*28b50*/  ULDC UR5, c[0x0][0x22c] ;  /* 0x00008b0000057ab9 */ /* 0x000fe20000000800 */
[----:B------:R0:W-:Y:S01]  /*28b60*/  @P2 STG.E.U8 desc[UR30][R6.64], R8 ;  /* 0x0000000806002986 */ /* 0x0001e2000c10111e */
[C---:B------:R-:W-:Y:S01]  /*28b70*/  IADD3 R4, P2, R5.reuse, R0, RZ ;  /* 0x0000000005047210 */ /* 0x040fe20007f5e0ff */
[----:B0-----:R-:W-:-:S03]  /*28b80*/  VIADD R7, R5, UR4 ;  /* 0x0000000405077c36 */ /* 0x001fc60008000000 */
[----:B------:R-:W-:Y:S01]  /*28b90*/  LEA.HI.X.SX32 R5, R5, R2, 0x1, P2 ;  /* 0x0000000205057211 */ /* 0x000fe200010f0eff */
[----:B------:R-:W-:Y:S01]  /*28ba0*/  ULDC UR4, c[0x0][0x248] ;  /* 0x0000920000047ab9 */ /* 0x000fe20000000800 */
[C---:B------:R-:W-:Y:S01]  /*28bb0*/  IADD3 R6, P2, R7.reuse, R0, RZ ;  /* 0x0000000007067210 */ /* 0x040fe20007f5e0ff */
[C---:B------:R-:W-:Y:S02]  /*28bc0*/  VIADD R8, R7.reuse, UR4 ;  /* 0x0000000407087c36 */ /* 0x040fe40008000000 */
[----:B------:R0:W-:Y:S01]  /*28bd0*/  @P6 STG.E.U8 desc[UR30][R4.64], R9 ;  /* 0x0000000904006986 */ /* 0x0001e2000c10111e */
[----:B------:R-:W-:Y:S01]  /*28be0*/  ULDC UR4, c[0x0][0x248] ;  /* 0x0000920000047ab9 */ /* 0x000fe20000000800 */
[----:B------:R-:W-:Y:S02]  /*28bf0*/  LEA.HI.X.SX32 R7, R7, R2, 0x1, P2 ;  /* 0x0000000207077211 */ /* 0x000fe400010f0eff */
[----:B------:R-:W-:Y:S01]  /*28c00*/  ISETP.LT.AND P2, PT, R10, UR5, !P0 ;  /* 0x000000050a007c0c */ /* 0x000fe2000c741270 */
[----:B------:R-:W-:-:S02]  /*28c10*/  ULDC UR5, c[0x0][0x22c] ;  /* 0x00008b0000057ab9 */ /* 0x000fc40000000800 */
[----:B------:R1:W-:Y:S01]  /*28c20*/  @P5 STG.E.U8 desc[UR30][R6.64], R3 ;  /* 0x0000000306005986 */ /* 0x0003e2000c10111e */
[----:B0-----:R-:W-:-:S04]  /*28c30*/  IADD3 R4, P6, R8, R0, RZ ;  /* 0x0000000008047210 */ /* 0x001fc80007fde0ff */
[----:B------:R-:W-:Y:S01]  /*28c40*/  LEA.HI.X.SX32 R5, R8, R2, 0x1, P6 ;  /* 0x0000000208057211 */ /* 0x000fe200030f0eff */
[----:B-1----:R-:W-:-:S05]  /*28c50*/  VIADD R6, R28, 0x84 ;  /* 0x000000841c067836 */ /* 0x002fca0000000000 */
[----:B------:R-:W-:Y:S01]  /*28c60*/  ISETP.LT.AND P6, PT, R6, UR5, !P0 ;  /* 0x0000000506007c0c */ /* 0x000fe2000c7c1270 */
[----:B------:R-:W-:Y:S01]  /*28c70*/  VIADD R6, R8, UR4 ;  /* 0x0000000408067c36 */ /* 0x000fe20008000000 */
[----:B------:R-:W-:Y:S01]  /*28c80*/  ULDC UR5, c[0x0][0x22c] ;  /* 0x00008b0000057ab9 */ /* 0x000fe20000000800 */
[----:B------:R-:W-:Y:S01]  /*28c90*/  ULDC UR4, c[0x0][0x248] ;  /* 0x0000920000047ab9 */ /* 0x000fe20000000800 */
[C---:B------:R-:W-:Y:S02]  /*28ca0*/  VIADD R8, R28.reuse, 0x86 ;  /* 0x000000861c087836 */ /* 0x040fe40000000000 */
[----:B------:R-:W-:Y:S01]  /*28cb0*/  VIADD R9, R28, 0x89 ;  /* 0x000000891c097836 */ /* 0x000fe20000000000 */
[----:B---3--:R-:W-:-:S05]  /*28cc0*/  PRMT R3, R18, 0x7770, RZ ;  /* 0x0000777012037816 */ /* 0x008fca00000000ff */
[----:B------:R0:W-:Y:S01]  /*28cd0*/  @P3 STG.E.U8 desc[UR30][R4.64], R3 ;  /* 0x0000000304003986 */ /* 0x0001e2000c10111e */
[----:B------:R-:W-:Y:S01]  /*28ce0*/  PRMT R7, R18, 0x7771, RZ ;  /* 0x0000777112077816 */ /* 0x000fe200000000ff */
        /* <DEDUP_REMOVED lines=25> */
[----:B------:R0:W-:Y:S03]  /*28e80*/  @P2 STG.E.U8 desc[UR30][R4.64], R6 ;  /* 0x0000000604002986 */ /* 0x0001e6000c10111e */
[----:B------:R-:W-:Y:S01]  /*28e90*/  ISETP.LT.AND P1, PT, R7, UR5, !P0 ;  /* 0x0000000507007c0c */ /* 0x000fe2000c721270 */
[----:B------:R-:W-:Y:S01]  /*28ea0*/  ULDC UR5, c[0x0][0x22c] ;  /* 0x00008b0000057ab9 */ /* 0x000fe20000000800 */
[C---:B0-----:R-:W-:Y:S01]  /*28eb0*/  IADD3 R6, P2, R3.reuse, R0, RZ ;  /* 0x0000000003067210 */ /* 0x041fe20007f5e0ff */
[C---:B------:R-:W-:Y:S01]  /*28ec0*/  VIADD R5, R3.reuse, UR4 ;  /* 0x0000000403057c36 */ /* 0x040fe20008000000 */
[----:B------:R-:W-:Y:S02]  /*28ed0*/  ULDC UR4, c[0x0][0x248] ;  /* 0x0000920000047ab9 */ /* 0x000fe40000000800 */
[----:B------:R-:W-:Y:S01]  /*28ee0*/  LEA.HI.X.SX32 R7, R3, R2, 0x1, P2 ;  /* 0x0000000203077211 */ /* 0x000fe200010f0eff */
[C---:B------:R-:W-:Y:S01]  /*28ef0*/  VIADD R8, R5.reuse, UR4 ;  /* 0x0000000405087c36 */ /* 0x040fe20008000000 */
[----:B------:R-:W-:Y:S01]  /*28f00*/  IADD3 R4, P2, R5, R0, RZ ;  /* 0x0000000005047210 */ /* 0x000fe20007f5e0ff */
[----:B------:R-:W-:Y:S01]  /*28f10*/  ULDC UR4, c[0x0][0x248] ;  /* 0x0000920000047ab9 */ /* 0x000fe20000000800 */
[----:B-----5:R-:W-:-:S02]  /*28f20*/  PRMT R10, R12, 0x7770, RZ ;  /* 0x000077700c0a7816 */ /* 0x020fc400000000ff */
[----:B------:R-:W-:Y:S02]  /*28f30*/  PRMT R3, R12, 0x7771, RZ ;  /* 0x000077710c037816 */ /* 0x000fe400000000ff */
[----:B------:R-:W-:Y:S01]  /*28f40*/  LEA.HI.X.SX32 R5, R5, R2, 0x1, P2 ;  /* 0x0000000205057211 */ /* 0x000fe200010f0eff */
[----:B------:R0:W-:Y:S04]  /*28f50*/  @P6 STG.E.U8 desc[UR30][R6.64], R10 ;  /* 0x0000000a06006986 */ /* 0x0001e8000c10111e */
[----:B------:R1:W-:Y:S01]  /*28f60*/  @P5 STG.E.U8 desc[UR30][R4.64], R3 ;  /* 0x0000000304005986 */ /* 0x0003e2000c10111e */
[----:B0-----:R-:W-:-:S04]  /*28f70*/  IADD3 R6, P6, R8, R0, RZ ;  /* 0x0000000008067210 */ /* 0x001fc80007fde0ff */
[----:B------:R-:W-:Y:S01]  /*28f80*/  LEA.HI.X.SX32 R7, R8, R2, 0x1, P6 ;  /* 0x0000000208077211 */ /* 0x000fe200030f0eff */
[----:B-1----:R-:W-:Y:S01]  /*28f90*/  VIADD R4, R28, 0x8a ;  /* 0x0000008a1c047836 */ /* 0x002fe20000000000 */
[----:B------:R-:W-:Y:S01]  /*28fa0*/  ISETP.LT.AND P2, PT, R9, UR5, !P0 ;  /* 0x0000000509007c0c */ /* 0x000fe2000c741270 */
[----:B------:R-:W-:Y:S01]  /*28fb0*/  VIADD R5, R8, UR4 ;  /* 0x0000000408057c36 */ /* 0x000fe20008000000 */
[----:B------:R-:W-:Y:S01]  /*28fc0*/  ULDC UR5, c[0x0][0x22c] ;  /* 0x00008b0000057ab9 */ /* 0x000fe20000000800 */
[----:B------:R-:W-:Y:S01]  /*28fd0*/  ULDC UR4, c[0x0][0x248] ;  /* 0x0000920000047ab9 */ /* 0x000fe20000000800 */
[----:B------:R-:W-:Y:S01]  /*28fe0*/  ISETP.LT.AND P6, PT, R4, UR5, !P0 ;  /* 0x0000000504007c0c */ /* 0x000fe2000c7c1270 */
[----:B------:R-:W-:Y:S01]  /*28ff0*/  ULDC UR5, c[0x0][0x22c] ;  /* 0x00008b0000057ab9 */ /* 0x000fe20000000800 */
[----:B--2---:R-:W-:-:S05]  /*29000*/  PRMT R3, R13, 0x7770, RZ ;  /* 0x000077700d037816 */ /* 0x004fca00000000ff */
[----:B------:R0:W-:Y:S01]  /*29010*/  @P4 STG.E.U8 desc[UR30][R6.64], R3 ;  /* 0x0000000306004986 */ /* 0x0001e2000c10111e */
[----:B------:R-:W-:Y:S01]  /*29020*/  IADD3 R4, P4, R5, R0, RZ ;  /* 0x0000000005047210 */ /* 0x000fe20007f9e0ff */
[C---:B------:R-:W-:Y:S02]  /*29030*/  VIADD R8, R28.reuse, 0x8c ;  /* 0x0000008c1c087836 */ /* 0x040fe40000000000 */
        /* <DEDUP_REMOVED lines=93> */
[----:B------:R-:W-:-:S03]  /*29610*/  LEA.HI.X.SX32 R5, R5, R2, 0x1, P2 ;  /* 0x0000000205057211 */ /* 0x000fc600010f0eff */
[----:B------:R-:W2:Y:S04]  /*29620*/  LDL.LU R18, [R1+0xa34] ;  /* 0x000a340001127983 */ /* 0x000ea80000300800 */
        /* <DEDUP_REMOVED lines=15> */
[----:B------:R-:W-:Y:S01]  /*29720*/  VIADD R8, R28, 0x98 ;  /* 0x000000981c087836 */ /* 0x000fe20000000000 */
[----:B------:R-:W3:Y:S02]  /*29730*/  LDL.LU R19, [R1+0xa30] ;  /* 0x000a300001137983 */ /* 0x000ee40000300800 */
        /* <DEDUP_REMOVED lines=19> */
[----:B------:R-:W-:Y:S01]  /*29870*/  PRMT R9, R13, 0x7772, RZ ;  /* 0x000077720d097816 */ /* 0x000fe200000000ff */
[----:B------:R-:W4:Y:S01]  /*29880*/  LDL.LU R12, [R1+0xa2c] ;  /* 0x000a2c00010c7983 */ /* 0x000f220000300800 */
[C---:B0-----:R-:W-:Y:S01]  /*29890*/  IADD3 R6, P1, R3.reuse, R0, RZ ;  /* 0x0000000003067210 */ /* 0x041fe20007f3e0ff */
[----:B------:R-:W-:Y:S01]  /*298a0*/  VIADD R5, R3, UR4 ;  /* 0x0000000403057c36 */ /* 0x000fe20008000000 */
[----:B------:R-:W-:-:S02]  /*298b0*/  ULDC UR4, c[0x0][0x248] ;  /* 0x0000920000047ab9 */ /* 0x000fc40000000800 */
[----:B------:R-:W-:Y:S02]  /*298c0*/  LEA.HI.X.SX32 R7, R3, R2, 0x1, P1 ;  /* 0x0000000203077211 */ /* 0x000fe400008f0eff */
[----:B------:R-:W-:Y:S01]  /*298d0*/  ISETP.LT.AND P1, PT, R4, UR5, !P0 ;  /* 0x0000000504007c0c */ /* 0x000fe2000c721270 */
[----:B------:R-:W-:Y:S01]  /*298e0*/  VIADD R10, R28, 0x9b ;  /* 0x0000009b1c0a7836 */ /* 0x000fe20000000000 */
[----:B------:R-:W-:Y:S01]  /*298f0*/  ULDC UR5, c[0x0][0x22c] ;  /* 0x00008b0000057ab9 */ /* 0x000fe20000000800 */
[----:B------:R0:W-:Y:S01]  /*29900*/  @P2 STG.E.U8 desc[UR30][R6.64], R8 ;  /* 0x0000000806002986 */ /* 0x0001e2000c10111e */
[C---:B------:R-:W-:Y:S01]  /*29910*/  IADD3 R4, P2, R5.reuse, R0, RZ ;  /* 0x0000000005047210 */ /* 0x040fe20007f5e0ff */
[----:B0-----:R-:W-:-:S03]  /*29920*/  VIADD R7, R5, UR4 ;  /* 0x0000000405077c36 */ /* 0x001fc60008000000 */
[----:B------:R-:W-:Y:S01]  /*29930*/  LEA.HI.X.SX32 R5, R5, R2, 0x1, P2 ;  /* 0x0000000205057211 */ /* 0x000fe200010f0eff */
[----:B------:R-:W-:Y:S02]  /*29940*/  ULDC UR4, c[0x0][0x248] ;  /* 0x0000920000047ab9 */ /* 0x000fe40000000800 */
[C---:B------:R-:W-:Y:S01]  /*29950*/  VIADD R8, R7.reuse, UR4 ;  /* 0x0000000407087c36 */ /* 0x040fe20008000000 */
[----:B------:R-:W-:Y:S01]  /*29960*/  IADD3 R6, P2, R7, R0, RZ ;  /* 0x0000000007067210 */ /* 0x000fe20007f5e0ff */
[----:B------:R0:W-:Y:S01]  /*29970*/  @P6 STG.E.U8 desc[UR30][R4.64], R9 ;  /* 0x0000000904006986 */ /* 0x0001e2000c10111e */
[----:B------:R-:W-:Y:S01]  /*29980*/  PRMT R3, R13, 0x7773, RZ ;  /* 0x000077730d037816 */ /* 0x000fe200000000ff */
[----:B------:R-:W-:Y:S01]  /*29990*/  ULDC UR4, c[0x0][0x248] ;  /* 0x0000920000047ab9 */ /* 0x000fe20000000800 */
[----:B------:R-:W-:Y:S01]  /*299a0*/  LEA.HI.X.SX32 R7, R7, R2, 0x1, P2 ;  /* 0x0000000207077211 */ /* 0x000fe200010f0eff */
[----:B------:R-:W5:Y:S01]  /*299b0*/  LDL.LU R13, [R1+0xa28] ;  /* 0x000a2800010d7983 */ /* 0x000f620000300800 */
[----:B------:R-:W-:Y:S01]  /*299c0*/  ISETP.LT.AND P2, PT, R10, UR5, !P0 ;  /* 0x000000050a007c0c */ /* 0x000fe2000c741270 */
[----:B------:R-:W-:Y:S01]  /*299d0*/  VIADD R10, R28, 0x9c ;  /* 0x0000009c1c0a7836 */ /* 0x000fe20000000000 */
[----:B------:R-:W-:Y:S01]  /*299e0*/  ULDC UR5, c[0x0][0x22c] ;  /* 0x00008b0000057ab9 */ /* 0x000fe20000000800 */
[----:B0-----:R-:W-:Y:S01]  /*299f0*/  IMAD.MOV.U32 R9, RZ, RZ, R11 ;  /* 0x000000ffff097224 */ /* 0x001fe200078e000b */
[----:B------:R-:W-:-:S04]  /*29a00*/  IADD3 R4, P6, R8, R0, RZ ;  /* 0x0000000008047210 */ /* 0x000fc80007fde0ff */
[C---:B------:R-:W-:Y:S01]  /*29a10*/  LEA.HI.X.SX32 R5, R8.reuse, R2, 0x1, P6 ;  /* 0x0000000208057211 */ /* 0x040fe200030f0eff */
[----:B------:R-:W-:Y:S01]  /*29a20*/  VIADD R8, R8, UR4 ;  /* 0x0000000408087c36 */ /* 0x000fe20008000000 */
[----:B------:R-:W-:Y:S01]  /*29a30*/  PRMT R11, R9, 0x7772, RZ ;  /* 0x00007772090b7816 */ /* 0x000fe200000000ff */
[----:B------:R0:W-:Y:S01]  /*29a40*/  @P5 STG.E.U8 desc[UR30][R6.64], R3 ;  /* 0x0000000306005986 */ /* 0x0001e2000c10111e */
[----:B------:R-:W-:Y:S01]  /*29a50*/  ISETP.LT.AND P6, PT, R10, UR5, !P0 ;  /* 0x000000050a007c0c */ /* 0x000fe2000c7c1270 */
[----:B------:R-:W-:Y:S01]  /*29a60*/  IMAD.MOV.U32 R10, RZ, RZ, R9 ;  /* 0x000000ffff0a7224 */ /* 0x000fe200078e0009 */
[----:B------:R-:W-:Y:S01]  /*29a70*/  ULDC UR4, c[0x0][0x248] ;  /* 0x0000920000047ab9 */ /* 0x000fe20000000800 */
[----:B------:R1:W-:Y:S01]  /*29a80*/  @P3 STG.E.U8 desc[UR30][R4.64], R11 ;  /* 0x0000000b04003986 */ /* 0x0003e2000c10111e */
[----:B------:R-:W-:Y:S01]  /*29a90*/  VIADD R9, R28, 0x9d ;  /* 0x0000009d1c097836 */ /* 0x000fe20000000000 */
[----:B------:R-:W-:Y:S01]  /*29aa0*/  ULDC UR5, c[0x0][0x22c] ;  /* 0x00008b0000057ab9 */ /* 0x000fe20000000800 */
[C---:B0-----:R-:W-:Y:S01]  /*29ab0*/  IADD3 R6, P3, R8.reuse, R0, RZ ;  /* 0x0000000008067210 */ /* 0x041fe20007f7e0ff */
[----:B------:R-:W-:Y:S01]  /*29ac0*/  VIADD R3, R8, UR4 ;  /* 0x0000000408037c36 */ /* 0x000fe20008000000 */
[----:B------:R-:W-:-:S02]  /*29ad0*/  ULDC UR4, c[0x0][0x22c] ;  /* 0x00008b0000047ab9 */ /* 0x000fc40000000800 */
[----:B------:R-:W-:Y:S01]  /*29ae0*/  LEA.HI.X.SX32 R7, R8, R2, 0x1, P3 ;  /* 0x0000000208077211 */ /* 0x000fe200018f0eff */
[----:B------:R-:W-:Y:S01]  /*29af0*/  VIADD R8, R28, 0x9e ;  /* 0x0000009e1c087836 */ /* 0x000fe20000000000 */
[----:B-1----:R-:W-:Y:S02]  /*29b00*/  PRMT R5, R10, 0x7773, RZ ;  /* 0x000077730a057816 */ /* 0x002fe400000000ff */
[----:B------:R-:W-:-:S03]  /*29b10*/  IADD3 R4, P3, R3, R0, RZ ;  /* 0x0000000003047210 */ /* 0x000fc60007f7e0ff */
[----:B------:R0:W-:Y:S01]  /*29b20*/  @P4 STG.E.U8 desc[UR30][R6.64], R5 ;  /* 0x0000000506004986 */ /* 0x0001e2000c10111e */
[----:B------:R-:W-:Y:S01]  /*29b30*/  ISETP.LT.AND P4, PT, R8, UR4, !P0 ;  /* 0x0000000408007c0c */ /* 0x000fe2000c781270 */
[----:B------:R-:W-:Y:S01]  /*29b40*/  ULDC UR4, c[0x0][0x248] ;  /* 0x0000920000047ab9 */ /* 0x000fe20000000800 */
[----:B------:R-:W-:Y:S02]  /*29b50*/  ISETP.LT.AND P5, PT, R9, UR5, !P0 ;  /* 0x0000000509007c0c */ /* 0x000fe4000c7a1270 */
[----:B------:R-:W-:Y:S01]  /*29b60*/  PRMT R11, R14, 0x7773, RZ ;  /* 0x000077730e0b7816 */ /* 0x000fe200000000ff */
[----:B------:R-:W-:Y:S01]  /*29b70*/  VIADD R8, R28, 0x9f ;  /* 0x0000009f1c087836 */ /* 0x000fe20000000000 */
[----:B------:R-:W-:Y:S01]  /*29b80*/  PRMT R9, R14, 0x7772, RZ ;  /* 0x000077720e097816 */ /* 0x000fe200000000ff */
[----:B------:R-:W-:Y:S01]  /*29b90*/  ULDC UR5, c[0x0][0x22c] ;  /* 0x00008b0000057ab9 */ /* 0x000fe20000000800 */
[----:B------:R-:W2:Y:S01]  /*29ba0*/  LDL.LU R14, [R1+0xa24] ;  /* 0x000a2400010e7983 */ /* 0x000ea20000300800 */
[C---:B0-----:R-:W-:Y:S01]  /*29bb0*/  LEA.HI.X.SX32 R5, R3.reuse, R2, 0x1, P3 ;  /* 0x0000000203057211 */ /* 0x041fe200018f0eff */
[----:B------:R-:W-:Y:S01]  /*29bc0*/  VIADD R3, R3, UR4 ;  /* 0x0000000403037c36 */ /* 0x000fe20008000000 */
[----:B------:R-:W-:-:S03]  /*29bd0*/  ULDC UR4, c[0x0][0x22c] ;  /* 0x00008b0000047ab9 */ /* 0x000fc60000000800 */
[----:B------:R0:W-:Y:S01]  /*29be0*/  @P1 STG.E.U8 desc[UR30][R4.64], R9 ;  /* 0x0000000904001986 */ /* 0x0001e2000c10111e */
[----:B------:R-:W-:Y:S01]  /*29bf0*/  ISETP.LT.AND P3, PT, R8, UR4, !P0 ;  /* 0x0000000408007c0c */ /* 0x000fe2000c761270 */
[----:B------:R-:W-:Y:S01]  /*29c00*/  ULDC UR4, c[0x0][0x248] ;  /* 0x0000920000047ab9 */ /* 0x000fe20000000800 */
[----:B------:R-:W-:Y:S01]  /*29c10*/  VIADD R6, R28, 0xa0 ;  /* 0x000000a01c067836 */ /* 0x000fe20000000000 */
[----:B0-----:R-:W-:-:S04]  /*29c20*/  IADD3 R4, P1, R3, R0, RZ ;  /* 0x0000000003047210 */ /* 0x001fc80007f3e0ff */
[C---:B------:R-:W-:Y:S01]  /*29c30*/  LEA.HI.X.SX32 R5, R3.reuse, R2, 0x1, P1 ;  /* 0x0000000203057211 */ /* 0x040fe200008f0eff */
[----:B------:R-:W-:Y:S01]  /*29c40*/  VIADD R3, R3, UR4 ;  /* 0x0000000403037c36 */ /* 0x000fe20008000000 */
[----:B------:R-:W-:Y:S01]  /*29c50*/  ISETP.LT.AND P1, PT, R6, UR5, !P0 ;  /* 0x0000000506007c0c */ /* 0x000fe2000c721270 */
[----:B------:R-:W-:Y:S01]  /*29c60*/  ULDC UR4, c[0x0][0x248] ;  /* 0x0000920000047ab9 */ /* 0x000fe20000000800 */
[----:B------:R-:W-:Y:S01]  /*29c70*/  PRMT R10, R15, 0x7772, RZ ;  /* 0x000077720f0a7816 */ /* 0x000fe200000000ff */
[----:B------:R0:W-:Y:S01]  /*29c80*/  @P2 STG.E.U8 desc[UR30][R4.64], R11 ;  /* 0x0000000b04002986 */ /* 0x0001e2000c10111e */
[C---:B------:R-:W-:Y:S01]  /*29c90*/  IADD3 R6, P2, R3.reuse, R0, RZ ;  /* 0x0000000003067210 */ /* 0x040fe20007f5e0ff */
[----:B------:R-:W-:Y:S01]  /*29ca0*/  VIADD R9, R28, 0xa1 ;  /* 0x000000a11c097836 */ /* 0x000fe20000000000 */
[----:B------:R-:W-:Y:S02]  /*29cb0*/  ULDC UR5, c[0x0][0x22c] ;  /* 0x00008b0000057ab9 */ /* 0x000fe40000000800 */
[C---:B------:R-:W-:Y:S01]  /*29cc0*/  LEA.HI.X.SX32 R7, R3.reuse, R2, 0x1, P2 ;  /* 0x0000000203077211 */ /* 0x040fe200010f0eff */
[----:B0-----:R-:W-:Y:S01]  /*29cd0*/  VIADD R5, R3, UR4 ;  /* 0x0000000403057c36 */ /* 0x001fe20008000000 */
[----:B------:R-:W-:Y:S01]  /*29ce0*/  PRMT R3, R15, 0x7773, RZ ;  /* 0x000077730f037816 */ /* 0x000fe200000000ff */
[----:B------:R-:W-:Y:S01]  /*29cf0*/  ULDC UR4, c[0x0][0x248] ;  /* 0x0000920000047ab9 */ /* 0x000fe20000000800 */
[----:B------:R-:W3:Y:S01]  /*29d00*/  LDL.LU R15, [R1+0xa20] ;  /* 0x000a2000010f7983 */ /* 0x000ee20000300800 */
[C---:B------:R-:W-:Y:S01]  /*29d10*/  VIADD R8, R5.reuse, UR4 ;  /* 0x0000000405087c36 */ /* 0x040fe20008000000 */
[C---:B------:R-:W-:Y:S01]  /*29d20*/  IADD3 R4, P2, R5.reuse, R0, RZ ;  /* 0x0000000005047210 */ /* 0x040fe20007f5e0ff */
[----:B------:R-:W-:Y:S01]  /*29d30*/  ULDC UR4, c[0x0][0x248] ;  /* 0x0000920000047ab9 */ /* 0x000fe20000000800 */
[----:B------:R0:W-:Y:S02]  /*29d40*/  @P6 STG.E.U8 desc[UR30][R6.64], R10 ;  /* 0x0000000a06006986 */ /* 0x0001e4000c10111e */
[----:B------:R-:W-:-:S02]  /*29d50*/  LEA.HI.X.SX32 R5, R5, R2, 0x1, P2 ;  /* 0x0000000205057211 */ /* 0x000fc400010f0eff */
[----:B------:R-:W-:Y:S01]  /*29d60*/  ISETP.LT.AND P2, PT, R9, UR5, !P0 ;  /* 0x0000000509007c0c */ /* 0x000fe2000c741270 */
[----:B------:R-:W-:Y:S01]  /*29d70*/  VIADD R9, R28, 0xa2 ;  /* 0x000000a21c097836 */ /* 0x000fe20000000000 */
[----:B------:R-:W-:Y:S01]  /*29d80*/  ULDC UR5, c[0x0][0x22c] ;  /* 0x00008b0000057ab9 */ /* 0x000fe20000000800 */
[----:B------:R-:W-:Y:S02]  /*29d90*/  PRMT R11, R29, 0x7772, RZ ;  /* 0x000077721d0b7816 */ /* 0x000fe400000000ff */
[----:B0-----:R-:W-:-:S04]  /*29da0*/  IADD3 R6, P6, R8, R0, RZ ;  /* 0x0000000008067210 */ /* 0x001fc80007fde0ff */
[C---:B------:R-:W-:Y:S02]  /*29db0*/  LEA.HI.X.SX32 R7, R8.reuse, R2, 0x1, P6 ;  /* 0x0000000208077211 */ /* 0x040fe400030f0eff */
[----:B------:R-:W-:Y:S01]  /*29dc0*/  ISETP.LT.AND P6, PT, R9, UR5, !P0 ;  /* 0x0000000509007c0c */ /* 0x000fe2000c7c1270 */
[----:B------:R-:W-:Y:S01]  /*29dd0*/  VIADD R9, R8, UR4 ;  /* 0x0000000408097c36 */ /* 0x000fe20008000000 */
[----:B------:R0:W-:Y:S01]  /*29de0*/  @P5 STG.E.U8 desc[UR30][R4.64], R3 ;  /* 0x0000000304005986 */ /* 0x0001e2000c10111e */
[----:B------:R-:W-:Y:S01]  /*29df0*/  VIADD R8, R28, 0xa3 ;  /* 0x000000a31c087836 */ /* 0x000fe20000000000 */
[----:B------:R-:W-:Y:S01]  /*29e00*/  ULDC UR4, c[0x0][0x248] ;  /* 0x0000920000047ab9 */ /* 0x000fe20000000800 */
[----:B------:R-:W-:Y:S01]  /*29e10*/  ULDC UR5, c[0x0][0x22c] ;  /* 0x00008b0000057ab9 */ /* 0x000fe20000000800 */
[----:B------:R1:W-:Y:S01]  /*29e20*/  @P4 STG.E.U8 desc[UR30][R6.64], R11 ;  /* 0x0000000b06004986 */ /* 0x0003e2000c10111e */
[----:B------:R-:W-:Y:S02]  /*29e30*/  PRMT R29, R29, 0x7773, RZ ;  /* 0x000077731d1d7816 */ /* 0x000fe400000000ff */
[----:B------:R-:W-:-:S02]  /*29e40*/  ISETP.LT.AND P5, PT, R8, UR5, !P0 ;  /* 0x0000000508007c0c */ /* 0x000fc4000c7a1270 */
[C---:B0-----:R-:W-:Y:S01]  /*29e50*/  IADD3 R4, P4, R9.reuse, R0, RZ ;  /* 0x0000000009047210 */ /* 0x041fe20007f9e0ff */
[C---:B------:R-:W-:Y:S01]  /*29e60*/  VIADD R3, R9.reuse, UR4 ;  /* 0x0000000409037c36 */ /* 0x040fe20008000000 */
[----:B------:R-:W-:Y:S01]  /*29e70*/  ULDC UR4, c[0x0][0x22c] ;  /* 0x00008b0000047ab9 */ /* 0x000fe20000000800 */
[----:B------:R-:W-:Y:S01]  /*29e80*/  VIADD R8, R28, 0xa4 ;  /* 0x000000a41c087836 */ /* 0x000fe20000000000 */
[----:B------:R-:W-:Y:S01]  /*29e90*/  LEA.HI.X.SX32 R5, R9, R2, 0x1, P4 ;  /* 0x0000000209057211 */ /* 0x000fe200020f0eff */
[----:B------:R-:W-:Y:S01]  /*29ea0*/  ULDC UR5, c[0x0][0x22c] ;  /* 0x00008b0000057ab9 */ /* 0x000fe20000000800 */
[----:B-1----:R-:W-:-:S03]  /*29eb0*/  IADD3 R6, P4, R3, R0, RZ ;  /* 0x0000000003067210 */ /* 0x002fc60007f9e0ff */
[----:B------:R0:W-:Y:S01]  /*29ec0*/  @P3 STG.E.U8 desc[UR30][R4.64], R29 ;  /* 0x0000001d04003986 */ /* 0x0001e2000c10111e */
[----:B------:R-:W-:Y:S01]  /*29ed0*/  ISETP.LT.AND P3, PT, R8, UR4, !P0 ;  /* 0x0000000408007c0c */ /* 0x000fe2000c761270 */
[----:B------:R-:W-:Y:S01]  /*29ee0*/  ULDC UR4, c[0x0][0x248] ;  /* 0x0000920000047ab9 */ /* 0x000fe20000000800 */
[C---:B------:R-:W-:Y:S01]  /*29ef0*/  LEA.HI.X.SX32 R7, R3.reuse, R2, 0x1, P4 ;  /* 0x0000000203077211 */ /* 0x040fe200020f0eff */
[----:B------:R-:W-:Y:S01]  /*29f00*/  VIADD R11, R3, UR4 ;  /* 0x00000004030b7c36 */ /* 0x000fe20008000000 */
[----:B------:R-:W-:Y:S01]  /*29f10*/  ULDC UR4, c[0x0][0x22c] ;  /* 0x00008b0000047ab9 */ /* 0x000fe20000000800 */
[----:B0-----:R-:W-:-:S04]  /*29f20*/  IMAD.MOV.U32 R5, RZ, RZ, R28 ;  /* 0x000000ffff057224 */ /* 0x001fc800078e001c */
[----:B------:R-:W-:-:S05]  /*29f30*/  VIADD R9, R5, 0xa5 ;  /* 0x000000a505097836 */ /* 0x000fca0000000000 */
[----:B------:R-:W-:Y:S01]  /*29f40*/  ISETP.LT.AND P4, PT, R9, UR4, !P0 ;  /* 0x0000000409007c0c */ /* 0x000fe2000c781270 */
[----:B------:R-:W-:Y:S01]  /*29f50*/  ULDC UR4, c[0x0][0x248] ;  /* 0x0000920000047ab9 */ /* 0x000fe20000000800 */
[----:B------:R-:W-:Y:S01]  /*29f60*/  VIADD R3, R5, 0xa6 ;  /* 0x000000a605037836 */ /* 0x000fe20000000000 */
[----:B----4-:R-:W-:-:S05]  /*29f70*/  PRMT R10, R12, 0x7770, RZ ;  /* 0x000077700c0a7816 */ /* 0x010fca00000000ff */
[----:B------:R0:W-:Y:S01]  /*29f80*/  @P1 STG.E.U8 desc[UR30][R6.64], R10 ;  /* 0x0000000a06001986 */ /* 0x0001e2000c10111e */
[C---:B------:R-:W-:Y:S02]  /*29f90*/  IADD3 R8, P1, R11.reuse, R0, RZ ;  /* 0x000000000b087210 */ /* 0x040fe40007f3e0ff */
[----:B------:R-:W-:Y:S02]  /*29fa0*/  PRMT R28, R12, 0x7771, RZ ;  /* 0x000077710c1c7816 */ /* 0x000fe400000000ff */
[C---:B------:R-:W-:Y:S01]  /*29fb0*/  LEA.HI.X.SX32 R9, R11.reuse, R2, 0x1, P1 ;  /* 0x000000020b097211 */ /* 0x040fe200008f0eff */
[----:B------:R-:W-:Y:S01]  /*29fc0*/  VIADD R11, R11, UR4 ;  /* 0x000000040b0b7c36 */ /* 0x000fe20008000000 */
[----:B------:R-:W-:-:S03]  /*29fd0*/  ULDC UR4, c[0x0][0x248] ;  /* 0x0000920000047ab9 */ /* 0x000fc60000000800 */
[----:B------:R1:W-:Y:S01]  /*29fe0*/  @P2 STG.E.U8 desc[UR30][R8.64], R28 ;  /* 0x0000001c08002986 */ /* 0x0003e2000c10111e */
[----:B0-----:R-:W-:-:S04]  /*29ff0*/  IADD3 R6, P2, R11, R0, RZ ;  /* 0x000000000b067210 */ /* 0x001fc80007f5e0ff */
[C---:B------:R-:W-:Y:S01]  /*2a000*/  LEA.HI.X.SX32 R7, R11.reuse, R2, 0x1, P2 ;  /* 0x000000020b077211 */ /* 0x040fe200010f0eff */
[----:B-1----:R-:W-:Y:S02]  /*2a010*/  IMAD.MOV.U32 R9, RZ, RZ, R5 ;  /* 0x000000ffff097224 */ /* 0x002fe400078e0005 */
[----:B------:R-:W-:Y:S01]  /*2a020*/  VIADD R5, R11, UR4 ;  /* 0x000000040b057c36 */ /* 0x000fe20008000000 */
[----:B------:R-:W-:-:S03]  /*2a030*/  ULDC UR4, c[0x0][0x248] ;  /* 0x0000920000047ab9 */ /* 0x000fc60000000800 */
[----:B------:R-:W-:Y:S01]  /*2a040*/  VIADD R11, R5, UR4 ;  /* 0x00000004050b7c36 */ /* 0x000fe20008000000 */
[----:B-----5:R-:W-:Y:S01]  /*2a050*/  PRMT R29, R13, 0x7770, RZ ;  /* 0x000077700d1d7816 */ /* 0x020fe200000000ff */
[----:B------:R-:W-:Y:S01]  /*2a060*/  VIADD R10, R9, 0xa7 ;  /* 0x000000a7090a7836 */ /* 0x000fe20000000000 */
[-C--:B------:R-:W-:Y:S01]  /*2a070*/  IADD3 R4, P2, R5, R0.reuse, RZ ;  /* 0x0000000005047210 */ /* 0x080fe20007f5e0ff */
[----:B------:R-:W-:Y:S02]  /*2a080*/  ULDC UR4, c[0x0][0x248] ;  /* 0x0000920000047ab9 */ /* 0x000fe40000000800 */
[----:B------:R0:W-:Y:S01]  /*2a090*/  @P6 STG.E.U8 desc[UR30][R6.64], R29 ;  /* 0x0000001d06006986 */ /* 0x0001e2000c10111e */
[----:B------:R-:W-:Y:S02]  /*2a0a0*/  IADD3 R8, P6, R11, R0, RZ ;  /* 0x000000000b087210 */ /* 0x000fe40007fde0ff */
[----:B------:R-:W-:Y:S01]  /*2a0b0*/  ISETP.LT.AND P1, PT, R3, UR5, !P0 ;  /* 0x0000000503007c0c */ /* 0x000fe2000c721270 */
[----:B------:R-:W-:Y:S01]  /*2a0c0*/  ULDC UR5, c[0x0][0x22c] ;  /* 0x00008b0000057ab9 */ /* 0x000fe20000000800 */
[----:B------:R-:W-:-:S02]  /*2a0d0*/  PRMT R3, R13, 0x7771, RZ ;  /* 0x000077710d037816 */ /* 0x000fc400000000ff */
[-C--:B------:R-:W-:Y:S01]  /*2a0e0*/  LEA.HI.X.SX32 R5, R5, R2.reuse, 0x1, P2 ;  /* 0x0000000205057211 */ /* 0x080fe200010f0eff */
[----:B0-----:R-:W-:Y:S01]  /*2a0f0*/  IMAD.MOV.U32 R7, RZ, RZ, R9 ;  /* 0x000000ffff077224 */ /* 0x001fe200078e0009 */
[C---:B------:R-:W-:Y:S01]  /*2a100*/  LEA.HI.X.SX32 R9, R11.reuse, R2, 0x1, P6 ;  /* 0x000000020b097211 */ /* 0x040fe200030f0eff */
[----:B------:R-:W-:Y:S02]  /*2a110*/  VIADD R11, R11, UR4 ;  /* 0x000000040b0b7c36 */ /* 0x000fe40008000000 */
[----:B------:R0:W-:Y:S01]  /*2a120*/  @P5 STG.E.U8 desc[UR30][R4.64], R3 ;  /* 0x0000000304005986 */ /* 0x0001e2000c10111e */
[----:B------:R-:W-:Y:S01]  /*2a130*/  ISETP.LT.AND P2, PT, R10, UR5, !P0 ;  /* 0x000000050a007c0c */ /* 0x000fe2000c741270 */
[----:B------:R-:W-:Y:S01]  /*2a140*/  VIADD R10, R7, 0xa8 ;  /* 0x000000a8070a7836 */ /* 0x000fe20000000000 */
[----:B------:R-:W-:Y:S01]  /*2a150*/  ULDC UR4, c[0x0][0x248] ;  /* 0x0000920000047ab9 */ /* 0x000fe20000000800 */
[----:B------:R-:W-:-:S03]  /*2a160*/  ULDC UR5, c[0x0][0x22c] ;  /* 0x00008b0000057ab9 */ /* 0x000fc60000000800 */
[----:B------:R-:W-:Y:S01]  /*2a170*/  ISETP.LT.AND P6, PT, R10, UR5, !P0 ;  /* 0x000000050a007c0c */ /* 0x000fe2000c7c1270 */
[----:B------:R-:W-:Y:S01]  /*2a180*/  ULDC UR5, c[0x0][0x22c] ;  /* 0x00008b0000057ab9 */ /* 0x000fe20000000800 */
[----:B0-----:R-:W-:Y:S01]  /*2a190*/  VIADD R3, R11, UR4 ;  /* 0x000000040b037c36 */ /* 0x001fe20008000000 */
[----:B------:R-:W-:Y:S01]  /*2a1a0*/  ULDC UR4, c[0x0][0x22c] ;  /* 0x00008b0000047ab9 */ /* 0x000fe20000000800 */
[----:B--2---:R-:W-:-:S05]  /*2a1b0*/  PRMT R28, R14, 0x7770, RZ ;  /* 0x000077700e1c7816 */ /* 0x004fca00000000ff */
[----:B------:R0:W-:Y:S01]  /*2a1c0*/  @P3 STG.E.U8 desc[UR30][R8.64], R28 ;  /* 0x0000001c08003986 */ /* 0x0001e2000c10111e */
[C---:B------:R-:W-:Y:S02]  /*2a1d0*/  IADD3 R4, P3, R11.reuse, R0, RZ ;  /* 0x000000000b047210 */ /* 0x040fe40007f7e0ff */
[----:B------:R-:W-:Y:S02]  /*2a1e0*/  PRMT R29, R14, 0x7771, RZ ;  /* 0x000077710e1d7816 */ /* 0x000fe400000000ff */
[----:B------:R-:W-:Y:S01]  /*2a1f0*/  LEA.HI.X.SX32 R5, R11, R2, 0x1, P3 ;  /* 0x000000020b057211 */ /* 0x000fe200018f0eff */
[----:B0-----:R-:W-:-:S04]  /*2a200*/  IMAD.MOV.U32 R28, RZ, RZ, R7 ;  /* 0x000000ffff1c7224 */ /* 0x001fc800078e0007 */
[C---:B------:R-:W-:Y:S02]  /*2a210*/  VIADD R6, R28.reuse, 0xa9 ;  /* 0x000000a91c067836 */ /* 0x040fe40000000000 */
[----:B------:R-:W-:Y:S01]  /*2a220*/  VIADD R7, R28, 0xaa ;  /* 0x000000aa1c077836 */ /* 0x000fe20000000000 */
[----:B------:R0:W-:Y:S02]  /*2a230*/  @P4 STG.E.U8 desc[UR30][R4.64], R29 ;  /* 0x0000001d04004986 */ /* 0x0001e4000c10111e */
[----:B------:R-:W-:Y:S01]  /*2a240*/  ISETP.LT.AND P5, PT, R6, UR5, !P0 ;  /* 0x0000000506007c0c */ /* 0x000fe2000c7a1270 */
[----:B------:R-:W-:Y:S01]  /*2a250*/  VIADD R9, R28, 0xab ;  /* 0x000000ab1c097836 */ /* 0x000fe20000000000 */
[----:B------:R-:W-:Y:S01]  /*2a260*/  IADD3 R6, P3, R3, R0, RZ ;  /* 0x0000000003067210 */ /* 0x000fe20007f7e0ff */
[----:B------:R-:W-:Y:S01]  /*2a270*/  ULDC UR5, c[0x0][0x22c] ;  /* 0x00008b0000057ab9 */ /* 0x000fe20000000800 */
[----:B------:R-:W-:Y:S01]  /*2a280*/  ISETP.LT.AND P4, PT, R7, UR4, !P0 ;  /* 0x0000000407007c0c */ /* 0x000fe2000c781270 */
[----:B------:R-:W-:Y:S01]  /*2a290*/  ULDC UR4, c[0x0][0x248] ;  /* 0x0000920000047ab9 */ /* 0x000fe20000000800 */
[C---:B------:R-:W-:Y:S01]  /*2a2a0*/  LEA.HI.X.SX32 R7, R3.reuse, R2, 0x1, P3 ;  /* 0x0000000203077211 */ /* 0x040fe200018f0eff */
[----:B------:R-:W-:Y:S01]  /*2a2b0*/  VIADD R11, R3, UR4 ;  /* 0x00000004030b7c36 */ /* 0x000fe20008000000 */
[----:B------:R-:W-:-:S02]  /*2a2c0*/  ULDC UR4, c[0x0][0x22c] ;  /* 0x00008b0000047ab9 */ /* 0x000fc40000000800 */
[----:B------:R-:W-:Y:S01]  /*2a2d0*/  ISETP.LT.AND P3, PT, R9, UR4, !P0 ;  /* 0x0000000409007c0c */ /* 0x000fe2000c761270 */
[----:B------:R-:W-:Y:S01]  /*2a2e0*/  ULDC UR4, c[0x0][0x248] ;  /* 0x0000920000047ab9 */ /* 0x000fe20000000800 */
[----:B---3--:R-:W-:-:S05]  /*2a2f0*/  PRMT R10, R15, 0x7770, RZ ;  /* 0x000077700f0a7816 */ /* 0x008fca00000000ff */
[----:B------:R1:W-:Y:S01]  /*2a300*/  @P1 STG.E.U8 desc[UR30][R6.64], R10 ;  /* 0x0000000a06001986 */ /* 0x0003e2000c10111e */
[----:B------:R-:W-:Y:S02]  /*2a310*/  IADD3 R8, P1, R11, R0, RZ ;  /* 0x000000000b087210 */ /* 0x000fe40007f3e0ff */
[----:B0-----:R-:W-:Y:S02]  /*2a320*/  PRMT R29, R15, 0x7771, RZ ;  /* 0x000077710f1d7816 */ /* 0x001fe400000000ff */
[C---:B------:R-:W-:Y:S01]  /*2a330*/  LEA.HI.X.SX32 R9, R11.reuse, R2, 0x1, P1 ;  /* 0x000000020b097211 */ /* 0x040fe200008f0eff */
[----:B------:R-:W-:Y:S01]  /*2a340*/  VIADD R11, R11, UR4 ;  /* 0x000000040b0b7c36 */ /* 0x000fe20008000000 */
[----:B------:R-:W-:-:S03]  /*2a350*/  ULDC UR4, c[0x0][0x248] ;  /* 0x0000920000047ab9 */ /* 0x000fc60000000800 */
[----:B------:R0:W-:Y:S01]  /*2a360*/  @P2 STG.E.U8 desc[UR30][R8.64], R29 ;  /* 0x0000001d08002986 */ /* 0x0001e2000c10111e */
[C---:B------:R-:W-:Y:S01]  /*2a370*/  VIADD R5, R11.reuse, UR4 ;  /* 0x000000040b057c36 */ /* 0x040fe20008000000 */
[----:B-1----:R-:W-:Y:S01]  /*2a380*/  IADD3 R6, P2, R11, R0, RZ ;  /* 0x000000000b067210 */ /* 0x002fe20007f5e0ff */
[----:B------:R-:W-:-:S03]  /*2a390*/  ULDC UR4, c[0x0][0x248] ;  /* 0x0000920000047ab9 */ /* 0x000fc60000000800 */
[----:B------:R-:W-:Y:S01]  /*2a3a0*/  LEA.HI.X.SX32 R7, R11, R2, 0x1, P2 ;  /* 0x000000020b077211 */ /* 0x000fe200010f0eff */
[C---:B------:R-:W-:Y:S02]  /*2a3b0*/  VIADD R11, R5.reuse, UR4 ;  /* 0x00000004050b7c36 */ /* 0x040fe40008000000 */
[----:B------:R-:W-:Y:S01]  /*2a3c0*/  VIADD R3, R28, 0xac ;  /* 0x000000ac1c037836 */ /* 0x000fe20000000000 */
[----:B0-----:R-:W-:Y:S01]  /*2a3d0*/  PRMT R29, R16, 0x7770, RZ ;  /* 0x00007770101d7816 */ /* 0x001fe200000000ff */
[----:B------:R-:W-:Y:S01]  /*2a3e0*/  VIADD R10, R28, 0xad ;  /* 0x000000ad1c0a7836 */ /* 0x000fe20000000000 */
[-C--:B------:R-:W-:Y:S01]  /*2a3f0*/  IADD3 R4, P2, R5, R0.reuse, RZ ;  /* 0x0000000005047210 */ /* 0x080fe20007f5e0ff */
[----:B------:R-:W-:Y:S02]  /*2a400*/  ULDC UR4, c[0x0][0x248] ;  /* 0x0000920000047ab9 */ /* 0x000fe40000000800 */
[----:B------:R0:W-:Y:S01]  /*2a410*/  @P6 STG.E.U8 desc[UR30][R6.64], R29 ;  /* 0x0000001d06006986 */ /* 0x0001e2000c10111e */
[----:B------:R-:W-:-:S02]  /*2a420*/  IADD3 R8, P6, R11, R0, RZ ;  /* 0x000000000b087210 */ /* 0x000fc40007fde0ff */
[----:B------:R-:W-:Y:S01]  /*2a430*/  ISETP.LT.AND P1, PT, R3, UR5, !P0 ;  /* 0x0000000503007c0c */ /* 0x000fe2000c721270 */
[----:B------:R-:W-:Y:S01]  /*2a440*/  ULDC UR5, c[0x0][0x22c] ;  /* 0x00008b0000057ab9 */ /* 0x000fe20000000800 */
[----:B------:R-:W-:Y:S02]  /*2a450*/  PRMT R3, R16, 0x7771, RZ ;  /* 0x0000777110037816 */ /* 0x000fe400000000ff */
[-C--:B------:R-:W-:Y:S02]  /*2a460*/  LEA.HI.X.SX32 R5, R5, R2.reuse, 0x1, P2 ;  /* 0x0000000205057211 */ /* 0x080fe400010f0eff */
[----:B------:R-:W-:Y:S01]  /*2a470*/  LEA.HI.X.SX32 R9, R11, R2, 0x1, P6 ;  /* 0x000000020b097211 */ /* 0x000fe200030f0eff */
[----:B0-----:R-:W-:Y:S01]  /*2a480*/  IMAD.MOV.U32 R7, RZ, RZ, R28 ;  /* 0x000000ffff077224 */ /* 0x001fe200078e001c */
[----:B------:R-:W-:Y:S01]  /*2a490*/  PRMT R28, R17, 0x7770, RZ ;  /* 0x00007770111c7816 */ /* 0x000fe200000000ff */
[----:B------:R-:W-:Y:S01]  /*2a4a0*/  VIADD R11, R11, UR4 ;  /* 0x000000040b0b7c36 */ /* 0x000fe20008000000 */
[----:B------:R0:W-:Y:S01]  /*2a4b0*/  @P5 STG.E.U8 desc[UR30][R4.64], R3 ;  /* 0x0000000304005986 */ /* 0x0001e2000c10111e */
[----:B------:R-:W-:Y:S01]  /*2a4c0*/  ISETP.LT.AND P2, PT, R10, UR5, !P0 ;  /* 0x000000050a007c0c */ /* 0x000fe2000c741270 */
[----:B------:R-:W-:Y:S01]  /*2a4d0*/  VIADD R10, R7, 0xae ;  /* 0x000000ae070a7836 */ /* 0x000fe20000000000 */
[----:B------:R-:W-:Y:S01]  /*2a4e0*/  ULDC UR4, c[0x0][0x248] ;  /* 0x0000920000047ab9 */ /* 0x000fe20000000800 */
[----:B------:R1:W-:Y:S01]  /*2a4f0*/  @P4 STG.E.U8 desc[UR30][R8.64], R28 ;  /* 0x0000001c08004986 */ /* 0x0003e2000c10111e */
[----:B------:R-:W-:Y:S01]  /*2a500*/  ULDC UR5, c[0x0][0x22c] ;  /* 0x00008b0000057ab9 */ /* 0x000fe20000000800 */
[----:B------:R-:W-:-:S02]  /*2a510*/  PRMT R29, R17, 0x7771, RZ ;  /* 0x00007771111d7816 */ /* 0x000fc400000000ff */
[----:B------:R-:W-:Y:S01]  /*2a520*/  ISETP.LT.AND P6, PT, R10, UR5, !P0 ;  /* 0x000000050a007c0c */ /* 0x000fe2000c7c1270 */
[----:B------:R-:W-:Y:S01]  /*2a530*/  ULDC UR5, c[0x0][0x22c] ;  /* 0x00008b0000057ab9 */ /* 0x000fe20000000800 */
[----:B0-----:R-:W-:Y:S01]  /*2a540*/  IADD3 R4, P4, R11, R0, RZ ;  /* 0x000000000b047210 */ /* 0x001fe20007f9e0ff */
[----:B-1----:R-:W-:-:S03]  /*2a550*/  IMAD.MOV.U32 R28, RZ, RZ, R7 ;  /* 0x000000ffff1c7224 */ /* 0x002fc600078e0007 */
[C---:B------:R-:W-:Y:S01]  /*2a560*/  LEA.HI.X.SX32 R5, R11.reuse, R2, 0x1, P4 ;  /* 0x000000020b057211 */ /* 0x040fe200020f0eff */
[----:B------:R-:W-:Y:S01]  /*2a570*/  VIADD R3, R11, UR4 ;  /* 0x000000040b037c36 */ /* 0x000fe20008000000 */
[----:B------:R-:W-:Y:S01]  /*2a580*/  ULDC UR4, c[0x0][0x22c] ;  /* 0x00008b0000047ab9 */ /* 0x000fe20000000800 */
[C---:B------:R-:W-:Y:S02]  /*2a590*/  VIADD R6, R28.reuse, 0xaf ;  /* 0x000000af1c067836 */ /* 0x040fe40000000000 */
[----:B------:R-:W-:Y:S01]  /*2a5a0*/  VIADD R7, R28, 0xb0 ;  /* 0x000000b01c077836 */ /* 0x000fe20000000000 */
[----:B------:R0:W-:Y:S02]  /*2a5b0*/  @P3 STG.E.U8 desc[UR30][R4.64], R29 ;  /* 0x0000001d04003986 */ /* 0x0001e4000c10111e */
[----:B------:R-:W-:Y:S02]  /*2a5c0*/  ISETP.LT.AND P5, PT, R6, UR5, !P0 ;  /* 0x0000000506007c0c */ /* 0x000fe4000c7a1270 */
[----:B------:R-:W-:Y:S01]  /*2a5d0*/  PRMT R10, R18, 0x7770, RZ ;  /* 0x00007770120a7816 */ /* 0x000fe200000000ff */
[----:B------:R-:W-:Y:S01]  /*2a5e0*/  VIADD R9, R28, 0xb1 ;  /* 0x000000b11c097836 */ /* 0x000fe20000000000 */
[----:B------:R-:W-:Y:S01]  /*2a5f0*/  IADD3 R6, P4, R3, R0, RZ ;  /* 0x0000000003067210 */ /* 0x000fe20007f9e0ff */
[----:B------:R-:W-:Y:S01]  /*2a600*/  ULDC UR5, c[0x0][0x22c] ;  /* 0x00008b0000057ab9 */ /* 0x000fe20000000800 */
[----:B------:R-:W-:Y:S01]  /*2a610*/  ISETP.LT.AND P3, PT, R7, UR4, !P0 ;  /* 0x0000000407007c0c */ /* 0x000fe2000c761270 */
[----:B------:R-:W-:Y:S01]  /*2a620*/  ULDC UR4, c[0x0][0x248] ;  /* 0x0000920000047ab9 */ /* 0x000fe20000000800 */
[C---:B------:R-:W-:Y:S01]  /*2a630*/  LEA.HI.X.SX32 R7, R3.reuse, R2, 0x1, P4 ;  /* 0x0000000203077211 */ /* 0x040fe200020f0eff */
[----:B------:R-:W-:Y:S01]  /*2a640*/  VIADD R11, R3, UR4 ;  /* 0x00000004030b7c36 */ /* 0x000fe20008000000 */
[----:B------:R-:W-:-:S03]  /*2a650*/  ULDC UR4, c[0x0][0x22c] ;  /* 0x00008b0000047ab9 */ /* 0x000fc60000000800 */
[----:B------:R1:W-:Y:S01]  /*2a660*/  @P1 STG.E.U8 desc[UR30][R6.64], R10 ;  /* 0x0000000a06001986 */ /* 0x0003e2000c10111e */
[----:B------:R-:W-:Y:S02]  /*2a670*/  IADD3 R8, P1, R11, R0, RZ ;  /* 0x000000000b087210 */ /* 0x000fe40007f3e0ff */
[----:B------:R-:W-:Y:S01]  /*2a680*/  ISETP.LT.AND P4, PT, R9, UR4, !P0 ;  /* 0x0000000409007c0c */ /* 0x000fe2000c781270 */
[----:B------:R-:W-:Y:S01]  /*2a690*/  ULDC UR4, c[0x0][0x248] ;  /* 0x0000920000047ab9 */ /* 0x000fe20000000800 */
[C---:B------:R-:W-:Y:S01]  /*2a6a0*/  LEA.HI.X.SX32 R9, R11.reuse, R2, 0x1, P1 ;  /* 0x000000020b097211 */ /* 0x040fe200008f0eff */
[----:B------:R-:W-:Y:S01]  /*2a6b0*/  VIADD R11, R11, UR4 ;  /* 0x000000040b0b7c36 */ /* 0x000fe20008000000 */
[----:B0-----:R-:W-:Y:S01]  /*2a6c0*/  PRMT R29, R18, 0x7771, RZ ;  /* 0x00007771121d7816 */ /* 0x001fe200000000ff */
[----:B------:R-:W-:Y:S01]  /*2a6d0*/  VIADD R3, R28, 0xb2 ;  /* 0x000000b21c037836 */ /* 0x000fe20000000000 */
[----:B------:R-:W-:-:S03]  /*2a6e0*/  ULDC UR4, c[0x0][0x248] ;  /* 0x0000920000047ab9 */ /* 0x000fc60000000800 */
[----:B------:R-:W-:Y:S01]  /*2a6f0*/  @P2 STG.E.U8 desc[UR30][R8.64], R29 ;  /* 0x0000001d08002986 */ /* 0x000fe2000c10111e */
[----:B-1----:R-:W-:Y:S01]  /*2a700*/  IADD3 R6, P2, R11, R0, RZ ;  /* 0x000000000b067210 */ /* 0x002fe20007f5e0ff */
[----:B------:R-:W-:Y:S01]  /*2a710*/  VIADD R10, R28, 0xb3 ;  /* 0x000000b31c0a7836 */ /* 0x000fe20000000000 */
[----:B------:R-:W-:Y:S02]  /*2a720*/  PRMT R28, R19, 0x7770, RZ ;  /* 0x00007770131c7816 */ /* 0x000fe400000000ff */
[----:B------:R-:W-:-:S05]  /*2a730*/  LEA.HI.X.SX32 R7, R11, R2, 0x1, P2 ;  /* 0x000000020b077211 */ /* 0x000fca00010f0eff */
[----:B------:R0:W-:Y:S04]  /*2a740*/  @P6 STG.E.U8 desc[UR30][R6.64], R28 ;  /* 0x0000001c06006986 */ /* 0x0001e8000c10111e */
[----:B0-----:R-:W2:Y:S01]  /*2a750*/  LDL.LU R28, [R1+0xa4] ;  /* 0x0000a400011c7983 */ /* 0x001ea20000300800 */
[----:B------:R-:W-:Y:S01]  /*2a760*/  VIADD R5, R11, UR4 ;  /* 0x000000040b057c36 */ /* 0x000fe20008000000 */
[----:B------:R-:W-:-:S03]  /*2a770*/  ULDC UR4, c[0x0][0x248] ;  /* 0x0000920000047ab9 */ /* 0x000fc60000000800 */
[C---:B------:R-:W-:Y:S01]  /*2a780*/  VIADD R11, R5.reuse, UR4 ;  /* 0x00000004050b7c36 */ /* 0x040fe20008000000 */
[-C--:B------:R-:W-:Y:S01]  /*2a790*/  IADD3 R4, P2, R5, R0.reuse, RZ ;  /* 0x0000000005047210 */ /* 0x080fe20007f5e0ff */
[----:B------:R-:W-:Y:S01]  /*2a7a0*/  ULDC UR4, c[0x0][0x248] ;  /* 0x0000920000047ab9 */ /* 0x000fe20000000800 */
[----:B------:R-:W-:Y:S01]  /*2a7b0*/  ISETP.LT.AND P1, PT, R3, UR5, !P0 ;  /* 0x0000000503007c0c */ /* 0x000fe2000c721270 */
[----:B------:R-:W-:Y:S01]  /*2a7c0*/  ULDC UR5, c[0x0][0x22c] ;  /* 0x00008b0000057ab9 */ /* 0x000fe20000000800 */
[----:B------:R-:W-:Y:S02]  /*2a7d0*/  IADD3 R8, P6, R11, R0, RZ ;  /* 0x000000000b087210 */ /* 0x000fe40007fde0ff */
[----:B------:R-:W-:Y:S02]  /*2a7e0*/  PRMT R3, R19, 0x7771, RZ ;  /* 0x0000777113037816 */ /* 0x000fe400000000ff */
[-C--:B------:R-:W-:Y:S02]  /*2a7f0*/  LEA.HI.X.SX32 R5, R5, R2.reuse, 0x1, P2 ;  /* 0x0000000205057211 */ /* 0x080fe400010f0eff */
[C---:B------:R-:W-:Y:S01]  /*2a800*/  LEA.HI.X.SX32 R9, R11.reuse, R2, 0x1, P6 ;  /* 0x000000020b097211 */ /* 0x040fe200030f0eff */
[----:B------:R-:W-:Y:S01]  /*2a810*/  VIADD R11, R11, UR4 ;  /* 0x000000040b0b7c36 */ /* 0x000fe20008000000 */
[----:B------:R-:W-:Y:S01]  /*2a820*/  PRMT R29, R12, 0x7772, RZ ;  /* 0x000077720c1d7816 */ /* 0x000fe200000000ff */
[----:B------:R0:W-:Y:S01]  /*2a830*/  @P5 STG.E.U8 desc[UR30][R4.64], R3 ;  /* 0x0000000304005986 */ /* 0x0001e2000c10111e */
[----:B------:R-:W-:Y:S01]  /*2a840*/  ISETP.LT.AND P2, PT, R10, UR5, !P0 ;  /* 0x000000050a007c0c */ /* 0x000fe2000c741270 */
[----:B------:R-:W-:Y:S01]  /*2a850*/  ULDC UR4, c[0x0][0x248] ;  /* 0x0000920000047ab9 */ /* 0x000fe20000000800 */
[----:B------:R-:W-:Y:S01]  /*2a860*/  ULDC UR5, c[0x0][0x22c] ;  /* 0x00008b0000057ab9 */ /* 0x000fe20000000800 */
[----:B------:R1:W-:Y:S01]  /*2a870*/  @P3 STG.E.U8 desc[UR30][R8.64], R29 ;  /* 0x0000001d08003986 */ /* 0x0003e2000c10111e */
[----:B------:R-:W-:-:S02]  /*2a880*/  PRMT R12, R12, 0x7773, RZ ;  /* 0x000077730c0c7816 */ /* 0x000fc400000000ff */
[C---:B0-----:R-:W-:Y:S01]  /*2a890*/  IADD3 R4, P3, R11.reuse, R0, RZ ;  /* 0x000000000b047210 */ /* 0x041fe20007f7e0ff */
[C---:B------:R-:W-:Y:S01]  /*2a8a0*/  VIADD R3, R11.reuse, UR4 ;  /* 0x000000040b037c36 */ /* 0x040fe20008000000 */
[----:B------:R-:W-:Y:S02]  /*2a8b0*/  ULDC UR4, c[0x0][0x22c] ;  /* 0x00008b0000047ab9 */ /* 0x000fe40000000800 */
[----:B------:R-:W-:Y:S02]  /*2a8c0*/  LEA.HI.X.SX32 R5, R11, R2, 0x1, P3 ;  /* 0x000000020b057211 */ /* 0x000fe400018f0eff */
[----:B-1----:R-:W-:-:S03]  /*2a8d0*/  PRMT R29, R13, 0x7772, RZ ;  /* 0x000077720d1d7816 */ /* 0x002fc600000000ff */
[----:B------:R0:W-:Y:S01]  /*2a8e0*/  @P4 STG.E.U8 desc[UR30][R4.64], R12 ;  /* 0x0000000c04004986 */ /* 0x0001e2000c10111e */
[----:B------:R-:W-:Y:S02]  /*2a8f0*/  PRMT R13, R13, 0x7773, RZ ;  /* 0x000077730d0d7816 */ /* 0x000fe400000000ff */
[----:B0-----:R-:W-:Y:S01]  /*2a900*/  PRMT R12, R14, 0x7772, RZ ;  /* 0x000077720e0c7816 */ /* 0x001fe200000000ff */
[C---:B--2---:R-:W-:Y:S02]  /*2a910*/  VIADD R10, R28.reuse, 0xb4 ;  /* 0x000000b41c0a7836 */ /* 0x044fe40000000000 */
[C---:B------:R-:W-:Y:S02]  /*2a920*/  VIADD R6, R28.reuse, 0xb5 ;  /* 0x000000b51c067836 */ /* 0x040fe40000000000 */
[----:B------:R-:W-:Y:S01]  /*2a930*/  VIADD R7, R28, 0xb6 ;  /* 0x000000b61c077836 */ /* 0x000fe20000000000 */
[----:B------:R-:W-:Y:S01]  /*2a940*/  ISETP.LT.AND P6, PT, R10, UR5, !P0 ;  /* 0x000000050a007c0c */ /* 0x000fe2000c7c1270 */
[----:B------:R-:W-:-:S02]  /*2a950*/  ULDC UR5, c[0x0][0x22c] ;  /* 0x00008b0000057ab9 */ /* 0x000fc40000000800 */
        /* <DEDUP_REMOVED lines=10> */
[C---:B------:R-:W-:Y:S02]  /*2aa00*/  IADD3 R10, P1, R9.reuse, R0, RZ ;  /* 0x00000000090a7210 */ /* 0x040fe40007f3e0ff */
[----:B------:R-:W-:Y:S01]  /*2aa10*/  ISETP.LT.AND P3, PT, R8, UR4, !P0 ;  /* 0x0000000408007c0c */ /* 0x000fe2000c761270 */
[----:B------:R-:W-:Y:S01]  /*2aa20*/  ULDC UR4, c[0x0][0x248] ;  /* 0x0000920000047ab9 */ /* 0x000fe20000000800 */
[C---:B------:R-:W-:Y:S01]  /*2aa30*/  LEA.HI.X.SX32 R11, R9.reuse, R2, 0x1, P1 ;  /* 0x00000002090b7211 */ /* 0x040fe200008f0eff */
[----:B------:R-:W-:Y:S01]  /*2aa40*/  VIADD R9, R9, UR4 ;  /* 0x0000000409097c36 */ /* 0x000fe20008000000 */
[----:B------:R-:W-:Y:S01]  /*2aa50*/  ULDC UR4, c[0x0][0x248] ;  /* 0x0000920000047ab9 */ /* 0x000fe20000000800 */
[C---:B------:R-:W-:Y:S02]  /*2aa60*/  VIADD R3, R28.reuse, 0xb8 ;  /* 0x000000b81c037836 */ /* 0x040fe40000000000 */
[----:B------:R1:W-:Y:S01]  /*2aa70*/  @P2 STG.E.U8 desc[UR30][R10.64], R13 ;  /* 0x0000000d0a002986 */ /* 0x0003e2000c10111e */
[C---:B------:R-:W-:Y:S01]  /*2aa80*/  IADD3 R8, P2, R9.reuse, R0, RZ ;  /* 0x0000000009087210 */ /* 0x040fe20007f5e0ff */
[----:B------:R-:W-:Y:S01]  /*2aa90*/  VIADD R5, R9, UR4 ;  /* 0x0000000409057c36 */ /* 0x000fe20008000000 */
[----:B------:R-:W-:Y:S01]  /*2aaa0*/  ULDC UR4, c[0x0][0x248] ;  /* 0x0000920000047ab9 */ /* 0x000fe20000000800 */
[----:B------:R-:W-:Y:S01]  /*2aab0*/  ISETP.LT.AND P1, PT, R3, UR5, !P0 ;  /* 0x0000000503007c0c */ /* 0x000fe2000c721270 */
[----:B0-----:R-:W-:Y:S01]  /*2aac0*/  VIADD R6, R28, 0xb9 ;  /* 0x000000b91c067836 */ /* 0x001fe20000000000 */
[----:B------:R-:W-:Y:S01]  /*2aad0*/  LEA.HI.X.SX32 R9, R9, R2, 0x1, P2 ;  /* 0x0000000209097211 */ /* 0x000fe200010f0eff */
[C---:B------:R-:W-:Y:S01]  /*2aae0*/  VIADD R3, R5.reuse, UR4 ;  /* 0x0000000405037c36 */ /* 0x040fe20008000000 */
[C---:B------:R-:W-:Y:S01]  /*2aaf0*/  IADD3 R4, P2, R5.reuse, R0, RZ ;  /* 0x0000000005047210 */ /* 0x040fe20007f5e0ff */
[----:B------:R-:W-:Y:S01]  /*2ab00*/  ULDC UR5, c[0x0][0x22c] ;  /* 0x00008b0000057ab9 */ /* 0x000fe20000000800 */
[----:B------:R-:W-:Y:S01]  /*2ab10*/  PRMT R29, R14, 0x7773, RZ ;  /* 0x000077730e1d7816 */ /* 0x000fe200000000ff */
[----:B------:R-:W-:Y:S01]  /*2ab20*/  @P6 STG.E.U8 desc[UR30][R8.64], R12 ;  /* 0x0000000c08006986 */ /* 0x000fe2000c10111e */
[----:B------:R-:W-:Y:S01]  /*2ab30*/  LEA.HI.X.SX32 R5, R5, R2, 0x1, P2 ;  /* 0x0000000205057211 */ /* 0x000fe200010f0eff */
[----:B------:R-:W-:Y:S01]  /*2ab40*/  ULDC UR4, c[0x0][0x248] ;  /* 0x0000920000047ab9 */ /* 0x000fe20000000800 */
[----:B------:R-:W-:-:S02]  /*2ab50*/  ISETP.LT.AND P2, PT, R6, UR5, !P0 ;  /* 0x0000000506007c0c */ /* 0x000fc4000c741270 */
[----:B-1----:R-:W-:Y:S01]  /*2ab60*/  PRMT R13, R15, 0x7772, RZ ;  /* 0x000077720f0d7816 */ /* 0x002fe200000000ff */
[----:B------:R0:W-:Y:S01]  /*2ab70*/  @P5 STG.E.U8 desc[UR30][R4.64], R29 ;  /* 0x0000001d04005986 */ /* 0x0001e2000c10111e */
[C---:B------:R-:W-:Y:S01]  /*2ab80*/  IADD3 R6, P6, R3.reuse, R0, RZ ;  /* 0x0000000003067210 */ /* 0x040fe20007fde0ff */
[C---:B------:R-:W-:Y:S01]  /*2ab90*/  VIADD R11, R3.reuse, UR4 ;  /* 0x00000004030b7c36 */ /* 0x040fe20008000000 */
[----:B------:R-:W-:Y:S01]  /*2aba0*/  ULDC UR5, c[0x0][0x22c] ;  /* 0x00008b0000057ab9 */ /* 0x000fe20000000800 */
[C---:B------:R-:W-:Y:S01]  /*2abb0*/  VIADD R10, R28.reuse, 0xba ;  /* 0x000000ba1c0a7836 */ /* 0x040fe20000000000 */
[----:B------:R-:W-:Y:S01]  /*2abc0*/  LEA.HI.X.SX32 R7, R3, R2, 0x1, P6 ;  /* 0x0000000203077211 */ /* 0x000fe200030f0eff */
[----:B------:R-:W-:Y:S01]  /*2abd0*/  VIADD R3, R28, 0xbb ;  /* 0x000000bb1c037836 */ /* 0x000fe20000000000 */
[----:B------:R-:W-:-:S03]  /*2abe0*/  ULDC UR4, c[0x0][0x248] ;  /* 0x0000920000047ab9 */ /* 0x000fc60000000800 */
[----:B------:R1:W-:Y:S01]  /*2abf0*/  @P4 STG.E.U8 desc[UR30][R6.64], R13 ;  /* 0x0000000d06004986 */ /* 0x0003e2000c10111e */
[----:B0-----:R-:W-:Y:S02]  /*2ac00*/  PRMT R29, R16, 0x7773, RZ ;  /* 0x00007773101d7816 */ /* 0x001fe400000000ff */
[C---:B------:R-:W-:Y:S02]  /*2ac10*/  IADD3 R4, P4, R11.reuse, R0, RZ ;  /* 0x000000000b047210 */ /* 0x040fe40007f9e0ff */
[----:B------:R-:W-:Y:S01]  /*2ac20*/  ISETP.LT.AND P6, PT, R10, UR5, !P0 ;  /* 0x000000050a007c0c */ /* 0x000fe2000c7c1270 */
[----:B------:R-:W-:Y:S01]  /*2ac30*/  ULDC UR5, c[0x0][0x22c] ;  /* 0x00008b0000057ab9 */ /* 0x000fe20000000800 */
[----:B-1----:R-:W-:Y:S02]  /*2ac40*/  PRMT R13, R16, 0x7772, RZ ;  /* 0x00007772100d7816 */ /* 0x002fe400000000ff */
[----:B------:R-:W2:Y:S01]  /*2ac50*/  LDL.LU R16, [R1+0xa0] ;  /* 0x0000a00001107983 */ /* 0x000ea20000300800 */
[----:B------:R-:W-:Y:S01]  /*2ac60*/  VIADD R9, R11, UR4 ;  /* 0x000000040b097c36 */ /* 0x000fe20008000000 */
[----:B------:R-:W-:Y:S01]  /*2ac70*/  ISETP.LT.AND P5, PT, R3, UR5, !P0 ;  /* 0x0000000503007c0c */ /* 0x000fe2000c7a1270 */
[----:B------:R-:W-:Y:S01]  /*2ac80*/  VIADD R3, R28, 0xbc ;  /* 0x000000bc1c037836 */ /* 0x000fe20000000000 */
[----:B------:R-:W-:Y:S01]  /*2ac90*/  LEA.HI.X.SX32 R5, R11, R2, 0x1, P4 ;  /* 0x000000020b057211 */ /* 0x000fe200020f0eff */
[----:B------:R-:W-:Y:S01]  /*2aca0*/  ULDC UR4, c[0x0][0x22c] ;  /* 0x00008b0000047ab9 */ /* 0x000fe20000000800 */
[----:B------:R-:W-:Y:S01]  /*2acb0*/  PRMT R15, R15, 0x7773, RZ ;  /* 0x000077730f0f7816 */ /* 0x000fe200000000ff */
[----:B------:R-:W-:Y:S01]  /*2acc0*/  ULDC UR5, c[0x0][0x22c] ;  /* 0x00008b0000057ab9 */ /* 0x000fe20000000800 */
[----:B------:R-:W-:-:S03]  /*2acd0*/  IADD3 R6, P4, R9, R0, RZ ;  /* 0x0000000009067210 */ /* 0x000fc60007f9e0ff */
[----:B------:R0:W-:Y:S01]  /*2ace0*/  @P3 STG.E.U8 desc[UR30][R4.64], R15 ;  /* 0x0000000f04003986 */ /* 0x0001e2000c10111e */
[----:B------:R-:W-:Y:S01]  /*2acf0*/  ISETP.LT.AND P3, PT, R3, UR4, !P0 ;  /* 0x0000000403007c0c */ /* 0x000fe2000c761270 */
[----:B------:R-:W-:Y:S01]  /*2ad00*/  ULDC UR4, c[0x0][0x248] ;  /* 0x0000920000047ab9 */ /* 0x000fe20000000800 */
[C---:B------:R-:W-:Y:S01]  /*2ad10*/  LEA.HI.X.SX32 R7, R9.reuse, R2, 0x1, P4 ;  /* 0x0000000209077211 */ /* 0x040fe200020f0eff */
[----:B------:R-:W-:Y:S01]  /*2ad20*/  VIADD R11, R9, UR4 ;  /* 0x00000004090b7c36 */ /* 0x000fe20008000000 */
[----:B------:R-:W-:Y:S01]  /*2ad30*/  ULDC UR4, c[0x0][0x22c] ;  /* 0x00008b0000047ab9 */ /* 0x000fe20000000800 */
[C---:B------:R-:W-:Y:S02]  /*2ad40*/  VIADD R3, R28.reuse, 0xbd ;  /* 0x000000bd1c037836 */ /* 0x040fe40000000000 */
[----:B------:R1:W-:Y:S01]  /*2ad50*/  @P1 STG.E.U8 desc[UR30][R6.64], R13 ;  /* 0x0000000d06001986 */ /* 0x0003e2000c10111e */
[----:B------:R-:W-:Y:S02]  /*2ad60*/  IADD3 R8, P1, R11, R0, RZ ;  /* 0x000000000b087210 */ /* 0x000fe40007f3e0ff */
[----:B------:R-:W-:Y:S01]  /*2ad70*/  ISETP.LT.AND P4, PT, R3, UR4, !P0 ;  /* 0x0000000403007c0c */ /* 0x000fe2000c781270 */
[----:B------:R-:W-:Y:S01]  /*2ad80*/  ULDC UR4, c[0x0][0x248] ;  /* 0x0000920000047ab9 */ /* 0x000fe20000000800 */
[C---:B------:R-:W-:Y:S01]  /*2ad90*/  LEA.HI.X.SX32 R9, R11.reuse, R2, 0x1, P1 ;  /* 0x000000020b097211 */ /* 0x040fe200008f0eff */
[----:B------:R-:W-:Y:S01]  /*2ada0*/  VIADD R11, R11, UR4 ;  /* 0x000000040b0b7c36 */ /* 0x000fe20008000000 */
[----:B------:R-:W-:Y:S01]  /*2adb0*/  ULDC UR4, c[0x0][0x248] ;  /* 0x0000920000047ab9 */ /* 0x000fe20000000800 */
[----:B------:R-:W-:-:S02]  /*2adc0*/  VIADD R3, R28, 0xbe ;  /* 0x000000be1c037836 */ /* 0x000fc40000000000 */
[----:B------:R3:W-:Y:S01]  /*2add0*/  @P2 STG.E.U8 desc[UR30][R8.64], R29 ;  /* 0x0000001d08002986 */ /* 0x0007e2000c10111e */
[C---:B0-----:R-:W-:Y:S01]  /*2ade0*/  IADD3 R4, P2, R11.reuse, R0, RZ ;  /* 0x000000000b047210 */ /* 0x041fe20007f5e0ff */
[----:B-1----:R-:W-:Y:S01]  /*2adf0*/  VIADD R7, R11, UR4 ;  /* 0x000000040b077c36 */ /* 0x002fe20008000000 */
[----:B------:R-:W-:Y:S01]  /*2ae00*/  ULDC UR4, c[0x0][0x248] ;  /* 0x0000920000047ab9 */ /* 0x000fe20000000800 */
[----:B------:R-:W-:Y:S02]  /*2ae10*/  PRMT R15, R17, 0x7772, RZ ;  /* 0x00007772110f7816 */ /* 0x000fe400000000ff */
[----:B------:R-:W-:Y:S01]  /*2ae20*/  LEA.HI.X.SX32 R5, R11, R2, 0x1, P2 ;  /* 0x000000020b057211 */ /* 0x000fe200010f0eff */
[----:B------:R-:W-:Y:S01]  /*2ae30*/  VIADD R11, R7, UR4 ;  /* 0x00000004070b7c36 */ /* 0x000fe20008000000 */
[----:B------:R-:W-:Y:S01]  /*2ae40*/  ISETP.LT.AND P1, PT, R3, UR5, !P0 ;  /* 0x0000000503007c0c */ /* 0x000fe2000c721270 */
[----:B------:R-:W-:Y:S01]  /*2ae50*/  VIADD R3, R28, 0xbf ;  /* 0x000000bf1c037836 */ /* 0x000fe20000000000 */
[-C--:B------:R-:W-:Y:S01]  /*2ae60*/  IADD3 R6, P2, R7, R0.reuse, RZ ;  /* 0x0000000007067210 */ /* 0x080fe20007f5e0ff */
[----:B------:R0:W-:Y:S01]  /*2ae70*/  @P6 STG.E.U8 desc[UR30][R4.64], R15 ;  /* 0x0000000f04006986 */ /* 0x0001e2000c10111e */
[----:B------:R-:W-:Y:S01]  /*2ae80*/  ULDC UR5, c[0x0][0x22c] ;  /* 0x00008b0000057ab9 */ /* 0x000fe20000000800 */
[----:B---3--:R-:W-:Y:S01]  /*2ae90*/  IADD3 R8, P6, R11, R0, RZ ;  /* 0x000000000b087210 */ /* 0x008fe20007fde0ff */
[----:B------:R-:W-:Y:S01]  /*2aea0*/  ULDC UR4, c[0x0][0x248] ;  /* 0x0000920000047ab9 */ /* 0x000fe20000000800 */
[----:B------:R-:W-:-:S02]  /*2aeb0*/  LEA.HI.X.SX32 R7, R7, R2, 0x1, P2 ;  /* 0x0000000207077211 */ /* 0x000fc400010f0eff */
[----:B------:R-:W-:Y:S01]  /*2aec0*/  ISETP.LT.AND P2, PT, R3, UR5, !P0 ;  /* 0x0000000503007c0c */ /* 0x000fe2000c741270 */
[----:B------:R-:W-:Y:S01]  /*2aed0*/  VIADD R3, R28, 0xc0 ;  /* 0x000000c01c037836 */ /* 0x000fe20000000000 */
[----:B------:R-:W-:Y:S01]  /*2aee0*/  PRMT R13, R17, 0x7773, RZ ;  /* 0x00007773110d7816 */ /* 0x000fe200000000ff */
[----:B------:R-:W-:Y:S01]  /*2aef0*/  ULDC UR5, c[0x0][0x22c] ;  /* 0x00008b0000057ab9 */ /* 0x000fe20000000800 */
[C---:B------:R-:W-:Y:S01]  /*2af00*/  LEA.HI.X.SX32 R9, R11.reuse, R2, 0x1, P6 ;  /* 0x000000020b097211 */ /* 0x040fe200030f0eff */
[----:B------:R-:W-:Y:S01]  /*2af10*/  VIADD R11, R11, UR4 ;  /* 0x000000040b0b7c36 */ /* 0x000fe20008000000 */
[----:B------:R-:W-:Y:S01]  /*2af20*/  PRMT R17, R18, 0x7772, RZ ;  /* 0x0000777212117816 */ /* 0x000fe200000000ff */
[----:B------:R1:W-:Y:S01]  /*2af30*/  @P5 STG.E.U8 desc[UR30][R6.64], R13 ;  /* 0x0000000d06005986 */ /* 0x0003e2000c10111e */
[----:B------:R-:W-:Y:S01]  /*2af40*/  ISETP.LT.AND P6, PT, R3, UR5, !P0 ;  /* 0x0000000503007c0c */ /* 0x000fe2000c7c1270 */
[----:B------:R-:W-:Y:S01]  /*2af50*/  VIADD R3, R28, 0xc1 ;  /* 0x000000c11c037836 */ /* 0x000fe20000000000 */
[----:B------:R-:W-:Y:S01]  /*2af60*/  ULDC UR4, c[0x0][0x248] ;  /* 0x0000920000047ab9 */ /* 0x000fe20000000800 */
[----:B------:R3:W-:Y:S01]  /*2af70*/  @P3 STG.E.U8 desc[UR30][R8.64], R17 ;  /* 0x0000001108003986 */ /* 0x0007e2000c10111e */
[----:B0-----:R-:W-:Y:S01]  /*2af80*/  IADD3 R4, P3, R11, R0, RZ ;  /* 0x000000000b047210 */ /* 0x001fe20007f7e0ff */
[----:B------:R-:W-:Y:S01]  /*2af90*/  ULDC UR5, c[0x0][0x22c] ;  /* 0x00008b0000057ab9 */ /* 0x000fe20000000800 */
[----:B------:R-:W-:-:S02]  /*2afa0*/  PRMT R15, R18, 0x7773, RZ ;  /* 0x00007773120f7816 */ /* 0x000fc400000000ff */
[----:B------:R-:W-:Y:S01]  /*2afb0*/  ISETP.LT.AND P5, PT, R3, UR5, !P0 ;  /* 0x0000000503007c0c */ /* 0x000fe2000c7a1270 */
[C---:B------:R-:W-:Y:S01]  /*2afc0*/  VIADD R3, R28.reuse, 0xc2 ;  /* 0x000000c21c037836 */ /* 0x040fe20000000000 */
[C---:B------:R-:W-:Y:S01]  /*2afd0*/  LEA.HI.X.SX32 R5, R11.reuse, R2, 0x1, P3 ;  /* 0x000000020b057211 */ /* 0x040fe200018f0eff */
[----:B-1----:R-:W-:Y:S01]  /*2afe0*/  VIADD R13, R11, UR4 ;  /* 0x000000040b0d7c36 */ /* 0x002fe20008000000 */
[----:B------:R-:W-:Y:S01]  /*2aff0*/  ULDC UR4, c[0x0][0x22c] ;  /* 0x00008b0000047ab9 */ /* 0x000fe20000000800 */
[----:B------:R-:W-:Y:S02]  /*2b000*/  ULDC UR5, c[0x0][0x22c] ;  /* 0x00008b0000057ab9 */ /* 0x000fe40000000800 */
[----:B------:R-:W-:Y:S01]  /*2b010*/  @P4 STG.E.U8 desc[UR30][R4.64], R15 ;  /* 0x0000000f04004986 */ /* 0x000fe2000c10111e */
[----:B------:R-:W-:Y:S02]  /*2b020*/  IADD3 R6, P3, R13, R0, RZ ;  /* 0x000000000d067210 */ /* 0x000fe40007f7e0ff */
[----:B------:R-:W-:Y:S01]  /*2b030*/  ISETP.LT.AND P4, PT, R3, UR4, !P0 ;  /* 0x0000000403007c0c */ /* 0x000fe2000c781270 */
[----:B------:R-:W-:Y:S01]  /*2b040*/  ULDC UR4, c[0x0][0x248] ;  /* 0x0000920000047ab9 */ /* 0x000fe20000000800 */
[C---:B------:R-:W-:Y:S01]  /*2b050*/  LEA.HI.X.SX32 R7, R13.reuse, R2, 0x1, P3 ;  /* 0x000000020d077211 */ /* 0x040fe200018f0eff */
[----:B------:R-:W-:Y:S01]  /*2b060*/  VIADD R13, R13, UR4 ;  /* 0x000000040d0d7c36 */ /* 0x000fe20008000000 */
[----:B------:R-:W-:Y:S01]  /*2b070*/  PRMT R11, R19, 0x7772, RZ ;  /* 0x00007772130b7816 */ /* 0x000fe200000000ff */
[----:B------:R-:W-:Y:S01]  /*2b080*/  VIADD R3, R28, 0xc3 ;  /* 0x000000c31c037836 */ /* 0x000fe20000000000 */
[----:B------:R-:W-:-:S03]  /*2b090*/  ULDC UR4, c[0x0][0x22c] ;  /* 0x00008b0000047ab9 */ /* 0x000fc60000000800 */
[----:B------:R0:W-:Y:S01]  /*2b0a0*/  @P1 STG.E.U8 desc[UR30][R6.64], R11 ;  /* 0x0000000b06001986 */ /* 0x0001e2000c10111e */
[----:B---3--:R-:W-:Y:S02]  /*2b0b0*/  IADD3 R8, P1, R13, R0, RZ ;  /* 0x000000000d087210 */ /* 0x008fe40007f3e0ff */
[----:B------:R-:W-:Y:S01]  /*2b0c0*/  ISETP.LT.AND P3, PT, R3, UR4, !P0 ;  /* 0x0000000403007c0c */ /* 0x000fe2000c761270 */
[----:B------:R-:W-:Y:S01]  /*2b0d0*/  ULDC UR4, c[0x0][0x248] ;  /* 0x0000920000047ab9 */ /* 0x000fe20000000800 */
[----:B------:R-:W-:Y:S02]  /*2b0e0*/  PRMT R19, R19, 0x7773, RZ ;  /* 0x0000777313137816 */ /* 0x000fe400000000ff */
[C---:B------:R-:W-:Y:S01]  /*2b0f0*/  LEA.HI.X.SX32 R9, R13.reuse, R2, 0x1, P1 ;  /* 0x000000020d097211 */ /* 0x040fe200008f0eff */
[----:B------:R-:W-:Y:S01]  /*2b100*/  VIADD R13, R13, UR4 ;  /* 0x000000040d0d7c36 */ /* 0x000fe20008000000 */
[----:B------:R-:W-:-:S03]  /*2b110*/  ULDC UR4, c[0x0][0x248] ;  /* 0x0000920000047ab9 */ /* 0x000fc60000000800 */
[----:B------:R1:W-:Y:S01]  /*2b120*/  @P2 STG.E.U8 desc[UR30][R8.64], R19 ;  /* 0x0000001308002986 */ /* 0x0003e2000c10111e */
[C---:B0-----:R-:W-:Y:S01]  /*2b130*/  IADD3 R6, P2, R13.reuse, R0, RZ ;  /* 0x000000000d067210 */ /* 0x041fe20007f5e0ff */
[C---:B------:R-:W-:Y:S01]  /*2b140*/  VIADD R5, R13.reuse, UR4 ;  /* 0x000000040d057c36 */ /* 0x040fe20008000000 */
[----:B------:R-:W-:Y:S01]  /*2b150*/  ULDC UR4, c[0x0][0x248] ;  /* 0x0000920000047ab9 */ /* 0x000fe20000000800 */
[----:B------:R-:W-:Y:S01]  /*2b160*/  VIADD R3, R28, 0xc4 ;  /* 0x000000c41c037836 */ /* 0x000fe20000000000 */
[----:B------:R-:W-:Y:S01]  /*2b170*/  LEA.HI.X.SX32 R7, R13, R2, 0x1, P2 ;  /* 0x000000020d077211 */ /* 0x000fe200010f0eff */
[----:B------:R-:W-:Y:S01]  /*2b180*/  VIADD R11, R5, UR4 ;  /* 0x00000004050b7c36 */ /* 0x000fe20008000000 */
[----:B------:R-:W-:Y:S01]  /*2b190*/  PRMT R17, R20, 0x7770, RZ ;  /* 0x0000777014117816 */ /* 0x000fe200000000ff */
[----:B------:R-:W-:Y:S01]  /*2b1a0*/  ULDC UR4, c[0x0][0x248] ;  /* 0x0000920000047ab9 */ /* 0x000fe20000000800 */
[----:B------:R-:W-:Y:S01]  /*2b1b0*/  ISETP.LT.AND P1, PT, R3, UR5, !P0 ;  /* 0x0000000503007c0c */ /* 0x000fe2000c721270 */
[----:B------:R-:W-:Y:S01]  /*2b1c0*/  VIADD R3, R28, 0xc5 ;  /* 0x000000c51c037836 */ /* 0x000fe20000000000 */
[-C--:B------:R-:W-:Y:S01]  /*2b1d0*/  IADD3 R4, P2, R5, R0.reuse, RZ ;  /* 0x0000000005047210 */ /* 0x080fe20007f5e0ff */
[----:B------:R0:W-:Y:S01]  /*2b1e0*/  @P6 STG.E.U8 desc[UR30][R6.64], R17 ;  /* 0x0000001106006986 */ /* 0x0001e2000c10111e */
[----:B-1----:R-:W-:Y:S01]  /*2b1f0*/  IADD3 R8, P6, R11, R0, RZ ;  /* 0x000000000b087210 */ /* 0x002fe20007fde0ff */
[----:B------:R-:W-:Y:S01]  /*2b200*/  ULDC UR5, c[0x0][0x22c] ;  /* 0x00008b0000057ab9 */ /* 0x000fe20000000800 */
[----:B------:R-:W-:-:S02]  /*2b210*/  LEA.HI.X.SX32 R5, R5, R2, 0x1, P2 ;  /* 0x0000000205057211 */ /* 0x000fc400010f0eff */
[----:B------:R-:W-:Y:S02]  /*2b220*/  PRMT R13, R20, 0x7771, RZ ;  /* 0x00007771140d7816 */ /* 0x000fe400000000ff */
[----:B------:R-:W-:Y:S01]  /*2b230*/  ISETP.LT.AND P2, PT, R3, UR5, !P0 ;  /* 0x0000000503007c0c */ /* 0x000fe2000c741270 */
[C---:B------:R-:W-:Y:S01]  /*2b240*/  VIADD R3, R28.reuse, 0xc6 ;  /* 0x000000c61c037836 */ /* 0x040fe20000000000 */
[C---:B------:R-:W-:Y:S01]  /*2b250*/  LEA.HI.X.SX32 R9, R11.reuse, R2, 0x1, P6 ;  /* 0x000000020b097211 */ /* 0x040fe200030f0eff */
[----:B------:R-:W-:Y:S01]  /*2b260*/  VIADD R11, R11, UR4 ;  /* 0x000000040b0b7c36 */ /* 0x000fe20008000000 */
[----:B------:R-:W-:Y:S01]  /*2b270*/  PRMT R15, R21, 0x7770, RZ ;  /* 0x00007770150f7816 */ /* 0x000fe200000000ff */
[----:B------:R-:W-:Y:S01]  /*2b280*/  ULDC UR5, c[0x0][0x22c] ;  /* 0x00008b0000057ab9 */ /* 0x000fe20000000800 */
[----:B------:R1:W-:Y:S01]  /*2b290*/  @P5 STG.E.U8 desc[UR30][R4.64], R13 ;  /* 0x0000000d04005986 */ /* 0x0003e2000c10111e */
[----:B------:R-:W-:Y:S01]  /*2b2a0*/  ISETP.LT.AND P6, PT, R3, UR5, !P0 ;  /* 0x0000000503007c0c */ /* 0x000fe2000c7c1270 */
[----:B------:R-:W-:Y:S01]  /*2b2b0*/  VIADD R3, R28, 0xc7 ;  /* 0x000000c71c037836 */ /* 0x000fe20000000000 */
[----:B------:R-:W-:Y:S01]  /*2b2c0*/  ULDC UR4, c[0x0][0x248] ;  /* 0x0000920000047ab9 */ /* 0x000fe20000000800 */
[----:B------:R3:W-:Y:S01]  /*2b2d0*/  @P4 STG.E.U8 desc[UR30][R8.64], R15 ;  /* 0x0000000f08004986 */ /* 0x0007e2000c10111e */
[----:B0-----:R-:W-:Y:S01]  /*2b2e0*/  IADD3 R6, P4, R11, R0, RZ ;  /* 0x000000000b067210 */ /* 0x001fe20007f9e0ff */
[----:B------:R-:W-:-:S02]  /*2b2f0*/  ULDC UR5, c[0x0][0x22c] ;  /* 0x00008b0000057ab9 */ /* 0x000fc40000000800 */
[----:B------:R-:W-:Y:S02]  /*2b300*/  ISETP.LT.AND P5, PT, R3, UR5, !P0 ;  /* 0x0000000503007c0c */ /* 0x000fe4000c7a1270 */
[C---:B------:R-:W-:Y:S01]  /*2b310*/  LEA.HI.X.SX32 R7, R11.reuse, R2, 0x1, P4 ;  /* 0x000000020b077211 */ /* 0x040fe200020f0eff */
[----:B-1----:R-:W-:Y:S01]  /*2b320*/  VIADD R13, R11, UR4 ;  /* 0x000000040b0d7c36 */ /* 0x002fe20008000000 */
[----:B------:R-:W-:Y:S01]  /*2b330*/  PRMT R11, R21, 0x7771, RZ ;  /* 0x00007771150b7816 */ /* 0x000fe200000000ff */
[----:B------:R-:W-:Y:S01]  /*2b340*/  VIADD R3, R28, 0xc8 ;  /* 0x000000c81c037836 */ /* 0x000fe20000000000 */
[----:B------:R-:W-:Y:S01]  /*2b350*/  ULDC UR4, c[0x0][0x22c] ;  /* 0x00008b0000047ab9 */ /* 0x000fe20000000800 */
[----:B---3--:R-:W-:Y:S01]  /*2b360*/  PRMT R15, R22, 0x7770, RZ ;  /* 0x00007770160f7816 */ /* 0x008fe200000000ff */
[----:B------:R-:W-:Y:S01]  /*2b370*/  ULDC UR5, c[0x0][0x22c] ;  /* 0x00008b0000057ab9 */ /* 0x000fe20000000800 */
[----:B------:R-:W-:Y:S01]  /*2b380*/  IADD3 R4, P4, R13, R0, RZ ;  /* 0x000000000d047210 */ /* 0x000fe20007f9e0ff */
[----:B------:R0:W-:Y:S01]  /*2b390*/  @P3 STG.E.U8 desc[UR30][R6.64], R11 ;  /* 0x0000000b06003986 */ /* 0x0001e2000c10111e */
[----:B------:R-:W-:Y:S01]  /*2b3a0*/  ISETP.LT.AND P3, PT, R3, UR4, !P0 ;  /* 0x0000000403007c0c */ /* 0x000fe2000c761270 */
[----:B------:R-:W-:Y:S01]  /*2b3b0*/  ULDC UR4, c[0x0][0x248] ;  /* 0x0000920000047ab9 */ /* 0x000fe20000000800 */
[C---:B------:R-:W-:Y:S01]  /*2b3c0*/  LEA.HI.X.SX32 R5, R13.reuse, R2, 0x1, P4 ;  /* 0x000000020d057211 */ /* 0x040fe200020f0eff */
[----:B------:R-:W-:Y:S01]  /*2b3d0*/  VIADD R13, R13, UR4 ;  /* 0x000000040d0d7c36 */ /* 0x000fe20008000000 */
[----:B------:R-:W-:Y:S01]  /*2b3e0*/  ULDC UR4, c[0x0][0x22c] ;  /* 0x00008b0000047ab9 */ /* 0x000fe20000000800 */
[----:B------:R-:W-:-:S02]  /*2b3f0*/  VIADD R3, R28, 0xc9 ;  /* 0x000000c91c037836 */ /* 0x000fc40000000000 */
[----:B------:R1:W-:Y:S01]  /*2b400*/  @P1 STG.E.U8 desc[UR30][R4.64], R15 ;  /* 0x0000000f04001986 */ /* 0x0003e2000c10111e */
[----:B------:R-:W-:Y:S02]  /*2b410*/  IADD3 R8, P1, R13, R0, RZ ;  /* 0x000000000d087210 */ /* 0x000fe40007f3e0ff */
[----:B------:R-:W-:Y:S01]  /*2b420*/  ISETP.LT.AND P4, PT, R3, UR4, !P0 ;  /* 0x0000000403007c0c */ /* 0x000fe2000c781270 */
[----:B------:R-:W-:Y:S01]  /*2b430*/  ULDC UR4, c[0x0][0x248] ;  /* 0x0000920000047ab9 */ /* 0x000fe20000000800 */
[C---:B------:R-:W-:Y:S01]  /*2b440*/  LEA.HI.X.SX32 R9, R13.reuse, R2, 0x1, P1 ;  /* 0x000000020d097211 */ /* 0x040fe200008f0eff */
[----:B------:R-:W-:Y:S01]  /*2b450*/  VIADD R13, R13, UR4 ;  /* 0x000000040d0d7c36 */ /* 0x000fe20008000000 */
[----:B0-----:R-:W-:Y:S01]  /*2b460*/  PRMT R11, R22, 0x7771, RZ ;  /* 0x00007771160b7816 */ /* 0x001fe200000000ff */
[----:B------:R-:W-:Y:S01]  /*2b470*/  ULDC UR4, c[0x0][0x248] ;  /* 0x0000920000047ab9 */ /* 0x000fe20000000800 */
[----:B------:R-:W-:-:S03]  /*2b480*/  VIADD R3, R28, 0xca ;  /* 0x000000ca1c037836 */ /* 0x000fc60000000000 */
[----:B------:R0:W-:Y:S01]  /*2b490*/  @P2 STG.E.U8 desc[UR30][R8.64], R11 ;  /* 0x0000000b08002986 */ /* 0x0001e2000c10111e */
[C---:B------:R-:W-:Y:S01]  /*2b4a0*/  IADD3 R6, P2, R13.reuse, R0, RZ ;  /* 0x000000000d067210 */ /* 0x040fe20007f5e0ff */
[----:B-1----:R-:W-:Y:S01]  /*2b4b0*/  VIADD R5, R13, UR4 ;  /* 0x000000040d057c36 */ /* 0x002fe20008000000 */
[----:B------:R-:W-:Y:S01]  /*2b4c0*/  ULDC UR4, c[0x0][0x248] ;  /* 0x0000920000047ab9 */ /* 0x000fe20000000800 */
[----:B------:R-:W-:Y:S02]  /*2b4d0*/  PRMT R15, R23, 0x7770, RZ ;  /* 0x00007770170f7816 */ /* 0x000fe400000000ff */
[----:B------:R-:W-:Y:S02]  /*2b4e0*/  LEA.HI.X.SX32 R7, R13, R2, 0x1, P2 ;  /* 0x000000020d077211 */ /* 0x000fe400010f0eff */
[----:B------:R-:W-:Y:S01]  /*2b4f0*/  ISETP.LT.AND P1, PT, R3, UR5, !P0 ;  /* 0x0000000503007c0c */ /* 0x000fe2000c721270 */
[----:B------:R-:W-:Y:S02]  /*2b500*/  VIADD R3, R28, 0xcb ;  /* 0x000000cb1c037836 */ /* 0x000fe40000000000 */
[C---:B0-----:R-:W-:Y:S01]  /*2b510*/  VIADD R11, R5.reuse, UR4 ;  /* 0x00000004050b7c36 */ /* 0x041fe20008000000 */
[-C--:B------:R-:W-:Y:S01]  /*2b520*/  IADD3 R4, P2, R5, R0.reuse, RZ ;  /* 0x0000000005047210 */ /* 0x080fe20007f5e0ff */
[----:B------:R0:W-:Y:S01]  /*2b530*/  @P6 STG.E.U8 desc[UR30][R6.64], R15 ;  /* 0x0000000f06006986 */ /* 0x0001e2000c10111e */
[----:B------:R-:W-:Y:S01]  /*2b540*/  ULDC UR5, c[0x0][0x22c] ;  /* 0x00008b0000057ab9 */ /* 0x000fe20000000800 */
[----:B------:R-:W-:Y:S01]  /*2b550*/  PRMT R13, R23, 0x7771, RZ ;  /* 0x00007771170d7816 */ /* 0x000fe200000000ff */
[----:B------:R-:W-:Y:S01]  /*2b560*/  ULDC UR4, c[0x0][0x248] ;  /* 0x0000920000047ab9 */ /* 0x000fe20000000800 */
[----:B------:R-:W-:-:S02]  /*2b570*/  IADD3 R8, P6, R11, R0, RZ ;  /* 0x000000000b087210 */ /* 0x000fc40007fde0ff */
[-C--:B------:R-:W-:Y:S02]  /*2b580*/  LEA.HI.X.SX32 R5, R5, R2.reuse, 0x1, P2 ;  /* 0x0000000205057211 */ /* 0x080fe400010f0eff */
[----:B------:R-:W-:Y:S01]  /*2b590*/  ISETP.LT.AND P2, PT, R3, UR5, !P0 ;  /* 0x0000000503007c0c */ /* 0x000fe2000c741270 */
[----:B------:R-:W-:Y:S01]  /*2b5a0*/  VIADD R3, R28, 0xcc ;  /* 0x000000cc1c037836 */ /* 0x000fe20000000000 */
        /* <DEDUP_REMOVED lines=15> */
[C---:B------:R-:W-:Y:S01]  /*2b6a0*/  VIADD R3, R28.reuse, 0xce ;  /* 0x000000ce1c037836 */ /* 0x040fe20000000000 */
[----:B------:R-:W-:Y:S01]  /*2b6b0*/  ULDC UR4, c[0x0][0x22c] ;  /* 0x00008b0000047ab9 */ /* 0x000fe20000000800 */
[----:B------:R-:W-:Y:S01]  /*2b6c0*/  PRMT R15, R25, 0x7770, RZ ;  /* 0x00007770190f7816 */ /* 0x000fe200000000ff */
        /* <DEDUP_REMOVED lines=10> */
[----:B---3--:R-:W-:Y:S02]  /*2b770*/  IADD3 R8, P1, R13, R0, RZ ;  /* 0x000000000d087210 */ /* 0x008fe40007f3e0ff */
        /* <DEDUP_REMOVED lines=9> */
[C---:B-1----:R-:W-:Y:S01]  /*2b810*/  VIADD R5, R13.reuse, UR4 ;  /* 0x000000040d057c36 */ /* 0x042fe20008000000 */
        /* <DEDUP_REMOVED lines=54> */
[----:B------:R-:W-:Y:S02]  /*2bb80*/  ULDC UR4, c[0x0][0x248] ;  /* 0x0000920000047ab9 */ /* 0x000fe40000000800 */
[----:B------:R-:W-:Y:S02]  /*2bb90*/  LEA.HI.X.SX32 R7, R13, R2, 0x1, P2 ;  /* 0x000000020d077211 */ /* 0x000fe400010f0eff */
[----:B------:R-:W-:Y:S02]  /*2bba0*/  PRMT R13, R21, 0x7772, RZ ;  /* 0x00007772150d7816 */ /* 0x000fe400000000ff */
[----:B------:R-:W-:Y:S01]  /*2bbb0*/  ISETP.LT.AND P1, PT, R3, UR5, !P0 ;  /* 0x0000000503007c0c */ /* 0x000fe2000c721270 */
[----:B------:R-:W-:-:S02]  /*2bbc0*/  VIADD R3, R28, 0xd7 ;  /* 0x000000d71c037836 */ /* 0x000fc40000000000 */
[C---:B0-----:R-:W-:Y:S01]  /*2bbd0*/  VIADD R11, R5.reuse, UR4 ;  /* 0x00000004050b7c36 */ /* 0x041fe20008000000 */
[-C--:B------:R-:W-:Y:S01]  /*2bbe0*/  IADD3 R4, P2, R5, R0.reuse, RZ ;  /* 0x0000000005047210 */ /* 0x080fe20007f5e0ff */
[----:B------:R0:W-:Y:S01]  /*2bbf0*/  @P6 STG.E.U8 desc[UR30][R6.64], R13 ;  /* 0x0000000d06006986 */ /* 0x0001e2000c10111e */
[----:B------:R-:W-:Y:S01]  /*2bc00*/  ULDC UR5, c[0x0][0x22c] ;  /* 0x00008b0000057ab9 */ /* 0x000fe20000000800 */
[----:B------:R-:W-:Y:S01]  /*2bc10*/  PRMT R21, R21, 0x7773, RZ ;  /* 0x0000777315157816 */ /* 0x000fe200000000ff */
[----:B------:R-:W-:Y:S01]  /*2bc20*/  ULDC UR4, c[0x0][0x248] ;  /* 0x0000920000047ab9 */ /* 0x000fe20000000800 */
[----:B------:R-:W-:Y:S02]  /*2bc30*/  IADD3 R8, P6, R11, R0, RZ ;  /* 0x000000000b087210 */ /* 0x000fe40007fde0ff */
        /* <DEDUP_REMOVED lines=9> */
[C---:B------:R-:W-:Y:S01]  /*2bcd0*/  VIADD R3, R28.reuse, 0xd9 ;  /* 0x000000d91c037836 */ /* 0x040fe20000000000 */
[----:B------:R-:W-:Y:S01]  /*2bce0*/  ULDC UR4, c[0x0][0x248] ;  /* 0x0000920000047ab9 */ /* 0x000fe20000000800 */
[----:B------:R3:W-:Y:S01]  /*2bcf0*/  @P3 STG.E.U8 desc[UR30][R8.64], R17 ;  /* 0x0000001108003986 */ /* 0x0007e2000c10111e */
[C---:B0-----:R-:W-:Y:S01]  /*2bd00*/  IADD3 R6, P3, R11.reuse, R0, RZ ;  /* 0x000000000b067210 */ /* 0x041fe20007f7e0ff */
[----:B------:R-:W-:Y:S01]  /*2bd10*/  ULDC UR5, c[0x0][0x22c] ;  /* 0x00008b0000057ab9 */ /* 0x000fe20000000800 */
[----:B------:R-:W-:Y:S01]  /*2bd20*/  VIADD R13, R11, UR4 ;  /* 0x000000040b0d7c36 */ /* 0x000fe20008000000 */
[----:B------:R-:W-:Y:S01]  /*2bd30*/  ISETP.LT.AND P5, PT, R3, UR5, !P0 ;  /* 0x0000000503007c0c */ /* 0x000fe2000c7a1270 */
[----:B------:R-:W-:Y:S01]  /*2bd40*/  VIADD R3, R28, 0xda ;  /* 0x000000da1c037836 */ /* 0x000fe20000000000 */
[----:B------:R-:W-:Y:S01]  /*2bd50*/  LEA.HI.X.SX32 R7, R11, R2, 0x1, P3 ;  /* 0x000000020b077211 */ /* 0x000fe200018f0eff */
[----:B------:R-:W-:Y:S01]  /*2bd60*/  ULDC UR4, c[0x0][0x22c] ;  /* 0x00008b0000047ab9 */ /* 0x000fe20000000800 */
[----:B------:R-:W-:Y:S01]  /*2bd70*/  PRMT R15, R22, 0x7773, RZ ;  /* 0x00007773160f7816 */ /* 0x000fe200000000ff */
[----:B------:R-:W-:Y:S01]  /*2bd80*/  ULDC UR5, c[0x0][0x22c] ;  /* 0x00008b0000057ab9 */ /* 0x000fe20000000800 */
[----:B-1----:R-:W-:-:S03]  /*2bd90*/  IADD3 R4, P3, R13, R0, RZ ;  /* 0x000000000d047210 */ /* 0x002fc60007f7e0ff */
[----:B------:R0:W-:Y:S01]  /*2bda0*/  @P4 STG.E.U8 desc[UR30][R6.64], R15 ;  /* 0x0000000f06004986 */ /* 0x0001e2000c10111e */
[----:B------:R-:W-:Y:S01]  /*2bdb0*/  ISETP.LT.AND P4, PT, R3, UR4, !P0 ;  /* 0x0000000403007c0c */ /* 0x000fe2000c781270 */
[----:B------:R-:W-:Y:S01]  /*2bdc0*/  ULDC UR4, c[0x0][0x248] ;  /* 0x0000920000047ab9 */ /* 0x000fe20000000800 */
[C---:B------:R-:W-:Y:S01]  /*2bdd0*/  LEA.HI.X.SX32 R5, R13.reuse, R2, 0x1, P3 ;  /* 0x000000020d057211 */ /* 0x040fe200018f0eff */
[----:B------:R-:W-:Y:S01]  /*2bde0*/  VIADD R13, R13, UR4 ;  /* 0x000000040d0d7c36 */ /* 0x000fe20008000000 */
[----:B------:R-:W-:Y:S01]  /*2bdf0*/  PRMT R11, R23, 0x7772, RZ ;  /* 0x00007772170b7816 */ /* 0x000fe200000000ff */
[----:B------:R-:W-:Y:S01]  /*2be00*/  VIADD R3, R28, 0xdb ;  /* 0x000000db1c037836 */ /* 0x000fe20000000000 */
[----:B------:R-:W-:Y:S02]  /*2be10*/  ULDC UR4, c[0x0][0x22c] ;  /* 0x00008b0000047ab9 */ /* 0x000fe40000000800 */
[----:B---3--:R-:W-:Y:S01]  /*2be20*/  IADD3 R8, P3, R13, R0, RZ ;  /* 0x000000000d087210 */ /* 0x008fe20007f7e0ff */
[----:B------:R1:W-:Y:S01]  /*2be30*/  @P1 STG.E.U8 desc[UR30][R4.64], R11 ;  /* 0x0000000b04001986 */ /* 0x0003e2000c10111e */
[----:B------:R-:W-:Y:S01]  /*2be40*/  ISETP.LT.AND P1, PT, R3, UR4, !P0 ;  /* 0x0000000403007c0c */ /* 0x000fe2000c721270 */
[----:B------:R-:W-:Y:S01]  /*2be50*/  ULDC UR4, c[0x0][0x248] ;  /* 0x0000920000047ab9 */ /* 0x000fe20000000800 */
[----:B------:R-:W-:-:S02]  /*2be60*/  PRMT R23, R23, 0x7773, RZ ;  /* 0x0000777317177816 */ /* 0x000fc400000000ff */
[C---:B------:R-:W-:Y:S01]  /*2be70*/  LEA.HI.X.SX32 R9, R13.reuse, R2, 0x1, P3 ;  /* 0x000000020d097211 */ /* 0x040fe200018f0eff */
[----:B------:R-:W-:Y:S01]  /*2be80*/  VIADD R13, R13, UR4 ;  /* 0x000000040d0d7c36 */ /* 0x000fe20008000000 */
[----:B------:R-:W-:Y:S01]  /*2be90*/  ULDC UR4, c[0x0][0x248] ;  /* 0x0000920000047ab9 */ /* 0x000fe20000000800 */
[----:B------:R-:W-:Y:S02]  /*2bea0*/  VIADD R3, R28, 0xdc ;  /* 0x000000dc1c037836 */ /* 0x000fe40000000000 */
[----:B------:R3:W-:Y:S01]  /*2beb0*/  @P2 STG.E.U8 desc[UR30][R8.64], R23 ;  /* 0x0000001708002986 */ /* 0x0007e2000c10111e */
[C---:B0-----:R-:W-:Y:S01]  /*2bec0*/  VIADD R7, R13.reuse, UR4 ;  /* 0x000000040d077c36 */ /* 0x041fe20008000000 */
[----:B-1----:R-:W-:Y:S01]  /*2bed0*/  IADD3 R4, P2, R13, R0, RZ ;  /* 0x000000000d047210 */ /* 0x002fe20007f5e0ff */
[----:B------:R-:W-:Y:S01]  /*2bee0*/  ULDC UR4, c[0x0][0x248] ;  /* 0x0000920000047ab9 */ /* 0x000fe20000000800 */
[----:B------:R-:W-:Y:S01]  /*2bef0*/  PRMT R17, R24, 0x7772, RZ ;  /* 0x0000777218117816 */ /* 0x000fe200000000ff */
[----:B------:R-:W-:Y:S01]  /*2bf00*/  VIADD R11, R7, UR4 ;  /* 0x00000004070b7c36 */ /* 0x000fe20008000000 */
[----:B------:R-:W-:Y:S01]  /*2bf10*/  LEA.HI.X.SX32 R5, R13, R2, 0x1, P2 ;  /* 0x000000020d057211 */ /* 0x000fe200010f0eff */
[----:B------:R-:W-:Y:S01]  /*2bf20*/  ULDC UR4, c[0x0][0x248] ;  /* 0x0000920000047ab9 */ /* 0x000fe20000000800 */
[----:B------:R-:W-:Y:S01]  /*2bf30*/  ISETP.LT.AND P3, PT, R3, UR5, !P0 ;  /* 0x0000000503007c0c */ /* 0x000fe2000c761270 */
[----:B------:R-:W-:Y:S01]  /*2bf40*/  VIADD R3, R28, 0xdd ;  /* 0x000000dd1c037836 */ /* 0x000fe20000000000 */
[-C--:B------:R-:W-:Y:S01]  /*2bf50*/  IADD3 R6, P2, R7, R0.reuse, RZ ;  /* 0x0000000007067210 */ /* 0x080fe20007f5e0ff */
[----:B------:R0:W-:Y:S01]  /*2bf60*/  @P6 STG.E.U8 desc[UR30][R4.64], R17 ;  /* 0x0000001104006986 */ /* 0x0001e2000c10111e */
[----:B------:R-:W-:Y:S01]  /*2bf70*/  ULDC UR5, c[0x0][0x22c] ;  /* 0x00008b0000057ab9 */ /* 0x000fe20000000800 */
[----:B---3--:R-:W-:-:S02]  /*2bf80*/  IADD3 R8, P6, R11, R0, RZ ;  /* 0x000000000b087210 */ /* 0x008fc40007fde0ff */
[-C--:B------:R-:W-:Y:S02]  /*2bf90*/  LEA.HI.X.SX32 R7, R7, R2.reuse, 0x1, P2 ;  /* 0x0000000207077211 */ /* 0x080fe400010f0eff */
        /* <DEDUP_REMOVED lines=9> */
[C---:B------:R-:W-:Y:S01]  /*2c030*/  VIADD R3, R28.reuse, 0xdf ;  /* 0x000000df1c037836 */ /* 0x040fe20000000000 */
[----:B------:R-:W-:Y:S01]  /*2c040*/  IADD3 R10, P5, R11, R0, RZ ;  /* 0x000000000b0a7210 */ /* 0x000fe20007fbe0ff */
[----:B------:R-:W-:Y:S01]  /*2c050*/  ULDC UR4, c[0x0][0x248] ;  /* 0x0000920000047ab9 */ /* 0x000fe20000000800 */
[----:B------:R-:W-:Y:S01]  /*2c060*/  ULDC UR5, c[0x0][0x22c] ;  /* 0x00008b0000057ab9 */ /* 0x000fe20000000800 */
[----:B------:R3:W-:Y:S01]  /*2c070*/  @P4 STG.E.U8 desc[UR30][R8.64], R15 ;  /* 0x0000000f08004986 */ /* 0x0007e2000c10111e */
[----:B------:R-:W-:Y:S01]  /*2c080*/  ISETP.LT.AND P4, PT, R3, UR5, !P0 ;  /* 0x0000000503007c0c */ /* 0x000fe2000c781270 */
[----:B------:R-:W-:Y:S01]  /*2c090*/  VIADD R3, R28, 0xe0 ;  /* 0x000000e01c037836 */ /* 0x000fe20000000000 */
[----:B------:R-:W-:Y:S01]  /*2c0a0*/  PRMT R25, R25, 0x7773, RZ ;  /* 0x0000777319197816 */ /* 0x000fe200000000ff */
[----:B--2---:R-:W2:Y:S01]  /*2c0b0*/  LDS.128 R4, [R16] ;  /* 0x0000000010047984 */ /* 0x004ea20000000c00 */
[C---:B0-----:R-:W-:Y:S01]  /*2c0c0*/  PRMT R17, R26.reuse, 0x7772, RZ ;  /* 0x000077721a117816 */ /* 0x041fe200000000ff */
[C---:B-1----:R-:W-:Y:S01]  /*2c0d0*/  VIADD R13, R11.reuse, UR4 ;  /* 0x000000040b0d7c36 */ /* 0x042fe20008000000 */
[----:B------:R-:W-:Y:S01]  /*2c0e0*/  LEA.HI.X.SX32 R11, R11, R2, 0x1, P5 ;  /* 0x000000020b0b7211 */ /* 0x000fe200028f0eff */
[----:B------:R-:W-:Y:S01]  /*2c0f0*/  ULDC UR4, c[0x0][0x22c] ;  /* 0x00008b0000047ab9 */ /* 0x000fe20000000800 */
[----:B------:R-:W-:Y:S01]  /*2c100*/  PRMT R19, R26, 0x7773, RZ ;  /* 0x000077731a137816 */ /* 0x000fe200000000ff */
[----:B------:R-:W-:Y:S01]  /*2c110*/  ULDC UR5, c[0x0][0x22c] ;  /* 0x00008b0000057ab9 */ /* 0x000fe20000000800 */
[----:B---3--:R-:W-:Y:S01]  /*2c120*/  IADD3 R8, P5, R13, R0, RZ ;  /* 0x000000000d087210 */ /* 0x008fe20007fbe0ff */
        /* <DEDUP_REMOVED lines=19> */
[----:B------:R-:W-:-:S02]  /*2c260*/  PRMT R17, R27, 0x7773, RZ ;  /* 0x000077731b117816 */ /* 0x000fc400000000ff */
        /* <DEDUP_REMOVED lines=13> */
[C---:B------:R-:W-:Y:S01]  /*2c340*/  LEA.HI.X.SX32 R13, R15.reuse, R2, 0x1, P6 ;  /* 0x000000020f0d7211 */ /* 0x040fe200030f0eff */
[----:B------:R-:W-:Y:S01]  /*2c350*/  VIADD R15, R15, UR4 ;  /* 0x000000040f0f7c36 */ /* 0x000fe20008000000 */
[----:B------:R-:W-:Y:S01]  /*2c360*/  ULDC UR5, c[0x0][0x22c] ;  /* 0x00008b0000057ab9 */ /* 0x000fe20000000800 */
[----:B--2---:R-:W-:Y:S01]  /*2c370*/  PRMT R21, R4, 0x7770, RZ ;  /* 0x0000777004157816 */ /* 0x004fe200000000ff */
[----:B------:R1:W-:Y:S01]  /*2c380*/  @P4 STG.E.U8 desc[UR30][R10.64], R17 ;  /* 0x000000110a004986 */ /* 0x0003e2000c10111e */
[----:B------:R-:W-:Y:S01]  /*2c390*/  ISETP.LT.AND P6, PT, R3, UR5, !P0 ;  /* 0x0000000503007c0c */ /* 0x000fe2000c7c1270 */
[C---:B------:R-:W-:Y:S01]  /*2c3a0*/  VIADD R3, R28.reuse, 0xe5 ;  /* 0x000000e51c037836 */ /* 0x040fe20000000000 */
[----:B0-----:R-:W-:Y:S01]  /*2c3b0*/  IADD3 R8, P4, R15, R0, RZ ;  /* 0x000000000f087210 */ /* 0x001fe20007f9e0ff */
[----:B------:R-:W-:Y:S01]  /*2c3c0*/  ULDC UR4, c[0x0][0x248] ;  /* 0x0000920000047ab9 */ /* 0x000fe20000000800 */
[----:B------:R-:W-:Y:S01]  /*2c3d0*/  ULDC UR5, c[0x0][0x22c] ;  /* 0x00008b0000057ab9 */ /* 0x000fe20000000800 */
[----:B------:R0:W-:Y:S01]  /*2c3e0*/  @P1 STG.E.U8 desc[UR30][R12.64], R21 ;  /* 0x000000150c001986 */ /* 0x0001e2000c10111e */
[----:B------:R-:W-:Y:S01]  /*2c3f0*/  ISETP.LT.AND P1, PT, R3, UR5, !P0 ;  /* 0x0000000503007c0c */ /* 0x000fe2000c721270 */
[----:B------:R-:W-:Y:S01]  /*2c400*/  VIADD R3, R28, 0xe6 ;  /* 0x000000e61c037836 */ /* 0x000fe20000000000 */
[C---:B------:R-:W-:Y:S01]  /*2c410*/  LEA.HI.X.SX32 R9, R15.reuse, R2, 0x1, P4 ;  /* 0x000000020f097211 */ /* 0x040fe200020f0eff */
[----:B------:R-:W-:Y:S01]  /*2c420*/  ULDC UR5, c[0x0][0x22c] ;  /* 0x00008b0000057ab9 */ /* 0x000fe20000000800 */
[----:B------:R-:W-:Y:S01]  /*2c430*/  PRMT R19, R4, 0x7771, RZ ;  /* 0x0000777104137816 */ /* 0x000fe200000000ff */
[----:B-1----:R-:W-:Y:S01]  /*2c440*/  VIADD R17, R15, UR4 ;  /* 0x000000040f117c36 */ /* 0x002fe20008000000 */
[----:B------:R-:W-:-:S03]  /*2c450*/  ULDC UR4, c[0x0][0x22c] ;  /* 0x00008b0000047ab9 */ /* 0x000fc60000000800 */
[----:B------:R1:W-:Y:S01]  /*2c460*/  @P5 STG.E.U8 desc[UR30][R8.64], R19 ;  /* 0x0000001308005986 */ /* 0x0003e2000c10111e */
        /* <DEDUP_REMOVED lines=9> */
[----:B0-----:R-:W-:Y:S02]  /*2c500*/  IADD3 R12, P3, R17, R0, RZ ;  /* 0x00000000110c7210 */ /* 0x001fe40007f7e0ff */
[----:B------:R-:W-:Y:S01]  /*2c510*/  ISETP.LT.AND P4, PT, R3, UR4, !P0 ;  /* 0x0000000403007c0c */ /* 0x000fe2000c781270 */
[----:B------:R-:W-:Y:S01]  /*2c520*/  ULDC UR4, c[0x0][0x248] ;  /* 0x0000920000047ab9 */ /* 0x000fe20000000800 */
[C---:B------:R-:W-:Y:S01]  /*2c530*/  LEA.HI.X.SX32 R13, R17.reuse, R2, 0x1, P3 ;  /* 0x00000002110d7211 */ /* 0x040fe200018f0eff */
[----:B------:R-:W-:Y:S01]  /*2c540*/  VIADD R17, R17, UR4 ;  /* 0x0000000411117c36 */ /* 0x000fe20008000000 */
[----:B------:R-:W-:Y:S01]  /*2c550*/  PRMT R21, R5, 0x7771, RZ ;  /* 0x0000777105157816 */ /* 0x000fe200000000ff */
[----:B------:R-:W-:Y:S01]  /*2c560*/  ULDC UR4, c[0x0][0x248] ;  /* 0x0000920000047ab9 */ /* 0x000fe20000000800 */
[----:B------:R-:W-:Y:S01]  /*2c570*/  VIADD R3, R28, 0xe8 ;  /* 0x000000e81c037836 */ /* 0x000fe20000000000 */
[----:B------:R0:W3:Y:S01]  /*2c580*/  LDS.128 R8, [R16+0x400] ;  /* 0x0004000010087984 */ /* 0x0000e20000000c00 */
[----:B-1----:R-:W-:Y:S01]  /*2c590*/  VIADD R19, R17, UR4 ;  /* 0x0000000411137c36 */ /* 0x002fe20008000000 */
[----:B------:R-:W-:-:S02]  /*2c5a0*/  ULDC UR4, c[0x0][0x22c] ;  /* 0x00008b0000047ab9 */ /* 0x000fc40000000800 */
[----:B------:R1:W-:Y:S01]  /*2c5b0*/  @P2 STG.E.U8 desc[UR30][R12.64], R21 ;  /* 0x000000150c002986 */ /* 0x0003e2000c10111e */
[----:B------:R-:W-:Y:S02]  /*2c5c0*/  IADD3 R14, P2, R17, R0, RZ ;  /* 0x00000000110e7210 */ /* 0x000fe40007f5e0ff */
[----:B------:R-:W-:Y:S01]  /*2c5d0*/  ISETP.LT.AND P3, PT, R3, UR5, !P0 ;  /* 0x0000000503007c0c */ /* 0x000fe2000c761270 */
[----:B------:R-:W-:Y:S01]  /*2c5e0*/  VIADD R3, R28, 0xe9 ;  /* 0x000000e91c037836 */ /* 0x000fe20000000000 */
[----:B--2---:R-:W-:Y:S01]  /*2c5f0*/  LEA.HI.X.SX32 R15, R17, R2, 0x1, P2 ;  /* 0x00000002110f7211 */ /* 0x004fe200010f0eff */
[----:B------:R-:W-:Y:S01]  /*2c600*/  ULDC UR5, c[0x0][0x22c] ;  /* 0x00008b0000057ab9 */ /* 0x000fe20000000800 */
[----:B0-----:R-:W-:-:S04]  /*2c610*/  IADD3 R16, P2, R19, R0, RZ ;  /* 0x0000000013107210 */ /* 0x001fc80007f5e0ff */
[----:B------:R-:W-:Y:S02]  /*2c620*/  LEA.HI.X.SX32 R17, R19, R2, 0x1, P2 ;  /* 0x0000000213117211 */ /* 0x000fe400010f0eff */
[----:B------:R-:W-:Y:S01]  /*2c630*/  ISETP.LT.AND P2, PT, R3, UR4, !P0 ;  /* 0x0000000403007c0c */ /* 0x000fe2000c741270 */
[----:B------:R-:W-:Y:S01]  /*2c640*/  ULDC UR4, c[0x0][0x248] ;  /* 0x0000920000047ab9 */ /* 0x000fe20000000800 */
[C---:B------:R-:W-:Y:S01]  /*2c650*/  PRMT R25, R6.reuse, 0x7770, RZ ;  /* 0x0000777006197816 */ /* 0x040fe200000000ff */
[----:B------:R-:W-:Y:S01]  /*2c660*/  VIADD R19, R19, UR4 ;  /* 0x0000000413137c36 */ /* 0x000fe20008000000 */
[----:B------:R-:W-:Y:S01]  /*2c670*/  PRMT R23, R6, 0x7771, RZ ;  /* 0x0000777106177816 */ /* 0x000fe200000000ff */
[C---:B------:R-:W-:Y:S01]  /*2c680*/  VIADD R3, R28.reuse, 0xea ;  /* 0x000000ea1c037836 */ /* 0x040fe20000000000 */
[----:B------:R-:W-:Y:S01]  /*2c690*/  ULDC UR4, c[0x0][0x248] ;  /* 0x0000920000047ab9 */ /* 0x000fe20000000800 */
[----:B------:R-:W-:Y:S01]  /*2c6a0*/  @P6 STG.E.U8 desc[UR30][R14.64], R25 ;  /* 0x000000190e006986 */ /* 0x000fe2000c10111e */
[C---:B-1----:R-:W-:Y:S01]  /*2c6b0*/  IADD3 R12, P6, R19.reuse, R0, RZ ;  /* 0x00000000130c7210 */ /* 0x042fe20007fde0ff */
[----:B------:R-:W-:Y:S01]  /*2c6c0*/  VIADD R21, R19, UR4 ;  /* 0x0000000413157c36 */ /* 0x000fe20008000000 */
[----:B------:R-:W-:Y:S01]  /*2c6d0*/  ULDC UR4, c[0x0][0x22c] ;  /* 0x00008b0000047ab9 */ /* 0x000fe20000000800 */
[----:B------:R0:W-:Y:S01]  /*2c6e0*/  @P1 STG.E.U8 desc[UR30][R16.64], R23 ;  /* 0x0000001710001986 */ /* 0x0001e2000c10111e */
[----:B------:R-:W-:Y:S01]  /*2c6f0*/  ISETP.LT.AND P1, PT, R3, UR5, !P0 ;  /* 0x0000000503007c0c */ /* 0x000fe2000c721270 */
[----:B------:R-:W-:Y:S01]  /*2c700*/  VIADD R3, R28, 0xeb ;  /* 0x000000eb1c037836 */ /* 0x000fe20000000000 */
[----:B------:R-:W-:Y:S01]  /*2c710*/  LEA.HI.X.SX32 R13, R19, R2, 0x1, P6 ;  /* 0x00000002130d7211 */ /* 0x000fe200030f0eff */
[----:B------:R-:W-:Y:S01]  /*2c720*/  ULDC UR5, c[0x0][0x22c] ;  /* 0x00008b0000057ab9 */ /* 0x000fe20000000800 */
[----:B------:R-:W-:-:S02]  /*2c730*/  IADD3 R18, P6, R21, R0, RZ ;  /* 0x0000000015127210 */ /* 0x000fc40007fde0ff */
[----:B0-----:R-:W-:Y:S02]  /*2c740*/  PRMT R17, R7, 0x7770, RZ ;  /* 0x0000777007117816 */ /* 0x001fe400000000ff */
[----:B------:R-:W-:-:S03]  /*2c750*/  LEA.HI.X.SX32 R19, R21, R2, 0x1, P6 ;  /* 0x0000000215137211 */ /* 0x000fc600030f0eff */
[----:B------:R-:W-:Y:S01]  /*2c760*/  @P5 STG.E.U8 desc[UR30][R12.64], R17 ;  /* 0x000000110c005986 */ /* 0x000fe2000c10111e */
[----:B------:R-:W-:Y:S01]  /*2c770*/  ISETP.LT.AND P5, PT, R3, UR4, !P0 ;  /* 0x0000000403007c0c */ /* 0x000fe2000c7a1270 */
[----:B------:R-:W-:Y:S02]  /*2c780*/  ULDC UR4, c[0x0][0x248] ;  /* 0x0000920000047ab9 */ /* 0x000fe40000000800 */
[----:B------:R-:W-:Y:S01]  /*2c790*/  VIADD R21, R21, UR4 ;  /* 0x0000000415157c36 */ /* 0x000fe20008000000 */
[----:B------:R-:W-:Y:S01]  /*2c7a0*/  PRMT R25, R7, 0x7771, RZ ;  /* 0x0000777107197816 */ /* 0x000fe200000000ff */
[C---:B------:R-:W-:Y:S01]  /*2c7b0*/  VIADD R3, R28.reuse, 0xec ;  /* 0x000000ec1c037836 */ /* 0x040fe20000000000 */
[----:B------:R-:W-:Y:S02]  /*2c7c0*/  ULDC UR4, c[0x0][0x248] ;  /* 0x0000920000047ab9 */ /* 0x000fe40000000800 */
[C---:B------:R-:W-:Y:S01]  /*2c7d0*/  IADD3 R14, P6, R21.reuse, R0, RZ ;  /* 0x00000000150e7210 */ /* 0x040fe20007fde0ff */
[----:B------:R3:W-:Y:S01]  /*2c7e0*/  @P4 STG.E.U8 desc[UR30][R18.64], R25 ;  /* 0x0000001912004986 */ /* 0x0007e2000c10111e */
[----:B------:R-:W-:Y:S01]  /*2c7f0*/  VIADD R23, R21, UR4 ;  /* 0x0000000415177c36 */ /* 0x000fe20008000000 */
[----:B------:R-:W-:Y:S01]  /*2c800*/  ISETP.LT.AND P4, PT, R3, UR5, !P0 ;  /* 0x0000000503007c0c */ /* 0x000fe2000c781270 */
[----:B------:R-:W-:Y:S01]  /*2c810*/  VIADD R3, R28, 0xed ;  /* 0x000000ed1c037836 */ /* 0x000fe20000000000 */
[----:B------:R-:W-:Y:S01]  /*2c820*/  LEA.HI.X.SX32 R15, R21, R2, 0x1, P6 ;  /* 0x00000002150f7211 */ /* 0x000fe200030f0eff */
[----:B------:R-:W-:Y:S01]  /*2c830*/  ULDC UR4, c[0x0][0x22c] ;  /* 0x00008b0000047ab9 */ /* 0x000fe20000000800 */
[----:B------:R-:W-:Y:S01]  /*2c840*/  IADD3 R16, P6, R23, R0, RZ ;  /* 0x0000000017107210 */ /* 0x000fe20007fde0ff */
[----:B------:R-:W-:Y:S01]  /*2c850*/  ULDC UR5, c[0x0][0x22c] ;  /* 0x00008b0000057ab9 */ /* 0x000fe20000000800 */
[----:B---3--:R-:W-:-:S02]  /*2c860*/  PRMT R19, R8, 0x7770, RZ ;  /* 0x0000777008137816 */ /* 0x008fc400000000ff */
        /* <DEDUP_REMOVED lines=17> */
[----:B0-----:R-:W-:-:S02]  /*2c980*/  PRMT R17, R9, 0x7770, RZ ;  /* 0x0000777009117816 */ /* 0x001fc400000000ff */
        /* <DEDUP_REMOVED lines=60> */
[----:B------:R-:W-:Y:S01]  /*2cd50*/  VIADD R3, R28, 0xf6 ;  /* 0x000000f61c037836 */ /* 0x000fe20000000000 */
[----:B------:R-:W-:Y:S02]  /*2cd60*/  ULDC UR4, c[0x0][0x248] ;  /* 0x0000920000047ab9 */ /* 0x000fe40000000800 */
[C---:B------:R-:W-:Y:S01]  /*2cd70*/  IADD3 R12, P6, R23.reuse, R0, RZ ;  /* 0x00000000170c7210 */ /* 0x040fe20007fde0ff */
[----:B------:R0:W-:Y:S01]  /*2cd80*/  @P4 STG.E.U8 desc[UR30][R16.64], R21 ;  /* 0x0000001510004986 */ /* 0x0001e2000c10111e */
[----:B------:R-:W-:Y:S01]  /*2cd90*/  VIADD R19, R23, UR4 ;  /* 0x0000000417137c36 */ /* 0x000fe20008000000 */
[----:B------:R-:W-:-:S02]  /*2cda0*/  ISETP.LT.AND P4, PT, R3, UR5, !P0 ;  /* 0x0000000503007c0c */ /* 0x000fc4000c781270 */
[----:B------:R-:W-:Y:S01]  /*2cdb0*/  LEA.HI.X.SX32 R13, R23, R2, 0x1, P6 ;  /* 0x00000002170d7211 */ /* 0x000fe200030f0eff */
[----:B------:R-:W-:Y:S01]  /*2cdc0*/  VIADD R3, R28, 0xf7 ;  /* 0x000000f71c037836 */ /* 0x000fe20000000000 */
[----:B------:R-:W-:Y:S01]  /*2cdd0*/  PRMT R23, R5, 0x7772, RZ ;  /* 0x0000777205177816 */ /* 0x000fe200000000ff */
[----:B------:R-:W-:Y:S01]  /*2cde0*/  ULDC UR4, c[0x0][0x22c] ;  /* 0x00008b0000047ab9 */ /* 0x000fe20000000800 */
[----:B------:R-:W-:Y:S01]  /*2cdf0*/  IADD3 R4, P6, R19, R0, RZ ;  /* 0x0000000013047210 */ /* 0x000fe20007fde0ff */
[----:B------:R-:W-:Y:S02]  /*2ce00*/  ULDC UR5, c[0x0][0x22c] ;  /* 0x00008b0000057ab9 */ /* 0x000fe40000000800 */
[----:B------:R1:W-:Y:S01]  /*2ce10*/  @P3 STG.E.U8 desc[UR30][R12.64], R23 ;  /* 0x000000170c003986 */ /* 0x0003e2000c10111e */
[----:B------:R-:W-:Y:S01]  /*2ce20*/  ISETP.LT.AND P3, PT, R3, UR4, !P0 ;  /* 0x0000000403007c0c */ /* 0x000fe2000c761270 */
[----:B------:R-:W-:Y:S01]  /*2ce30*/  ULDC UR4, c[0x0][0x248] ;  /* 0x0000920000047ab9 */ /* 0x000fe20000000800 */
[----:B0-----:R-:W-:-:S02]  /*2ce40*/  PRMT R21, R5, 0x7773, RZ ;  /* 0x0000777305157816 */ /* 0x001fc400000000ff */
[C---:B------:R-:W-:Y:S01]  /*2ce50*/  LEA.HI.X.SX32 R5, R19.reuse, R2, 0x1, P6 ;  /* 0x0000000213057211 */ /* 0x040fe200030f0eff */
[----:B------:R-:W-:Y:S01]  /*2ce60*/  VIADD R19, R19, UR4 ;  /* 0x0000000413137c36 */ /* 0x000fe20008000000 */
[----:B------:R-:W-:Y:S01]  /*2ce70*/  ULDC UR4, c[0x0][0x248] ;  /* 0x0000920000047ab9 */ /* 0x000fe20000000800 */
[----:B------:R-:W-:-:S03]  /*2ce80*/  VIADD R3, R28, 0xf8 ;  /* 0x000000f81c037836 */ /* 0x000fc60000000000 */
[C---:B------:R-:W-:Y:S01]  /*2ce90*/  IADD3 R14, P6, R19.reuse, R0, RZ ;  /* 0x00000000130e7210 */ /* 0x040fe20007fde0ff */
[----:B------:R0:W-:Y:S01]  /*2cea0*/  @P2 STG.E.U8 desc[UR30][R4.64], R21 ;  /* 0x0000001504002986 */ /* 0x0001e2000c10111e */
[----:B------:R-:W-:Y:S01]  /*2ceb0*/  VIADD R17, R19, UR4 ;  /* 0x0000000413117c36 */ /* 0x000fe20008000000 */
[----:B------:R-:W-:Y:S01]  /*2cec0*/  ISETP.LT.AND P2, PT, R3, UR5, !P0 ;  /* 0x0000000503007c0c */ /* 0x000fe2000c741270 */
[----:B------:R-:W-:Y:S01]  /*2ced0*/  VIADD R3, R28, 0xf9 ;  /* 0x000000f91c037836 */ /* 0x000fe20000000000 */
[----:B------:R-:W-:Y:S01]  /*2cee0*/  LEA.HI.X.SX32 R15, R19, R2, 0x1, P6 ;  /* 0x00000002130f7211 */ /* 0x000fe200030f0eff */
[----:B------:R-:W-:Y:S01]  /*2cef0*/  ULDC UR4, c[0x0][0x22c] ;  /* 0x00008b0000047ab9 */ /* 0x000fe20000000800 */
[C---:B-1----:R-:W-:Y:S01]  /*2cf00*/  IADD3 R12, P6, R17.reuse, R0, RZ ;  /* 0x00000000110c7210 */ /* 0x042fe20007fde0ff */
[----:B------:R-:W-:Y:S01]  /*2cf10*/  ULDC UR5, c[0x0][0x22c] ;  /* 0x00008b0000057ab9 */ /* 0x000fe20000000800 */
[----:B0-----:R-:W-:Y:S02]  /*2cf20*/  PRMT R21, R6, 0x7772, RZ ;  /* 0x0000777206157816 */ /* 0x001fe400000000ff */
[----:B------:R-:W-:-:S03]  /*2cf30*/  LEA.HI.X.SX32 R13, R17, R2, 0x1, P6 ;  /* 0x00000002110d7211 */ /* 0x000fc600030f0eff */
[----:B------:R0:W-:Y:S01]  /*2cf40*/  @P1 STG.E.U8 desc[UR30][R14.64], R21 ;  /* 0x000000150e001986 */ /* 0x0001e2000c10111e */
        /* <DEDUP_REMOVED lines=13> */
[----:B0-----:R-:W-:Y:S01]  /*2d020*/  PRMT R15, R7, 0x7772, RZ ;  /* 0x00007772070f7816 */ /* 0x001fe200000000ff */
[----:B------:R-:W-:Y:S01]  /*2d030*/  ULDC UR5, c[0x0][0x22c] ;  /* 0x00008b0000057ab9 */ /* 0x000fe20000000800 */
[----:B------:R-:W-:-:S03]  /*2d040*/  IADD3 R6, P6, R19, R0, RZ ;  /* 0x0000000013067210 */ /* 0x000fc60007fde0ff */
[----:B------:R0:W-:Y:S01]  /*2d050*/  @P4 STG.E.U8 desc[UR30][R4.64], R15 ;  /* 0x0000000f04004986 */ /* 0x0001e2000c10111e */
[----:B------:R-:W-:Y:S01]  /*2d060*/  ISETP.LT.AND P4, PT, R3, UR4, !P0 ;  /* 0x0000000403007c0c */ /* 0x000fe2000c781270 */
[----:B------:R-:W-:Y:S01]  /*2d070*/  ULDC UR4, c[0x0][0x248] ;  /* 0x0000920000047ab9 */ /* 0x000fe20000000800 */
[----:B------:R-:W-:Y:S02]  /*2d080*/  PRMT R21, R7, 0x7773, RZ ;  /* 0x0000777307157816 */ /* 0x000fe400000000ff */
[C---:B------:R-:W-:Y:S01]  /*2d090*/  LEA.HI.X.SX32 R7, R19.reuse, R2, 0x1, P6 ;  /* 0x0000000213077211 */ /* 0x040fe200030f0eff */
[----:B------:R-:W-:Y:S01]  /*2d0a0*/  VIADD R19, R19, UR4 ;  /* 0x0000000413137c36 */ /* 0x000fe20008000000 */
[----:B------:R-:W-:Y:S01]  /*2d0b0*/  ULDC UR4, c[0x0][0x248] ;  /* 0x0000920000047ab9 */ /* 0x000fe20000000800 */
[----:B------:R-:W-:-:S03]  /*2d0c0*/  VIADD R3, R28, 0xfc ;  /* 0x000000fc1c037836 */ /* 0x000fc60000000000 */
[C---:B-1----:R-:W-:Y:S01]  /*2d0d0*/  IADD3 R12, P6, R19.reuse, R0, RZ ;  /* 0x00000000130c7210 */ /* 0x042fe20007fde0ff */
        /* <DEDUP_REMOVED lines=15> */
[----:B------:R-:W-:Y:S02]  /*2d1d0*/  PRMT R19, R8, 0x7773, RZ ;  /* 0x0000777308137816 */ /* 0x000fe400000000ff */
[----:B-1----:R-:W-:Y:S01]  /*2d1e0*/  VIADD R7, R17, UR4 ;  /* 0x0000000411077c36 */ /* 0x002fe20008000000 */
[----:B------:R-:W-:-:S03]  /*2d1f0*/  ULDC UR4, c[0x0][0x248] ;  /* 0x0000920000047ab9 */ /* 0x000fc60000000800 */
[----:B0-----:R-:W-:Y:S01]  /*2d200*/  VIADD R13, R7, UR4 ;  /* 0x00000004070d7c36 */ /* 0x001fe20008000000 */
[----:B------:R0:W-:Y:S01]  /*2d210*/  @P1 STG.E.U8 desc[UR30][R14.64], R19 ;  /* 0x000000130e001986 */ /* 0x0001e2000c10111e */
[----:B------:R-:W-:Y:S01]  /*2d220*/  IADD3 R4, P1, R17, R0, RZ ;  /* 0x0000000011047210 */ /* 0x000fe20007f3e0ff */
[----:B------:R-:W-:-:S03]  /*2d230*/  ULDC UR4, c[0x0][0x248] ;  /* 0x0000920000047ab9 */ /* 0x000fc60000000800 */
[----:B------:R-:W-:Y:S02]  /*2d240*/  LEA.HI.X.SX32 R5, R17, R2, 0x1, P1 ;  /* 0x0000000211057211 */ /* 0x000fe400008f0eff */
[----:B------:R-:W-:Y:S01]  /*2d250*/  IADD3 R6, P1, R7, R0, RZ ;  /* 0x0000000007067210 */ /* 0x000fe20007f3e0ff */
[----:B0-----:R-:W-:-:S03]  /*2d260*/  VIADD R15, R13, UR5 ;  /* 0x000000050d0f7c36 */ /* 0x001fc60008000000 */
[----:B------:R-:W-:Y:S01]  /*2d270*/  LEA.HI.X.SX32 R7, R7, R2, 0x1, P1 ;  /* 0x0000000207077211 */ /* 0x000fe200008f0eff */
[C---:B------:R-:W-:Y:S01]  /*2d280*/  VIADD R8, R28.reuse, 0xfe ;  /* 0x000000fe1c087836 */ /* 0x040fe20000000000 */
[----:B------:R-:W-:Y:S01]  /*2d290*/  ULDC UR5, c[0x0][0x248] ;  /* 0x0000920000057ab9 */ /* 0x000fe20000000800 */
[----:B------:R-:W-:Y:S02]  /*2d2a0*/  VIADD R17, R15, UR4 ;  /* 0x000000040f117c36 */ /* 0x000fe40008000000 */
[----:B------:R-:W-:Y:S01]  /*2d2b0*/  VIADD R3, R28, 0xff ;  /* 0x000000ff1c037836 */ /* 0x000fe20000000000 */
[-C--:B------:R-:W-:Y:S01]  /*2d2c0*/  IADD3 R12, P6, R13, R0.reuse, RZ ;  /* 0x000000000d0c7210 */ /* 0x080fe20007fde0ff */
[----:B------:R-:W-:Y:S01]  /*2d2d0*/  ULDC UR4, c[0x0][0x22c] ;  /* 0x00008b0000047ab9 */ /* 0x000fe20000000800 */
[C---:B------:R-:W-:Y:S01]  /*2d2e0*/  IADD3 R16, P1, R17.reuse, R0, RZ ;  /* 0x0000000011107210 */ /* 0x040fe20007f3e0ff */
[----:B------:R-:W-:-:S03]  /*2d2f0*/  VIADD R19, R17, UR5 ;  /* 0x0000000511137c36 */ /* 0x000fc60008000000 */
[-C--:B------:R-:W-:Y:S02]  /*2d300*/  LEA.HI.X.SX32 R17, R17, R2.reuse, 0x1, P1 ;  /* 0x0000000211117211 */ /* 0x080fe400008f0eff */
[----:B------:R-:W-:Y:S02]  /*2d310*/  ISETP.LT.AND P1, PT, R8, UR6, !P0 ;  /* 0x0000000608007c0c */ /* 0x000fe4000c721270 */
[----:B------:R-:W-:Y:S02]  /*2d320*/  ISETP.LT.AND P0, PT, R3, UR4, !P0 ;  /* 0x0000000403007c0c */ /* 0x000fe4000c701270 */
[----:B------:R-:W-:Y:S02]  /*2d330*/  LEA.HI.X.SX32 R13, R13, R2, 0x1, P6 ;  /* 0x000000020d0d7211 */ /* 0x000fe400030f0eff */
[----:B------:R-:W-:Y:S02]  /*2d340*/  IADD3 R14, P6, R15, R0, RZ ;  /* 0x000000000f0e7210 */ /* 0x000fe40007fde0ff */
[----:B------:R-:W-:-:S02]  /*2d350*/  PRMT R25, R9, 0x7772, RZ ;  /* 0x0000777209197816 */ /* 0x000fc400000000ff */
[----:B------:R-:W-:Y:S02]  /*2d360*/  PRMT R23, R9, 0x7773, RZ ;  /* 0x0000777309177816 */ /* 0x000fe400000000ff */
[C---:B------:R-:W-:Y:S02]  /*2d370*/  PRMT R21, R10.reuse, 0x7772, RZ ;  /* 0x000077720a157816 */ /* 0x040fe400000000ff */
[----:B------:R-:W-:Y:S02]  /*2d380*/  LEA.HI.X.SX32 R15, R15, R2, 0x1, P6 ;  /* 0x000000020f0f7211 */ /* 0x000fe400030f0eff */
[----:B------:R-:W-:Y:S02]  /*2d390*/  PRMT R9, R10, 0x7773, RZ ;  /* 0x000077730a097816 */ /* 0x000fe400000000ff */
[C---:B------:R-:W-:Y:S01]  /*2d3a0*/  PRMT R3, R11.reuse, 0x7773, RZ ;  /* 0x000077730b037816 */ /* 0x040fe200000000ff */
[----:B------:R0:W-:Y:S01]  /*2d3b0*/  @P5 STG.E.U8 desc[UR30][R4.64], R25 ;  /* 0x0000001904005986 */ /* 0x0001e2000c10111e */
[----:B------:R-:W-:-:S03]  /*2d3c0*/  PRMT R11, R11, 0x7772, RZ ;  /* 0x000077720b0b7816 */ /* 0x000fc600000000ff */
[----:B------:R0:W-:Y:S01]  /*2d3d0*/  @P4 STG.E.U8 desc[UR30][R6.64], R23 ;  /* 0x0000001706004986 */ /* 0x0001e2000c10111e */
[----:B------:R-:W-:-:S03]  /*2d3e0*/  IADD3 R18, P6, R19, R0, RZ ;  /* 0x0000000013127210 */ /* 0x000fc60007fde0ff */
[----:B------:R0:W-:Y:S04]  /*2d3f0*/  @P3 STG.E.U8 desc[UR30][R12.64], R21 ;  /* 0x000000150c003986 */ /* 0x0001e8000c10111e */
[----:B------:R0:W-:Y:S01]  /*2d400*/  @P2 STG.E.U8 desc[UR30][R14.64], R9 ;  /* 0x000000090e002986 */ /* 0x0001e2000c10111e */
[----:B------:R-:W-:-:S03]  /*2d410*/  LEA.HI.X.SX32 R19, R19, R2, 0x1, P6 ;  /* 0x0000000213137211 */ /* 0x000fc600030f0eff */
[----:B------:R0:W-:Y:S01]  /*2d420*/  @P1 STG.E.U8 desc[UR30][R16.64], R11 ;  /* 0x0000000b10001986 */ /* 0x0001e2000c10111e */
[----:B------:R-:W-:Y:S05]  /*2d430*/  @!P0 EXIT ;  /* 0x000000000000894d */ /* 0x000fea0003800000 */
[----:B------:R-:W-:Y:S01]  /*2d440*/  STG.E.U8 desc[UR30][R18.64], R3 ;  /* 0x0000000312007986 */ /* 0x000fe2000c10111e */
[----:B------:R-:W-:Y:S05]  /*2d450*/  EXIT ;  /* 0x000000000000794d */ /* 0x000fea0003800000 */
.L_x_2:
[----:B------:R-:W-:-:S00]  /*2d460*/  BRA `(.L_x_2) ;  /* 0xfffffffc00fc7947 */ /* 0x000fc0000383ffff */
[----:B------:R-:W-:-:S00]  /*2d470*/  NOP ;  /* 0x0000000000007918 */ /* 0x000fc00000000000 */
        /* <DEDUP_REMOVED lines=8> */
.L_x_3:


//--------------------- .nv.shared.matmul_kernel  --------------------------
	.section	.nv.shared.matmul_kernel,"aw",@nobits
	.sectionflags	@""
	.align	16
	.zero		1024


//--------------------- .nv.shared.reserved.0     --------------------------
	.section	.nv.shared.reserved.0,"aw",@nobits
	.weak		__nv_reservedSMEM_offset_0_alias
	.size		__nv_reservedSMEM_offset_0_alias, 0, 0
	.other		__nv_reservedSMEM_offset_0_alias,@"STO_CUDA_RESERVED_SHARED STV_DEFAULT"
__nv_reservedSMEM_offset_0_alias:
	.zero		0


//--------------------- .nv.constant0.matmul_kernel --------------------------
	.section	.nv.constant0.matmul_kernel,"a",@progbits
	.sectionflags	@""
	.align	4
.nv.constant0.matmul_kernel:
	.zero		608


//--------------------- SYMBOLS --------------------------

	.type		.nv.reservedSmem.offset0,@object
	.size		.nv.reservedSmem.offset0,0x4
